	.target	sm_90a

	.elftype	@"ET_EXEC"


//--------------------- .note.nv.tkinfo           --------------------------
	.section	.note.nv.tkinfo,"",@"SHT_NOTE"
	.sectionflags	@"SHF_NOTE_NV_TKINFO"
	.tkinfo
        /*0018*/ 	.word	0x00000002
        /*0030*/ 	.string	""
        /*0030*/ 	.string	"ptxas"
        /*0030*/ 	.string	"Cuda compilation tools, release 13.0, V13.0.88"
        /*0030*/ 	.string	"Build cuda_13.0.r13.0/compiler.36424714_0"
        /*0030*/ 	.string	"-arch sm_90a -m 64 "



//--------------------- .note.nv.cuinfo           --------------------------
	.section	.note.nv.cuinfo,"",@"SHT_NOTE"
	.sectionflags	@"SHF_NOTE_NV_CUINFO"
        /*0018*/ 	.short	0x0002
        /*001a*/ 	.short	0x005a
        /*001c*/ 	.short	0x0082
	.zero		2


//--------------------- .nv.info                  --------------------------
	.section	.nv.info,"",@"SHT_CUDA_INFO"
	.align	4


	//----- nvinfo : EIATTR_REGCOUNT
	.align		4
        /*0000*/ 	.byte	0x04, 0x2f
        /*0002*/ 	.short	(.L_15 - .L_14)
	.align		4
.L_14:
        /*0004*/ 	.word	index@(_ZN7cutlass13device_kernelINS_4gemm6kernel13GemmUniversalIN4cute5tupleIJiiiiEEENS1_10collective13CollectiveMmaINS1_34MainloopSm90TmaGmmaWarpSpecializedILi5ENS5_IJNS4_1CILi2EEENSA_ILi1EEESC_EEENS1_35KernelTmaWarpSpecializedCooperativeEEENS5_IJNSA_ILi512EEENSA_ILi176EEENSA_ILi32EEEEEENS_10bfloat16_tENS5_IJlSC_lEEESK_SL_NS4_8TiledMMAINS4_8MMA_AtomIJNS4_4SM904GMMA27MMA_64x16x16_F32BF16BF16_SSILNSP_5MajorE0ELSR_0ELNSP_7ScaleInE1ELSS_1EEEEEENS4_6LayoutISD_NS5_IJSC_NSA_ILi0EEESW_EEEEENS5_IJNS4_10UnderscoreESZ_SZ_EEEEENS4_13SM90_TMA_LOADENS4_14ComposedLayoutINS4_7SwizzleILi2ELi4ELi3EEENS4_18smem_ptr_flag_bitsILi16EEENSV_INS5_IJNSA_ILi8EEESI_EEENS5_IJSI_SC_EEEEEEEvNS4_8identityENS4_23SM90_TMA_LOAD_MULTICASTES1C_vS1D_EENS_8epilogue10collective6detail29Sm90TmaWarpSpecializedAdapterINS1H_15DefaultEpilogueISK_SL_SL_NS1G_6thread17LinearCombinationISK_Li1EffLNS1L_9ScaleType4KindE0ELNS_15FloatRoundStyleE2ESK_EENS1_15EpilogueDefaultEEEEEvvEEEEvNT_6ParamsE)
        /*0008*/ 	.word	0x000000a8


	//----- nvinfo : EIATTR_FRAME_SIZE
	.align		4
.L_15:
        /*000c*/ 	.byte	0x04, 0x11
        /*000e*/ 	.short	(.L_17 - .L_16)
	.align		4
.L_16:
        /*0010*/ 	.word	index@(_ZN7cutlass13device_kernelINS_4gemm6kernel13GemmUniversalIN4cute5tupleIJiiiiEEENS1_10collective13CollectiveMmaINS1_34MainloopSm90TmaGmmaWarpSpecializedILi5ENS5_IJNS4_1CILi2EEENSA_ILi1EEESC_EEENS1_35KernelTmaWarpSpecializedCooperativeEEENS5_IJNSA_ILi512EEENSA_ILi176EEENSA_ILi32EEEEEENS_10bfloat16_tENS5_IJlSC_lEEESK_SL_NS4_8TiledMMAINS4_8MMA_AtomIJNS4_4SM904GMMA27MMA_64x16x16_F32BF16BF16_SSILNSP_5MajorE0ELSR_0ELNSP_7ScaleInE1ELSS_1EEEEEENS4_6LayoutISD_NS5_IJSC_NSA_ILi0EEESW_EEEEENS5_IJNS4_10UnderscoreESZ_SZ_EEEEENS4_13SM90_TMA_LOADENS4_14ComposedLayoutINS4_7SwizzleILi2ELi4ELi3EEENS4_18smem_ptr_flag_bitsILi16EEENSV_INS5_IJNSA_ILi8EEESI_EEENS5_IJSI_SC_EEEEEEEvNS4_8identityENS4_23SM90_TMA_LOAD_MULTICASTES1C_vS1D_EENS_8epilogue10collective6detail29Sm90TmaWarpSpecializedAdapterINS1H_15DefaultEpilogueISK_SL_SL_NS1G_6thread17LinearCombinationISK_Li1EffLNS1L_9ScaleType4KindE0ELNS_15FloatRoundStyleE2ESK_EENS1_15EpilogueDefaultEEEEEvvEEEEvNT_6ParamsE)
        /*0014*/ 	.word	0x00000598


	//----- nvinfo : EIATTR_MIN_STACK_SIZE
	.align		4
.L_17:
        /*0018*/ 	.byte	0x04, 0x12
        /*001a*/ 	.short	(.L_19 - .L_18)
	.align		4
.L_18:
        /*001c*/ 	.word	index@(_ZN7cutlass13device_kernelINS_4gemm6kernel13GemmUniversalIN4cute5tupleIJiiiiEEENS1_10collective13CollectiveMmaINS1_34MainloopSm90TmaGmmaWarpSpecializedILi5ENS5_IJNS4_1CILi2EEENSA_ILi1EEESC_EEENS1_35KernelTmaWarpSpecializedCooperativeEEENS5_IJNSA_ILi512EEENSA_ILi176EEENSA_ILi32EEEEEENS_10bfloat16_tENS5_IJlSC_lEEESK_SL_NS4_8TiledMMAINS4_8MMA_AtomIJNS4_4SM904GMMA27MMA_64x16x16_F32BF16BF16_SSILNSP_5MajorE0ELSR_0ELNSP_7ScaleInE1ELSS_1EEEEEENS4_6LayoutISD_NS5_IJSC_NSA_ILi0EEESW_EEEEENS5_IJNS4_10UnderscoreESZ_SZ_EEEEENS4_13SM90_TMA_LOADENS4_14ComposedLayoutINS4_7SwizzleILi2ELi4ELi3EEENS4_18smem_ptr_flag_bitsILi16EEENSV_INS5_IJNSA_ILi8EEESI_EEENS5_IJSI_SC_EEEEEEEvNS4_8identityENS4_23SM90_TMA_LOAD_MULTICASTES1C_vS1D_EENS_8epilogue10collective6detail29Sm90TmaWarpSpecializedAdapterINS1H_15DefaultEpilogueISK_SL_SL_NS1G_6thread17LinearCombinationISK_Li1EffLNS1L_9ScaleType4KindE0ELNS_15FloatRoundStyleE2ESK_EENS1_15EpilogueDefaultEEEEEvvEEEEvNT_6ParamsE)
        /*0020*/ 	.word	0x00000598
.L_19:


//--------------------- .nv.compat                --------------------------
	.section	.nv.compat,"",@"SHT_CUDA_COMPAT_INFO"
	.align	4
        /*0000*/ 	.byte	0x02, 0x09, 0x01, 0x00, 0x02, 0x02, 0x04, 0x00, 0x02, 0x05, 0x05, 0x00, 0x03, 0x07, 0x01, 0x01
        /*0010*/ 	.byte	0x02, 0x03, 0x01, 0x00, 0x02, 0x06, 0x01, 0x00, 0x04, 0x0b, 0x08, 0x00, 0x00, 0x00, 0x00, 0x00
        /*0020*/ 	.byte	0x00, 0x00, 0x00, 0x00


//--------------------- .nv.info._ZN7cutlass13device_kernelINS_4gemm6kernel13GemmUniversalIN4cute5tupleIJiiiiEEENS1_10collective13CollectiveMmaINS1_34MainloopSm90TmaGmmaWarpSpecializedILi5ENS5_IJNS4_1CILi2EEENSA_ILi1EEESC_EEENS1_35KernelTmaWarpSpecializedCooperativeEEENS5_IJNSA_ILi512EEENSA_ILi176EEENSA_ILi32EEEEEENS_10bfloat16_tENS5_IJlSC_lEEESK_SL_NS4_8TiledMMAINS4_8MMA_AtomIJNS4_4SM904GMMA27MMA_64x16x16_F32BF16BF16_SSILNSP_5MajorE0ELSR_0ELNSP_7ScaleInE1ELSS_1EEEEEENS4_6LayoutISD_NS5_IJSC_NSA_ILi0EEESW_EEEEENS5_IJNS4_10UnderscoreESZ_SZ_EEEEENS4_13SM90_TMA_LOADENS4_14ComposedLayoutINS4_7SwizzleILi2ELi4ELi3EEENS4_18smem_ptr_flag_bitsILi16EEENSV_INS5_IJNSA_ILi8EEESI_EEENS5_IJSI_SC_EEEEEEEvNS4_8identityENS4_23SM90_TMA_LOAD_MULTICASTES1C_vS1D_EENS_8epilogue10collective6detail29Sm90TmaWarpSpecializedAdapterINS1H_15DefaultEpilogueISK_SL_SL_NS1G_6thread17LinearCombinationISK_Li1EffLNS1L_9ScaleType4KindE0ELNS_15FloatRoundStyleE2ESK_EENS1_15EpilogueDefaultEEEEEvvEEEEvNT_6ParamsE --------------------------
	.section	.nv.info._ZN7cutlass13device_kernelINS_4gemm6kernel13GemmUniversalIN4cute5tupleIJiiiiEEENS1_10collective13CollectiveMmaINS1_34MainloopSm90TmaGmmaWarpSpecializedILi5ENS5_IJNS4_1CILi2EEENSA_ILi1EEESC_EEENS1_35KernelTmaWarpSpecializedCooperativeEEENS5_IJNSA_ILi512EEENSA_ILi176EEENSA_ILi32EEEEEENS_10bfloat16_tENS5_IJlSC_lEEESK_SL_NS4_8TiledMMAINS4_8MMA_AtomIJNS4_4SM904GMMA27MMA_64x16x16_F32BF16BF16_SSILNSP_5MajorE0ELSR_0ELNSP_7ScaleInE1ELSS_1EEEEEENS4_6LayoutISD_NS5_IJSC_NSA_ILi0EEESW_EEEEENS5_IJNS4_10UnderscoreESZ_SZ_EEEEENS4_13SM90_TMA_LOADENS4_14ComposedLayoutINS4_7SwizzleILi2ELi4ELi3EEENS4_18smem_ptr_flag_bitsILi16EEENSV_INS5_IJNSA_ILi8EEESI_EEENS5_IJSI_SC_EEEEEEEvNS4_8identityENS4_23SM90_TMA_LOAD_MULTICASTES1C_vS1D_EENS_8epilogue10collective6detail29Sm90TmaWarpSpecializedAdapterINS1H_15DefaultEpilogueISK_SL_SL_NS1G_6thread17LinearCombinationISK_Li1EffLNS1L_9ScaleType4KindE0ELNS_15FloatRoundStyleE2ESK_EENS1_15EpilogueDefaultEEEEEvvEEEEvNT_6ParamsE,"",@"SHT_CUDA_INFO"
	.sectionflags	@""
	.align	4


	//----- nvinfo : EIATTR_CUDA_API_VERSION
	.align		4
        /*0000*/ 	.byte	0x04, 0x37
        /*0002*/ 	.short	(.L_21 - .L_20)
.L_20:
        /*0004*/ 	.word	0x00000082


	//----- nvinfo : EIATTR_KPARAM_INFO
	.align		4
.L_21:
        /*0008*/ 	.byte	0x04, 0x17
        /*000a*/ 	.short	(.L_23 - .L_22)
.L_22:
        /*000c*/ 	.word	0x00000000
        /*0010*/ 	.short	0x0000
        /*0012*/ 	.short	0x0070
        /*0014*/ 	.byte	0x00, 0xf0, 0x01, 0x10


	//----- nvinfo : EIATTR_SPARSE_MMA_MASK
	.align		4
.L_23:
        /*0018*/ 	.byte	0x03, 0x50
        /*001a*/ 	.short	0x0000


	//----- nvinfo : EIATTR_MAXREG_COUNT
	.align		4
        /*001c*/ 	.byte	0x03, 0x1b
        /*001e*/ 	.short	0x00a8


	//----- nvinfo : EIATTR_NUM_BARRIERS
	.align		4
        /*0020*/ 	.byte	0x02, 0x4c
        /*0022*/ 	.byte	0x01
	.zero		1


	//----- nvinfo : EIATTR_EXTERNS
	.align		4
        /*0024*/ 	.byte	0x04, 0x0f
        /*0026*/ 	.short	(.L_25 - .L_24)


	//   ....[0]....
	.align		4
.L_24:
        /*0028*/ 	.word	index@(__assertfail)


	//----- nvinfo : EIATTR_ANNOTATIONS
	.align		4
.L_25:
        /*002c*/ 	.byte	0x04, 0x55
        /*002e*/ 	.short	(.L_27 - .L_26)


	//   ....[0]....
.L_26:
        /*0030*/ 	.word	0x00000001
        /*0034*/ 	.byte	0x50, 0x02, 0x00, 0x00, 0x01, 0x00, 0x00, 0x00, 0x60, 0x07, 0x00, 0x00, 0x01, 0x00, 0x00, 0x00
        /* <DEDUP_REMOVED lines=1627> */
        /*65f4*/ 	.byte	0x20, 0xcd, 0x02, 0x00


	//----- nvinfo : EIATTR_MERCURY_ISA_VERSION
	.align		4
.L_27:
        /*65f8*/ 	.byte	0x03, 0x5f
        /*65fa*/ 	.short	0x0101


	//----- nvinfo : EIATTR_INT_WARP_WIDE_INSTR_OFFSETS
	.align		4
        /*65fc*/ 	.byte	0x04, 0x31
        /*65fe*/ 	.short	(.L_29 - .L_28)


	//   ....[0]....
.L_28:
        /*6600*/ 	.word	0x000005a0


	//   ....[1]....
        /*6604*/ 	.word	0x000005c0


	//   ....[2]....
        /*6608*/ 	.word	0x00000730


	//----- nvinfo : EIATTR_COOP_GROUP_MASK_REGIDS
	.align		4
.L_29:
        /*660c*/ 	.byte	0x04, 0x29
        /*660e*/ 	.short	(.L_31 - .L_30)


	//   ....[0]....
.L_30:
        /*6610*/ 	.word	0xffffffff


	//   ....[1]....
        /*6614*/ 	.word	0xffffffff


	//   ....[2]....
        /*6618*/ 	.word	0xffffffff


	//   ....[3]....
        /*661c*/ 	.word	0xffffffff


	//   ....[4]....
        /*6620*/ 	.word	0xffffffff


	//   ....[5]....
        /*6624*/ 	.word	0xffffffff


	//----- nvinfo : EIATTR_COOP_GROUP_INSTR_OFFSETS
	.align		4
.L_31:
        /*6628*/ 	.byte	0x04, 0x28
        /*662a*/ 	.short	(.L_33 - .L_32)


	//   ....[0]....
.L_32:
        /*662c*/ 	.word	0x00000070


	//   ....[1]....
        /*6630*/ 	.word	0x00000080


	//   ....[2]....
        /*6634*/ 	.word	0x000001b0


	//   ....[3]....
        /*6638*/ 	.word	0x00000400


	//   ....[4]....
        /*663c*/ 	.word	0x00000870


	//   ....[5]....
        /*6640*/ 	.word	0x00001400


	//----- nvinfo : EIATTR_REG_RECONFIG
	.align		4
.L_33:
        /*6644*/ 	.byte	0x01, 0x54
	.zero		2


	//----- nvinfo : EIATTR_SYSCALL_OFFSETS
	.align		4
        /*6648*/ 	.byte	0x04, 0x46
        /*664a*/ 	.short	(.L_35 - .L_34)


	//   ....[0]....
.L_34:
        /*664c*/ 	.word	0x000015b0


	//----- nvinfo : EIATTR_MBARRIER_INSTR_OFFSETS
	.align		4
.L_35:
        /*6650*/ 	.byte	0x04, 0x39
        /*6652*/ 	.short	(.L_37 - .L_36)


	//   ....[0]....
.L_36:
        /*6654*/ 	.word	0x00000340
        /*6658*/ 	.word	0x000000ff
        /*665c*/ 	.word	0x00000000
        /*6660*/ 	.short	0x0100
        /*6662*/ 	.byte	0x09
	.zero		1


	//   ....[1]....
        /*6664*/ 	.word	0x00000350
        /*6668*/ 	.word	0x000000ff
        /*666c*/ 	.word	0x00000028
        /*6670*/ 	.short	0x0100
        /*6672*/ 	.byte	0x09
	.zero		1


	//   ....[2]....
        /*6674*/ 	.word	0x00000360
        /*6678*/ 	.word	0x000000ff
        /*667c*/ 	.word	0x00000008
        /*6680*/ 	.short	0x0100
        /*6682*/ 	.byte	0x09
	.zero		1


	//   ....[3]....
        /*6684*/ 	.word	0x00000370
        /*6688*/ 	.word	0x000000ff
        /*668c*/ 	.word	0x00000030
        /*6690*/ 	.short	0x0100
        /*6692*/ 	.byte	0x09
	.zero		1


	//   ....[4]....
        /*6694*/ 	.word	0x00000380
        /*6698*/ 	.word	0x000000ff
        /*669c*/ 	.word	0x00000010
        /*66a0*/ 	.short	0x0100
        /*66a2*/ 	.byte	0x09
	.zero		1


	//   ....[5]....
        /*66a4*/ 	.word	0x00000390
        /*66a8*/ 	.word	0x000000ff
        /*66ac*/ 	.word	0x00000038
        /*66b0*/ 	.short	0x0100
        /*66b2*/ 	.byte	0x09
	.zero		1


	//   ....[6]....
        /*66b4*/ 	.word	0x000003a0
        /*66b8*/ 	.word	0x000000ff
        /*66bc*/ 	.word	0x00000018
        /*66c0*/ 	.short	0x0100
        /*66c2*/ 	.byte	0x09
	.zero		1


	//   ....[7]....
        /*66c4*/ 	.word	0x000003b0
        /*66c8*/ 	.word	0x000000ff
        /*66cc*/ 	.word	0x00000040
        /*66d0*/ 	.short	0x0100
        /*66d2*/ 	.byte	0x09
	.zero		1


	//   ....[8]....
        /*66d4*/ 	.word	0x000003c0
        /*66d8*/ 	.word	0x000000ff
        /*66dc*/ 	.word	0x00000020
        /*66e0*/ 	.short	0x0100
        /*66e2*/ 	.byte	0x09
	.zero		1


	//   ....[9]....
        /*66e4*/ 	.word	0x000003d0
        /*66e8*/ 	.word	0x000000ff
        /*66ec*/ 	.word	0x00000048
        /*66f0*/ 	.short	0x0100
        /*66f2*/ 	.byte	0x09
	.zero		1


	//   ....[10]....
        /*66f4*/ 	.word	0x000007b0
        /*66f8*/ 	.word	0x000000ff
        /*66fc*/ 	.word	0x00000060
        /*6700*/ 	.short	0x0100
        /*6702*/ 	.byte	0x06
	.zero		1


	//   ....[11]....
        /*6704*/ 	.word	0x00000820
        /*6708*/ 	.word	0x000000ff
        /*670c*/ 	.word	0x00000068
        /*6710*/ 	.short	0x0100
        /*6712*/ 	.byte	0x06
	.zero		1


	//   ....[12]....
        /*6714*/ 	.word	0x000016b0
        /*6718*/ 	.word	0x00000003
        /*671c*/ 	.word	0x00000000
        /*6720*/ 	.short	0x010a
        /*6722*/ 	.byte	0x3f
	.zero		1


	//   ....[13]....
        /*6724*/ 	.word	0x000016f0
        /*6728*/ 	.word	0x00000003
        /*672c*/ 	.word	0x00000000
        /*6730*/ 	.short	0x010a
        /*6732*/ 	.byte	0x3f
	.zero		1


	//   ....[14]....
        /*6734*/ 	.word	0x00006d10
        /*6738*/ 	.word	0x000000ff
        /*673c*/ 	.word	0x00000000
        /*6740*/ 	.short	0x010a
        /*6742*/ 	.byte	0x05
	.zero		1


	//   ....[15]....
        /*6744*/ 	.word	0x00006d50
        /*6748*/ 	.word	0x000000ff
        /*674c*/ 	.word	0x00000000
        /*6750*/ 	.short	0x010a
        /*6752*/ 	.byte	0x05
	.zero		1


	//   ....[16]....
        /*6754*/ 	.word	0x0000b730
        /*6758*/ 	.word	0x00000004
        /*675c*/ 	.word	0x00000000
        /*6760*/ 	.short	0x0101
        /*6762*/ 	.byte	0x3f
	.zero		1


	//   ....[17]....
        /*6764*/ 	.word	0x0000b950
        /*6768*/ 	.word	0x00000000
        /*676c*/ 	.word	0x00000000
        /*6770*/ 	.short	0x0101
        /*6772*/ 	.byte	0x3f
	.zero		1


	//   ....[18]....
        /*6774*/ 	.word	0x0002c270
        /*6778*/ 	.word	0x0000000c
        /*677c*/ 	.word	0x00000028
        /*6780*/ 	.short	0x010a
        /*6782*/ 	.byte	0x3f
	.zero		1


	//   ....[19]....
        /*6784*/ 	.word	0x0002c620
        /*6788*/ 	.word	0x00000002
        /*678c*/ 	.word	0x00000068
        /*6790*/ 	.short	0x0101
        /*6792*/ 	.byte	0x3f
	.zero		1


	//   ....[20]....
        /*6794*/ 	.word	0x0002cdf0
        /*6798*/ 	.word	0x00000005
        /*679c*/ 	.word	0x00000000
        /*67a0*/ 	.short	0x010a
        /*67a2*/ 	.byte	0x3f
	.zero		1


	//   ....[21]....
        /*67a4*/ 	.word	0x0002ce80
        /*67a8*/ 	.word	0x00000007
        /*67ac*/ 	.word	0x00000000
        /*67b0*/ 	.short	0x010a
        /*67b2*/ 	.byte	0x3f
	.zero		1


	//   ....[22]....
        /*67b4*/ 	.word	0x0002cf10
        /*67b8*/ 	.word	0x00000007
        /*67bc*/ 	.word	0x00000000
        /*67c0*/ 	.short	0x010a
        /*67c2*/ 	.byte	0x3f
	.zero		1


	//   ....[23]....
        /*67c4*/ 	.word	0x0002cfa0
        /*67c8*/ 	.word	0x00000007
        /*67cc*/ 	.word	0x00000000
        /*67d0*/ 	.short	0x010a
        /*67d2*/ 	.byte	0x3f
	.zero		1


	//   ....[24]....
        /*67d4*/ 	.word	0x0002d030
        /*67d8*/ 	.word	0x00000003
        /*67dc*/ 	.word	0x00000000
        /*67e0*/ 	.short	0x010a
        /*67e2*/ 	.byte	0x3f
	.zero		1


	//   ....[25]....
        /*67e4*/ 	.word	0x0002d090
        /*67e8*/ 	.word	0x00000003
        /*67ec*/ 	.word	0x00000000
        /*67f0*/ 	.short	0x010a
        /*67f2*/ 	.byte	0x3f
	.zero		1


	//   ....[26]....
        /*67f4*/ 	.word	0x0002d0f0
        /*67f8*/ 	.word	0x00000006
        /*67fc*/ 	.word	0x00000000
        /*6800*/ 	.short	0x010a
        /*6802*/ 	.byte	0x3f
	.zero		1


	//   ....[27]....
        /*6804*/ 	.word	0x0002d1c0
        /*6808*/ 	.word	0x0000000c
        /*680c*/ 	.word	0x00000028
        /*6810*/ 	.short	0x010a
        /*6812*/ 	.byte	0x3f
	.zero		1


	//   ....[28]....
        /*6814*/ 	.word	0x0002d290
        /*6818*/ 	.word	0x00000005
        /*681c*/ 	.word	0x00000000
        /*6820*/ 	.short	0x010a
        /*6822*/ 	.byte	0x3f
	.zero		1


	//   ....[29]....
        /*6824*/ 	.word	0x0002d2e0
        /*6828*/ 	.word	0x00000007
        /*682c*/ 	.word	0x00000000
        /*6830*/ 	.short	0x010a
        /*6832*/ 	.byte	0x3f
	.zero		1


	//   ....[30]....
        /*6834*/ 	.word	0x0002d330
        /*6838*/ 	.word	0x00000007
        /*683c*/ 	.word	0x00000000
        /*6840*/ 	.short	0x010a
        /*6842*/ 	.byte	0x3f
	.zero		1


	//   ....[31]....
        /*6844*/ 	.word	0x0002d380
        /*6848*/ 	.word	0x00000007
        /*684c*/ 	.word	0x00000000
        /*6850*/ 	.short	0x010a
        /*6852*/ 	.byte	0x3f
	.zero		1


	//----- nvinfo : EIATTR_NUM_MBARRIERS
	.align		4
.L_37:
        /*6854*/ 	.byte	0x03, 0x38
        /*6856*/ 	.short	0x000c


	//----- nvinfo : EIATTR_EXIT_INSTR_OFFSETS
	.align		4
        /*6858*/ 	.byte	0x04, 0x1c
        /*685a*/ 	.short	(.L_39 - .L_38)


	//   ....[0]....
.L_38:
        /*685c*/ 	.word	0x00000a00


	//   ....[1]....
        /*6860*/ 	.word	0x000012c0


	//   ....[2]....
        /*6864*/ 	.word	0x0002b950


	//   ....[3]....
        /*6868*/ 	.word	0x0002bf00


	//   ....[4]....
        /*686c*/ 	.word	0x0002d080


	//----- nvinfo : EIATTR_MAX_THREADS
	.align		4
.L_39:
        /*6870*/ 	.byte	0x04, 0x05
        /*6872*/ 	.short	(.L_41 - .L_40)
.L_40:
        /*6874*/ 	.word	0x00000180
        /*6878*/ 	.word	0x00000001
        /*687c*/ 	.word	0x00000001


	//----- nvinfo : EIATTR_CRS_STACK_SIZE
	.align		4
.L_41:
        /*6880*/ 	.byte	0x04, 0x1e
        /*6882*/ 	.short	(.L_43 - .L_42)
.L_42:
        /*6884*/ 	.word	0x00000000


	//----- nvinfo : EIATTR_CBANK_PARAM_SIZE
	.align		4
.L_43:
        /*6888*/ 	.byte	0x03, 0x19
        /*688a*/ 	.short	0x0470


	//----- nvinfo : EIATTR_PARAM_CBANK
	.align		4
        /*688c*/ 	.byte	0x04, 0x0a
        /*688e*/ 	.short	(.L_45 - .L_44)
	.align		4
.L_44:
        /*6890*/ 	.word	index@(.nv.constant0._ZN7cutlass13device_kernelINS_4gemm6kernel13GemmUniversalIN4cute5tupleIJiiiiEEENS1_10collective13CollectiveMmaINS1_34MainloopSm90TmaGmmaWarpSpecializedILi5ENS5_IJNS4_1CILi2EEENSA_ILi1EEESC_EEENS1_35KernelTmaWarpSpecializedCooperativeEEENS5_IJNSA_ILi512EEENSA_ILi176EEENSA_ILi32EEEEEENS_10bfloat16_tENS5_IJlSC_lEEESK_SL_NS4_8TiledMMAINS4_8MMA_AtomIJNS4_4SM904GMMA27MMA_64x16x16_F32BF16BF16_SSILNSP_5MajorE0ELSR_0ELNSP_7ScaleInE1ELSS_1EEEEEENS4_6LayoutISD_NS5_IJSC_NSA_ILi0EEESW_EEEEENS5_IJNS4_10UnderscoreESZ_SZ_EEEEENS4_13SM90_TMA_LOADENS4_14ComposedLayoutINS4_7SwizzleILi2ELi4ELi3EEENS4_18smem_ptr_flag_bitsILi16EEENSV_INS5_IJNSA_ILi8EEESI_EEENS5_IJSI_SC_EEEEEEEvNS4_8identityENS4_23SM90_TMA_LOAD_MULTICASTES1C_vS1D_EENS_8epilogue10collective6detail29Sm90TmaWarpSpecializedAdapterINS1H_15DefaultEpilogueISK_SL_SL_NS1G_6thread17LinearCombinationISK_Li1EffLNS1L_9ScaleType4KindE0ELNS_15FloatRoundStyleE2ESK_EENS1_15EpilogueDefaultEEEEEvvEEEEvNT_6ParamsE)
        /*6894*/ 	.short	0x0210
        /*6896*/ 	.short	0x0470


	//----- nvinfo : EIATTR_SW_WAR
	.align		4
.L_45:
        /*6898*/ 	.byte	0x04, 0x36
        /*689a*/ 	.short	(.L_47 - .L_46)
.L_46:
        /*689c*/ 	.word	0x00000008
.L_47:


//--------------------- .nv.callgraph             --------------------------
	.section	.nv.callgraph,"",@"SHT_CUDA_CALLGRAPH"
	.align	4
	.sectionentsize	8
	.align		4
        /*0000*/ 	.word	0x00000000
	.align		4
        /*0004*/ 	.word	0xffffffff
	.align		4
        /*0008*/ 	.word	index@(_ZN7cutlass13device_kernelINS_4gemm6kernel13GemmUniversalIN4cute5tupleIJiiiiEEENS1_10collective13CollectiveMmaINS1_34MainloopSm90TmaGmmaWarpSpecializedILi5ENS5_IJNS4_1CILi2EEENSA_ILi1EEESC_EEENS1_35KernelTmaWarpSpecializedCooperativeEEENS5_IJNSA_ILi512EEENSA_ILi176EEENSA_ILi32EEEEEENS_10bfloat16_tENS5_IJlSC_lEEESK_SL_NS4_8TiledMMAINS4_8MMA_AtomIJNS4_4SM904GMMA27MMA_64x16x16_F32BF16BF16_SSILNSP_5MajorE0ELSR_0ELNSP_7ScaleInE1ELSS_1EEEEEENS4_6LayoutISD_NS5_IJSC_NSA_ILi0EEESW_EEEEENS5_IJNS4_10UnderscoreESZ_SZ_EEEEENS4_13SM90_TMA_LOADENS4_14ComposedLayoutINS4_7SwizzleILi2ELi4ELi3EEENS4_18smem_ptr_flag_bitsILi16EEENSV_INS5_IJNSA_ILi8EEESI_EEENS5_IJSI_SC_EEEEEEEvNS4_8identityENS4_23SM90_TMA_LOAD_MULTICASTES1C_vS1D_EENS_8epilogue10collective6detail29Sm90TmaWarpSpecializedAdapterINS1H_15DefaultEpilogueISK_SL_SL_NS1G_6thread17LinearCombinationISK_Li1EffLNS1L_9ScaleType4KindE0ELNS_15FloatRoundStyleE2ESK_EENS1_15EpilogueDefaultEEEEEvvEEEEvNT_6ParamsE)
	.align		4
        /*000c*/ 	.word	index@(__assertfail)
	.align		4
        /*0010*/ 	.word	0x00000000
	.align		4
        /*0014*/ 	.word	0xfffffffe
	.align		4
        /*0018*/ 	.word	0x00000000
	.align		4
        /*001c*/ 	.word	0xfffffffd
	.align		4
        /*0020*/ 	.word	0x00000000
	.align		4
        /*0024*/ 	.word	0xfffffffc


//--------------------- .nv.constant4             --------------------------
	.section	.nv.constant4,"a",@progbits
	.align	8
	.align		8
.nv.constant4:
        /*0000*/ 	.dword	__assertfail
	.align		8
        /*0008*/ 	.dword	__unnamed_1
	.align		8
        /*0010*/ 	.dword	_ZN39_INTERNAL_3168f3cc_4_k_cu_c8c3b92e_80564cuda3std3__45__cpo5beginE
	.align		8
        /*0018*/ 	.dword	_ZN39_INTERNAL_3168f3cc_4_k_cu_c8c3b92e_80564cuda3std3__45__cpo3endE
	.align		8
        /*0020*/ 	.dword	_ZN39_INTERNAL_3168f3cc_4_k_cu_c8c3b92e_80564cuda3std3__45__cpo6cbeginE
	.align		8
        /*0028*/ 	.dword	_ZN39_INTERNAL_3168f3cc_4_k_cu_c8c3b92e_80564cuda3std3__45__cpo4cendE
	.align		8
        /*0030*/ 	.dword	_ZN39_INTERNAL_3168f3cc_4_k_cu_c8c3b92e_80564cuda3std3__441_GLOBAL__N__3168f3cc_4_k_cu_c8c3b92e_80566ignoreE
	.align		8
        /*0038*/ 	.dword	_ZN39_INTERNAL_3168f3cc_4_k_cu_c8c3b92e_80564cuda3std3__419piecewise_constructE
	.align		8
        /*0040*/ 	.dword	_ZN39_INTERNAL_3168f3cc_4_k_cu_c8c3b92e_80564cuda3std3__48in_placeE
	.align		8
        /*0048*/ 	.dword	_ZN39_INTERNAL_3168f3cc_4_k_cu_c8c3b92e_80564cuda3std6ranges3__45__cpo4swapE
	.align		8
        /*0050*/ 	.dword	_ZN39_INTERNAL_3168f3cc_4_k_cu_c8c3b92e_80564cuda3std6ranges3__45__cpo9iter_moveE
	.align		8
        /*0058*/ 	.dword	_ZN39_INTERNAL_3168f3cc_4_k_cu_c8c3b92e_80564cute7productE
	.align		8
        /*0060*/ 	.dword	_ZN39_INTERNAL_3168f3cc_4_k_cu_c8c3b92e_80564cute1_E
	.align		8
        /*0068*/ 	.dword	$str$22
	.align		8
        /*0070*/ 	.dword	$str$23


//--------------------- .text._ZN7cutlass13device_kernelINS_4gemm6kernel13GemmUniversalIN4cute5tupleIJiiiiEEENS1_10collective13CollectiveMmaINS1_34MainloopSm90TmaGmmaWarpSpecializedILi5ENS5_IJNS4_1CILi2EEENSA_ILi1EEESC_EEENS1_35KernelTmaWarpSpecializedCooperativeEEENS5_IJNSA_ILi512EEENSA_ILi176EEENSA_ILi32EEEEEENS_10bfloat16_tENS5_IJlSC_lEEESK_SL_NS4_8TiledMMAINS4_8MMA_AtomIJNS4_4SM904GMMA27MMA_64x16x16_F32BF16BF16_SSILNSP_5MajorE0ELSR_0ELNSP_7ScaleInE1ELSS_1EEEEEENS4_6LayoutISD_NS5_IJSC_NSA_ILi0EEESW_EEEEENS5_IJNS4_10UnderscoreESZ_SZ_EEEEENS4_13SM90_TMA_LOADENS4_14ComposedLayoutINS4_7SwizzleILi2ELi4ELi3EEENS4_18smem_ptr_flag_bitsILi16EEENSV_INS5_IJNSA_ILi8EEESI_EEENS5_IJSI_SC_EEEEEEEvNS4_8identityENS4_23SM90_TMA_LOAD_MULTICASTES1C_vS1D_EENS_8epilogue10collective6detail29Sm90TmaWarpSpecializedAdapterINS1H_15DefaultEpilogueISK_SL_SL_NS1G_6thread17LinearCombinationISK_Li1EffLNS1L_9ScaleType4KindE0ELNS_15FloatRoundStyleE2ESK_EENS1_15EpilogueDefaultEEEEEvvEEEEvNT_6ParamsE --------------------------
	.section	.text._ZN7cutlass13device_kernelINS_4gemm6kernel13GemmUniversalIN4cute5tupleIJiiiiEEENS1_10collective13CollectiveMmaINS1_34MainloopSm90TmaGmmaWarpSpecializedILi5ENS5_IJNS4_1CILi2EEENSA_ILi1EEESC_EEENS1_35KernelTmaWarpSpecializedCooperativeEEENS5_IJNSA_ILi512EEENSA_ILi176EEENSA_ILi32EEEEEENS_10bfloat16_tENS5_IJlSC_lEEESK_SL_NS4_8TiledMMAINS4_8MMA_AtomIJNS4_4SM904GMMA27MMA_64x16x16_F32BF16BF16_SSILNSP_5MajorE0ELSR_0ELNSP_7ScaleInE1ELSS_1EEEEEENS4_6LayoutISD_NS5_IJSC_NSA_ILi0EEESW_EEEEENS5_IJNS4_10UnderscoreESZ_SZ_EEEEENS4_13SM90_TMA_LOADENS4_14ComposedLayoutINS4_7SwizzleILi2ELi4ELi3EEENS4_18smem_ptr_flag_bitsILi16EEENSV_INS5_IJNSA_ILi8EEESI_EEENS5_IJSI_SC_EEEEEEEvNS4_8identityENS4_23SM90_TMA_LOAD_MULTICASTES1C_vS1D_EENS_8epilogue10collective6detail29Sm90TmaWarpSpecializedAdapterINS1H_15DefaultEpilogueISK_SL_SL_NS1G_6thread17LinearCombinationISK_Li1EffLNS1L_9ScaleType4KindE0ELNS_15FloatRoundStyleE2ESK_EENS1_15EpilogueDefaultEEEEEvvEEEEvNT_6ParamsE,"ax",@progbits
	.align	128
.text._ZN7cutlass13device_kernelINS_4gemm6kernel13GemmUniversalIN4cute5tupleIJiiiiEEENS1_10collective13CollectiveMmaINS1_34MainloopSm90TmaGmmaWarpSpecializedILi5ENS5_IJNS4_1CILi2EEENSA_ILi1EEESC_EEENS1_35KernelTmaWarpSpecializedCooperativeEEENS5_IJNSA_ILi512EEENSA_ILi176EEENSA_ILi32EEEEEENS_10bfloat16_tENS5_IJlSC_lEEESK_SL_NS4_8TiledMMAINS4_8MMA_AtomIJNS4_4SM904GMMA27MMA_64x16x16_F32BF16BF16_SSILNSP_5MajorE0ELSR_0ELNSP_7ScaleInE1ELSS_1EEEEEENS4_6LayoutISD_NS5_IJSC_NSA_ILi0EEESW_EEEEENS5_IJNS4_10UnderscoreESZ_SZ_EEEEENS4_13SM90_TMA_LOADENS4_14ComposedLayoutINS4_7SwizzleILi2ELi4ELi3EEENS4_18smem_ptr_flag_bitsILi16EEENSV_INS5_IJNSA_ILi8EEESI_EEENS5_IJSI_SC_EEEEEEEvNS4_8identityENS4_23SM90_TMA_LOAD_MULTICASTES1C_vS1D_EENS_8epilogue10collective6detail29Sm90TmaWarpSpecializedAdapterINS1H_15DefaultEpilogueISK_SL_SL_NS1G_6thread17LinearCombinationISK_Li1EffLNS1L_9ScaleType4KindE0ELNS_15FloatRoundStyleE2ESK_EENS1_15EpilogueDefaultEEEEEvvEEEEvNT_6ParamsE:
        .type           _ZN7cutlass13device_kernelINS_4gemm6kernel13GemmUniversalIN4cute5tupleIJiiiiEEENS1_10collective13CollectiveMmaINS1_34MainloopSm90TmaGmmaWarpSpecializedILi5ENS5_IJNS4_1CILi2EEENSA_ILi1EEESC_EEENS1_35KernelTmaWarpSpecializedCooperativeEEENS5_IJNSA_ILi512EEENSA_ILi176EEENSA_ILi32EEEEEENS_10bfloat16_tENS5_IJlSC_lEEESK_SL_NS4_8TiledMMAINS4_8MMA_AtomIJNS4_4SM904GMMA27MMA_64x16x16_F32BF16BF16_SSILNSP_5MajorE0ELSR_0ELNSP_7ScaleInE1ELSS_1EEEEEENS4_6LayoutISD_NS5_IJSC_NSA_ILi0EEESW_EEEEENS5_IJNS4_10UnderscoreESZ_SZ_EEEEENS4_13SM90_TMA_LOADENS4_14ComposedLayoutINS4_7SwizzleILi2ELi4ELi3EEENS4_18smem_ptr_flag_bitsILi16EEENSV_INS5_IJNSA_ILi8EEESI_EEENS5_IJSI_SC_EEEEEEEvNS4_8identityENS4_23SM90_TMA_LOAD_MULTICASTES1C_vS1D_EENS_8epilogue10collective6detail29Sm90TmaWarpSpecializedAdapterINS1H_15DefaultEpilogueISK_SL_SL_NS1G_6thread17LinearCombinationISK_Li1EffLNS1L_9ScaleType4KindE0ELNS_15FloatRoundStyleE2ESK_EENS1_15EpilogueDefaultEEEEEvvEEEEvNT_6ParamsE,@function
        .size           _ZN7cutlass13device_kernelINS_4gemm6kernel13GemmUniversalIN4cute5tupleIJiiiiEEENS1_10collective13CollectiveMmaINS1_34MainloopSm90TmaGmmaWarpSpecializedILi5ENS5_IJNS4_1CILi2EEENSA_ILi1EEESC_EEENS1_35KernelTmaWarpSpecializedCooperativeEEENS5_IJNSA_ILi512EEENSA_ILi176EEENSA_ILi32EEEEEENS_10bfloat16_tENS5_IJlSC_lEEESK_SL_NS4_8TiledMMAINS4_8MMA_AtomIJNS4_4SM904GMMA27MMA_64x16x16_F32BF16BF16_SSILNSP_5MajorE0ELSR_0ELNSP_7ScaleInE1ELSS_1EEEEEENS4_6LayoutISD_NS5_IJSC_NSA_ILi0EEESW_EEEEENS5_IJNS4_10UnderscoreESZ_SZ_EEEEENS4_13SM90_TMA_LOADENS4_14ComposedLayoutINS4_7SwizzleILi2ELi4ELi3EEENS4_18smem_ptr_flag_bitsILi16EEENSV_INS5_IJNSA_ILi8EEESI_EEENS5_IJSI_SC_EEEEEEEvNS4_8identityENS4_23SM90_TMA_LOAD_MULTICASTES1C_vS1D_EENS_8epilogue10collective6detail29Sm90TmaWarpSpecializedAdapterINS1H_15DefaultEpilogueISK_SL_SL_NS1G_6thread17LinearCombinationISK_Li1EffLNS1L_9ScaleType4KindE0ELNS_15FloatRoundStyleE2ESK_EENS1_15EpilogueDefaultEEEEEvvEEEEvNT_6ParamsE,(.L_x_763 - _ZN7cutlass13device_kernelINS_4gemm6kernel13GemmUniversalIN4cute5tupleIJiiiiEEENS1_10collective13CollectiveMmaINS1_34MainloopSm90TmaGmmaWarpSpecializedILi5ENS5_IJNS4_1CILi2EEENSA_ILi1EEESC_EEENS1_35KernelTmaWarpSpecializedCooperativeEEENS5_IJNSA_ILi512EEENSA_ILi176EEENSA_ILi32EEEEEENS_10bfloat16_tENS5_IJlSC_lEEESK_SL_NS4_8TiledMMAINS4_8MMA_AtomIJNS4_4SM904GMMA27MMA_64x16x16_F32BF16BF16_SSILNSP_5MajorE0ELSR_0ELNSP_7ScaleInE1ELSS_1EEEEEENS4_6LayoutISD_NS5_IJSC_NSA_ILi0EEESW_EEEEENS5_IJNS4_10UnderscoreESZ_SZ_EEEEENS4_13SM90_TMA_LOADENS4_14ComposedLayoutINS4_7SwizzleILi2ELi4ELi3EEENS4_18smem_ptr_flag_bitsILi16EEENSV_INS5_IJNSA_ILi8EEESI_EEENS5_IJSI_SC_EEEEEEEvNS4_8identityENS4_23SM90_TMA_LOAD_MULTICASTES1C_vS1D_EENS_8epilogue10collective6detail29Sm90TmaWarpSpecializedAdapterINS1H_15DefaultEpilogueISK_SL_SL_NS1G_6thread17LinearCombinationISK_Li1EffLNS1L_9ScaleType4KindE0ELNS_15FloatRoundStyleE2ESK_EENS1_15EpilogueDefaultEEEEEvvEEEEvNT_6ParamsE)
        .other          _ZN7cutlass13device_kernelINS_4gemm6kernel13GemmUniversalIN4cute5tupleIJiiiiEEENS1_10collective13CollectiveMmaINS1_34MainloopSm90TmaGmmaWarpSpecializedILi5ENS5_IJNS4_1CILi2EEENSA_ILi1EEESC_EEENS1_35KernelTmaWarpSpecializedCooperativeEEENS5_IJNSA_ILi512EEENSA_ILi176EEENSA_ILi32EEEEEENS_10bfloat16_tENS5_IJlSC_lEEESK_SL_NS4_8TiledMMAINS4_8MMA_AtomIJNS4_4SM904GMMA27MMA_64x16x16_F32BF16BF16_SSILNSP_5MajorE0ELSR_0ELNSP_7ScaleInE1ELSS_1EEEEEENS4_6LayoutISD_NS5_IJSC_NSA_ILi0EEESW_EEEEENS5_IJNS4_10UnderscoreESZ_SZ_EEEEENS4_13SM90_TMA_LOADENS4_14ComposedLayoutINS4_7SwizzleILi2ELi4ELi3EEENS4_18smem_ptr_flag_bitsILi16EEENSV_INS5_IJNSA_ILi8EEESI_EEENS5_IJSI_SC_EEEEEEEvNS4_8identityENS4_23SM90_TMA_LOAD_MULTICASTES1C_vS1D_EENS_8epilogue10collective6detail29Sm90TmaWarpSpecializedAdapterINS1H_15DefaultEpilogueISK_SL_SL_NS1G_6thread17LinearCombinationISK_Li1EffLNS1L_9ScaleType4KindE0ELNS_15FloatRoundStyleE2ESK_EENS1_15EpilogueDefaultEEEEEvvEEEEvNT_6ParamsE,@"STO_CUDA_ENTRY STV_DEFAULT"
_ZN7cutlass13device_kernelINS_4gemm6kernel13GemmUniversalIN4cute5tupleIJiiiiEEENS1_10collective13CollectiveMmaINS1_34MainloopSm90TmaGmmaWarpSpecializedILi5ENS5_IJNS4_1CILi2EEENSA_ILi1EEESC_EEENS1_35KernelTmaWarpSpecializedCooperativeEEENS5_IJNSA_ILi512EEENSA_ILi176EEENSA_ILi32EEEEEENS_10bfloat16_tENS5_IJlSC_lEEESK_SL_NS4_8TiledMMAINS4_8MMA_AtomIJNS4_4SM904GMMA27MMA_64x16x16_F32BF16BF16_SSILNSP_5MajorE0ELSR_0ELNSP_7ScaleInE1ELSS_1EEEEEENS4_6LayoutISD_NS5_IJSC_NSA_ILi0EEESW_EEEEENS5_IJNS4_10UnderscoreESZ_SZ_EEEEENS4_13SM90_TMA_LOADENS4_14ComposedLayoutINS4_7SwizzleILi2ELi4ELi3EEENS4_18smem_ptr_flag_bitsILi16EEENSV_INS5_IJNSA_ILi8EEESI_EEENS5_IJSI_SC_EEEEEEEvNS4_8identityENS4_23SM90_TMA_LOAD_MULTICASTES1C_vS1D_EENS_8epilogue10collective6detail29Sm90TmaWarpSpecializedAdapterINS1H_15DefaultEpilogueISK_SL_SL_NS1G_6thread17LinearCombinationISK_Li1EffLNS1L_9ScaleType4KindE0ELNS_15FloatRoundStyleE2ESK_EENS1_15EpilogueDefaultEEEEEvvEEEEvNT_6ParamsE:
[----:B------:R-:W0:Y:S02]  /*0000*/  LDC R1, c[0x0][0x28] ;  /* 0x00000a00ff017b82 */ /* 0x000e240000000800 */
[----:B0-----:R-:W-:Y:S01]  /*0010*/  VIADD R1, R1, 0xfffffa68 ;  /* 0xfffffa6801017836 */ /* 0x001fe20000000000 */
[----:B------:R-:W0:Y:S01]  /*0020*/  S2R R4, SR_TID.X ;  /* 0x0000000000047919 */ /* 0x000e220000002100 */
[----:B------:R-:W-:Y:S01]  /*0030*/  ELECT P0, URZ, PT ;  /* 0x00000000003f782f */ /* 0x000fe20003800000 */
[----:B------:R-:W-:Y:S01]  /*0040*/  BSSY B0, `(.L_x_0) ;  /* 0x0000015000007945 */ /* 0x000fe20003800000 */
[--C-:B0-----:R-:W-:Y:S02]  /*0050*/  SHF.R.U32.HI R0, RZ, 0x5, R4.reuse ;  /* 0x00000005ff007819 */ /* 0x101fe40000011604 */
[----:B------:R-:W-:-:S03]  /*0060*/  SHF.R.U32.HI R2, RZ, 0x7, R4 ;  /* 0x00000007ff027819 */ /* 0x000fc60000011604 */
[----:B------:R-:W0:Y:S04]  /*0070*/  SHFL.IDX PT, R3, R0, RZ, 0x1f ;  /* 0x00001fff00037589 */ /* 0x000e2800000e0000 */
[----:B------:R-:W1:Y:S01]  /*0080*/  SHFL.IDX PT, R2, R2, RZ, 0x1f ;  /* 0x00001fff02027589 */ /* 0x000e6200000e0000 */
[----:B0-----:R-:W-:Y:S02]  /*0090*/  R2UR UR4, R3 ;  /* 0x00000000030472ca */ /* 0x001fe400000e0000 */
[----:B-1----:R-:W-:-:S11]  /*00a0*/  R2UR UR6, R2 ;  /* 0x00000000020672ca */ /* 0x002fd600000e0000 */
[----:B------:R-:W-:Y:S02]  /*00b0*/  USHF.R.S32.HI UR5, URZ, 0x1f, UR4 ;  /* 0x0000001f3f057899 */ /* 0x000fe40008011404 */
[----:B------:R-:W-:Y:S02]  /*00c0*/  ISETP.NE.OR P0, PT, RZ, UR4, !P0 ;  /* 0x00000004ff007c0c */ /* 0x000fe4000c705670 */
[----:B------:R-:W-:-:S04]  /*00d0*/  ULEA.HI UR5, UR5, UR4, URZ, 0x2 ;  /* 0x0000000405057291 */ /* 0x000fc8000f8f103f */
[----:B------:R-:W-:-:S04]  /*00e0*/  ULOP3.LUT UR5, UR5, 0xfffffffc, URZ, 0xc0, !UPT ;  /* 0xfffffffc05057892 */ /* 0x000fc8000f8ec03f */
[----:B------:R-:W-:-:S03]  /*00f0*/  UIADD3 UR8, UR4, -UR5, URZ ;  /* 0x8000000504087290 */ /* 0x000fc6000fffe03f */
[----:B------:R-:W-:Y:S09]  /*0100*/  @P0 BRA `(.L_x_1) ;  /* 0x0000000000200947 */ /* 0x000ff20003800000 */
[----:B------:R-:W-:Y:S02]  /*0110*/  ULDC.64 UR4, c[0x0][0x198] ;  /* 0x0000660000047ab9 */ /* 0x000fe40000000a00 */
[----:B------:R-:W-:Y:S02]  /*0120*/  UIADD3 UR10, UP0, UR4, 0xf0, URZ ;  /* 0x000000f0040a7890 */ /* 0x000fe4000ff1e03f */
[----:B------:R-:W-:Y:S02]  /*0130*/  UIADD3 UR4, UP1, UR4, 0x1f0, URZ ;  /* 0x000001f004047890 */ /* 0x000fe4000ff3e03f */
[----:B------:R-:W-:Y:S02]  /*0140*/  UIADD3.X UR11, URZ, UR5, URZ, UP0, !UPT ;  /* 0x000000053f0b7290 */ /* 0x000fe400087fe43f */
[----:B------:R-:W-:-:S07]  /*0150*/  UIADD3.X UR5, URZ, UR5, URZ, UP1, !UPT ;  /* 0x000000053f057290 */ /* 0x000fce0008ffe43f */
[----:B------:R0:W-:Y:S02]  /*0160*/  UTMACCTL.PF [UR10] ;  /* 0x000000000a0079b9 */ /* 0x0001e40008040000 */
[----:B------:R0:W-:Y:S02]  /*0170*/  UTMACCTL.PF [UR4] ;  /* 0x00000000040079b9 */ /* 0x0001e40008040000 */
[----:B0-----:R-:W-:Y:S01]  /*0180*/  NOP ;  /* 0x0000000000007918 */ /* 0x001fe20000000000 */
.L_x_1:
[----:B------:R-:W-:Y:S05]  /*0190*/  BSYNC B0 ;  /* 0x0000000000007941 */ /* 0x000fea0003800000 */
.L_x_0:
[----:B------:R-:W-:Y:S01]  /*01a0*/  UISETP.NE.AND UP0, UPT, UR8, 0x3, UPT ;  /* 0x000000030800788c */ /* 0x000fe2000bf05270 */
[----:B------:R-:W0:Y:S01]  /*01b0*/  SHFL.IDX PT, R3, R0, RZ, 0x1f ;  /* 0x00001fff00037589 */ /* 0x000e2200000e0000 */
[----:B------:R-:W-:Y:S02]  /*01c0*/  UIADD3 UR10, UR6, -0x1, URZ ;  /* 0xffffffff060a7890 */ /* 0x000fe4000fffe03f */
[----:B------:R-:W-:Y:S01]  /*01d0*/  ISETP.NE.AND P1, PT, RZ, UR6, PT ;  /* 0x00000006ff007c0c */ /* 0x000fe2000bf25270 */
[----:B------:R-:W-:Y:S02]  /*01e0*/  UISETP.EQ.OR UP0, UPT, UR8, URZ, !UP0 ;  /* 0x0000003f0800728c */ /* 0x000fe4000c702670 */
[----:B------:R-:W-:Y:S02]  /*01f0*/  UISETP.GE.U32.AND UP1, UPT, UR10, 0x2, UPT ;  /* 0x000000020a00788c */ /* 0x000fe4000bf26070 */
[----:B------:R-:W-:-:S04]  /*0200*/  UISETP.EQ.AND UP0, UPT, UR6, URZ, UP0 ;  /* 0x0000003f0600728c */ /* 0x000fc80008702270 */
[----:B------:R-:W-:-:S04]  /*0210*/  USEL UR4, URZ, 0x1, !UP0 ;  /* 0x000000013f047887 */ /* 0x000fc8000c000000 */
[----:B------:R-:W-:-:S06]  /*0220*/  USEL UR4, UR4, 0x2, UP1 ;  /* 0x0000000204047887 */ /* 0x000fcc0008800000 */
[----:B------:R-:W-:Y:S01]  /*0230*/  IMAD.U32 R2, RZ, RZ, UR4 ;  /* 0x00000004ff027e24 */ /* 0x000fe2000f8e00ff */
[----:B0-----:R-:W-:-:S04]  /*0240*/  ISETP.NE.AND P0, PT, R3, RZ, PT ;  /* 0x000000ff0300720c */ /* 0x001fc80003f05270 */
[----:B------:R0:W-:Y:S09]  /*0250*/  STL [R1+0x264], R2 ;  /* 0x0002640201007387 */ /* 0x0001f20000100800 */
[----:B0-----:R-:W-:Y:S05]  /*0260*/  @P0 BRA `(.L_x_2) ;  /* 0x0000000000600947 */ /* 0x001fea0003800000 */
[----:B------:R-:W0:Y:S01]  /*0270*/  S2UR UR9, SR_CgaCtaId ;  /* 0x00000000000979c3 */ /* 0x000e220000008800 */
[----:B------:R-:W-:Y:S01]  /*0280*/  UMOV UR4, 0x400 ;  /* 0x0000040000047882 */ /* 0x000fe20000000000 */
[----:B------:R-:W-:Y:S01]  /*0290*/  UMOV UR5, 0x1 ;  /* 0x0000000100057882 */ /* 0x000fe20000000000 */
[----:B------:R-:W-:Y:S01]  /*02a0*/  UMOV UR6, 0x4 ;  /* 0x0000000400067882 */ /* 0x000fe20000000000 */
[----:B------:R-:W-:Y:S01]  /*02b0*/  ELECT P0, URZ, PT ;  /* 0x00000000003f782f */ /* 0x000fe20003800000 */
[----:B------:R-:W-:-:S04]  /*02c0*/  UIADD3 UR6, -UR6, 0x100000, URZ ;  /* 0x0010000006067890 */ /* 0x000fc8000fffe13f */
[----:B------:R-:W-:Y:S02]  /*02d0*/  USHF.L.U32 UR7, UR6, 0xb, URZ ;  /* 0x0000000b06077899 */ /* 0x000fe4000800063f */
[----:B------:R-:W-:Y:S02]  /*02e0*/  USHF.L.U32 UR6, UR6, 0x1, URZ ;  /* 0x0000000106067899 */ /* 0x000fe4000800063f */
[----:B0-----:R-:W-:Y:S02]  /*02f0*/  ULEA UR9, UR9, UR4, 0x18 ;  /* 0x0000000409097291 */ /* 0x001fe4000f8ec03f */
[----:B------:R-:W-:-:S04]  /*0300*/  UIADD3 UR4, -UR5, 0x100000, URZ ;  /* 0x0010000005047890 */ /* 0x000fc8000fffe13f */
[----:B------:R-:W-:Y:S02]  /*0310*/  USHF.L.U32 UR5, UR4, 0xb, URZ ;  /* 0x0000000b04057899 */ /* 0x000fe4000800063f */
[----:B------:R-:W-:Y:S01]  /*0320*/  USHF.L.U32 UR4, UR4, 0x1, URZ ;  /* 0x0000000104047899 */ /* 0x000fe2000800063f */
[----:B------:R-:W0:Y:S11]  /*0330*/  FENCE.VIEW.ASYNC.S ;  /* 0x00000000000073c6 */ /* 0x000e360000000000 */
[----:B0-----:R0:W1:Y:S01]  /*0340*/  SYNCS.EXCH.64 URZ, [UR9], UR4 ;  /* 0x00000004093f75b2 */ /* 0x0010620008000100 */
[----:B------:R0:W2:Y:S01]  /*0350*/  SYNCS.EXCH.64 URZ, [UR9+0x28], UR6 ;  /* 0x00002806093f75b2 */ /* 0x0000a20008000100 */
[----:B------:R0:W3:Y:S01]  /*0360*/  SYNCS.EXCH.64 URZ, [UR9+0x8], UR4 ;  /* 0x00000804093f75b2 */ /* 0x0000e20008000100 */
[----:B------:R0:W4:Y:S01]  /*0370*/  SYNCS.EXCH.64 URZ, [UR9+0x30], UR6 ;  /* 0x00003006093f75b2 */ /* 0x0001220008000100 */
[----:B------:R0:W0:Y:S01]  /*0380*/  SYNCS.EXCH.64 URZ, [UR9+0x10], UR4 ;  /* 0x00001004093f75b2 */ /* 0x0000220008000100 */
[----:B------:R0:W0:Y:S01]  /*0390*/  SYNCS.EXCH.64 URZ, [UR9+0x38], UR6 ;  /* 0x00003806093f75b2 */ /* 0x0000220008000100 */
[----:B------:R0:W0:Y:S01]  /*03a0*/  SYNCS.EXCH.64 URZ, [UR9+0x18], UR4 ;  /* 0x00001804093f75b2 */ /* 0x0000220008000100 */
[----:B------:R0:W0:Y:S01]  /*03b0*/  SYNCS.EXCH.64 URZ, [UR9+0x40], UR6 ;  /* 0x00004006093f75b2 */ /* 0x0000220008000100 */
[----:B------:R0:W0:Y:S01]  /*03c0*/  SYNCS.EXCH.64 URZ, [UR9+0x20], UR4 ;  /* 0x00002004093f75b2 */ /* 0x0000220008000100 */
[----:B------:R0:W0:Y:S01]  /*03d0*/  SYNCS.EXCH.64 URZ, [UR9+0x48], UR6 ;  /* 0x00004806093f75b2 */ /* 0x0000220008000100 */
[----:B------:R-:W-:Y:S01]  /*03e0*/  NOP ;  /* 0x0000000000007918 */ /* 0x000fe20000000000 */
.L_x_2:
[----:B------:R-:W-:Y:S01]  /*03f0*/  SHF.R.S32.HI R2, RZ, 0x1f, R4 ;  /* 0x0000001fff027819 */ /* 0x000fe20000011404 */
[----:B------:R-:W5:Y:S01]  /*0400*/  SHFL.IDX PT, R0, R0, RZ, 0x1f ;  /* 0x00001fff00007589 */ /* 0x000f6200000e0000 */
[----:B0-----:R-:W0:Y:S01]  /*0410*/  S2UR UR9, SR_CTAID.X ;  /* 0x00000000000979c3 */ /* 0x001e220000002500 */
[----:B------:R-:W-:Y:S02]  /*0420*/  ELECT P0, URZ, PT ;  /* 0x00000000003f782f */ /* 0x000fe40003800000 */
[----:B------:R-:W-:Y:S01]  /*0430*/  LEA.HI R2, R2, R4, RZ, 0x7 ;  /* 0x0000000402027211 */ /* 0x000fe200078f38ff */
[----:B------:R-:W-:Y:S01]  /*0440*/  ULDC UR4, c[0x0][0x150] ;  /* 0x0000540000047ab9 */ /* 0x000fe20000000800 */
[----:B------:R-:W-:Y:S01]  /*0450*/  SHF.R.S32.HI R6, RZ, 0x1f, R3 ;  /* 0x0000001fff067819 */ /* 0x000fe20000011403 */
[----:B------:R-:W-:Y:S01]  /*0460*/  NOP ;  /* 0x0000000000007918 */ /* 0x000fe20000000000 */
[----:B------:R-:W-:Y:S01]  /*0470*/  LOP3.LUT R2, R2, 0xffffff80, RZ, 0xc0, !PT ;  /* 0xffffff8002027812 */ /* 0x000fe200078ec0ff */
[----:B------:R-:W-:Y:S01]  /*0480*/  NOP ;  /* 0x0000000000007918 */ /* 0x000fe20000000000 */
[----:B------:R-:W-:Y:S01]  /*0490*/  LEA.HI R6, R6, R3, RZ, 0x2 ;  /* 0x0000000306067211 */ /* 0x000fe200078f10ff */
[----:B------:R-:W1:Y:S01]  /*04a0*/  LDC R8, c[0x0][0x144] ;  /* 0x00005100ff087b82 */ /* 0x000e620000000800 */
[----:B------:R-:W-:-:S02]  /*04b0*/  IMAD.MOV.U32 R17, RZ, RZ, 0x1 ;  /* 0x00000001ff117424 */ /* 0x000fc400078e00ff */
[----:B------:R-:W-:Y:S01]  /*04c0*/  IMAD.IADD R4, R4, 0x1, -R2 ;  /* 0x0000000104047824 */ /* 0x000fe200078e0a02 */
[----:B------:R-:W-:Y:S01]  /*04d0*/  LOP3.LUT R6, R6, 0x3ffffffc, RZ, 0xc0, !PT ;  /* 0x3ffffffc06067812 */ /* 0x000fe200078ec0ff */
[----:B------:R-:W2:Y:S03]  /*04e0*/  S2R R2, SR_CTAID.Y ;  /* 0x0000000000027919 */ /* 0x000ea60000002600 */
[----:B------:R-:W-:Y:S01]  /*04f0*/  SHF.R.S32.HI R5, RZ, 0x1f, R4 ;  /* 0x0000001fff057819 */ /* 0x000fe20000011404 */
[----:B------:R-:W-:Y:S01]  /*0500*/  IMAD.IADD R6, R3, 0x1, -R6 ;  /* 0x0000000103067824 */ /* 0x000fe200078e0a06 */
[----:B------:R-:W3:Y:S02]  /*0510*/  LDC R11, c[0x0][0x148] ;  /* 0x00005200ff0b7b82 */ /* 0x000ee40000000800 */
[----:B------:R-:W-:Y:S02]  /*0520*/  LEA.HI R5, R5, R4, RZ, 0x3 ;  /* 0x0000000405057211 */ /* 0x000fe400078f18ff */
[----:B-----5:R-:W-:-:S02]  /*0530*/  ISETP.NE.OR P0, PT, R0, RZ, !P0 ;  /* 0x000000ff0000720c */ /* 0x020fc40004705670 */
[--C-:B------:R-:W-:Y:S02]  /*0540*/  SHF.R.S32.HI R0, RZ, 0x3, R5.reuse ;  /* 0x00000003ff007819 */ /* 0x100fe40000011405 */
[----:B------:R-:W-:Y:S02]  /*0550*/  SHF.R.S32.HI R5, RZ, 0x1f, R5 ;  /* 0x0000001fff057819 */ /* 0x000fe40000011405 */
[----:B0-----:R-:W-:Y:S02]  /*0560*/  I2FP.F32.U32 R7, UR9 ;  /* 0x0000000900077c45 */ /* 0x001fe40008201000 */
[----:B------:R-:W-:-:S03]  /*0570*/  LEA.HI R5, R5, R0, RZ, 0x2 ;  /* 0x0000000005057211 */ /* 0x000fc600078f10ff */
[----:B------:R-:W-:Y:S01]  /*0580*/  FMUL R7, R7, UR4 ;  /* 0x0000000407077c20 */ /* 0x000fe20008400000 */
[----:B------:R-:W-:Y:S01]  /*0590*/  LOP3.LUT R5, R5, 0xfffffffc, RZ, 0xc0, !PT ;  /* 0xfffffffc05057812 */ /* 0x000fe200078ec0ff */
[----:B------:R-:W-:Y:S01]  /*05a0*/  VOTEU.ALL UP0, P0 ;  /* 0x00000000003f7886 */ /* 0x000fe20000000000 */
[----:B------:R-:W-:Y:S01]  /*05b0*/  ULDC UR4, c[0x0][0x154] ;  /* 0x0000550000047ab9 */ /* 0x000fe20000000800 */
[----:B------:R-:W-:Y:S02]  /*05c0*/  VOTEU.ALL UP1, P0 ;  /* 0x00000000003f7886 */ /* 0x000fe40000020000 */
[----:B------:R-:W0:Y:S01]  /*05d0*/  F2I.U32.TRUNC.NTZ R7, R7 ;  /* 0x0000000700077305 */ /* 0x000e22000020f000 */
[----:B------:R-:W-:Y:S01]  /*05e0*/  IMAD.IADD R5, R0, 0x1, -R5 ;  /* 0x0000000100057824 */ /* 0x000fe200078e0a05 */
[----:B------:R-:W5:Y:S01]  /*05f0*/  @!UP0 S2UR UR7, SR_CgaCtaId ;  /* 0x00000000000789c3 */ /* 0x000f620000008800 */
[----:B------:R-:W-:Y:S02]  /*0600*/  @!UP0 UMOV UR6, 0x400 ;  /* 0x0000040000068882 */ /* 0x000fe40000000000 */
[----:B------:R-:W-:Y:S01]  /*0610*/  IMAD R5, R6, 0x4, R5 ;  /* 0x0000000406057824 */ /* 0x000fe200078e0205 */
[----:B--2---:R-:W-:-:S04]  /*0620*/  I2FP.F32.U32 R9, R2 ;  /* 0x0000000200097245 */ /* 0x004fc80000201000 */
[----:B------:R-:W-:Y:S01]  /*0630*/  LEA.HI R0, R5, R5, RZ, 0x1 ;  /* 0x0000000505007211 */ /* 0x000fe200078f08ff */
[----:B------:R-:W-:Y:S01]  /*0640*/  FMUL R9, R9, UR4 ;  /* 0x0000000409097c20 */ /* 0x000fe20008400000 */
[----:B------:R-:W-:Y:S02]  /*0650*/  UMOV UR4, 0x20 ;  /* 0x0000002000047882 */ /* 0x000fe40000000000 */
[----:B------:R-:W-:Y:S01]  /*0660*/  LOP3.LUT R6, R0, 0xfffffffe, RZ, 0xc0, !PT ;  /* 0xfffffffe00067812 */ /* 0x000fe200078ec0ff */
[----:B0-----:R-:W-:Y:S01]  /*0670*/  IMAD.MOV R13, RZ, RZ, -R7 ;  /* 0x000000ffff0d7224 */ /* 0x001fe200078e0a07 */
[----:B------:R-:W-:-:S04]  /*0680*/  @!UP0 UIADD3 UR4, -UR4, 0x100000, URZ ;  /* 0x0010000004048890 */ /* 0x000fc8000fffe13f */
[----:B------:R-:W-:Y:S02]  /*0690*/  @!UP0 USHF.L.U32 UR5, UR4, 0xb, URZ ;  /* 0x0000000b04058899 */ /* 0x000fe4000800063f */
[----:B------:R-:W-:Y:S01]  /*06a0*/  @!UP0 USHF.L.U32 UR4, UR4, 0x1, URZ ;  /* 0x0000000104048899 */ /* 0x000fe2000800063f */
[----:B------:R-:W0:Y:S01]  /*06b0*/  F2I.U32.TRUNC.NTZ R9, R9 ;  /* 0x0000000900097305 */ /* 0x000e22000020f000 */
[----:B-1----:R-:W-:Y:S02]  /*06c0*/  IMAD R0, R8, R13, UR9 ;  /* 0x0000000908007e24 */ /* 0x002fe4000f8e020d */
[C---:B------:R-:W-:Y:S02]  /*06d0*/  IMAD.IADD R7, R5.reuse, 0x1, -R6 ;  /* 0x0000000105077824 */ /* 0x040fe400078e0a06 */
[----:B------:R-:W-:-:S03]  /*06e0*/  IMAD.SHL.U32 R6, R5, 0x4, RZ ;  /* 0x0000000405067824 */ /* 0x000fc600078e00ff */
[----:B------:R-:W-:Y:S01]  /*06f0*/  ISETP.NE.AND P2, PT, R7, R0, PT ;  /* 0x000000000700720c */ /* 0x000fe20003f45270 */
[----:B-----5:R-:W-:Y:S01]  /*0700*/  @!UP0 ULEA UR6, UR7, UR6, 0x18 ;  /* 0x0000000607068291 */ /* 0x020fe2000f8ec03f */
[----:B------:R-:W1:Y:S01]  /*0710*/  LDC R7, c[0x0][0x140] ;  /* 0x00005000ff077b82 */ /* 0x000e620000000800 */
[----:B------:R-:W-:Y:S01]  /*0720*/  LOP3.LUT R10, R5, 0xc, R6, 0x78, !PT ;  /* 0x0000000c050a7812 */ /* 0x000fe200078e7806 */
[----:B------:R-:W-:Y:S01]  /*0730*/  VOTEU.ALL UP0, P0 ;  /* 0x00000000003f7886 */ /* 0x000fe20000000000 */
[----:B------:R-:W-:Y:S01]  /*0740*/  LOP3.LUT P0, RZ, R4, 0x7, RZ, 0xc0, !PT ;  /* 0x0000000704ff7812 */ /* 0x000fe2000780c0ff */
[----:B0-----:R-:W-:Y:S02]  /*0750*/  IMAD.MOV R12, RZ, RZ, -R9 ;  /* 0x000000ffff0c7224 */ /* 0x001fe400078e0a09 */
[----:B------:R0:W-:Y:S01]  /*0760*/  STL [R1+0x25c], R10 ;  /* 0x00025c0a01007387 */ /* 0x0001e20000100800 */
[----:B------:R-:W-:Y:S01]  /*0770*/  ISETP.LT.U32.AND P0, PT, R10, 0x2, !P0 ;  /* 0x000000020a00780c */ /* 0x000fe20004701070 */
[----:B---3--:R-:W-:-:S03]  /*0780*/  IMAD R6, R11, R12, R2 ;  /* 0x0000000c0b067224 */ /* 0x008fc600078e0202 */
[----:B------:R-:W-:Y:S01]  /*0790*/  @P2 LEA.HI R5, R10, R10, RZ, 0x1 ;  /* 0x0000000a0a052211 */ /* 0x000fe200078f08ff */
[----:B------:R-:W2:Y:S02]  /*07a0*/  FENCE.VIEW.ASYNC.S ;  /* 0x00000000000073c6 */ /* 0x000ea40000000000 */
[----:B--2---:R0:W2:Y:S01]  /*07b0*/  @!UP0 SYNCS.EXCH.64 URZ, [UR6+0x60], UR4 ;  /* 0x00006004063f85b2 */ /* 0x0040a20008000100 */
[----:B------:R-:W-:Y:S02]  /*07c0*/  SEL R4, RZ, 0x1, !P0 ;  /* 0x00000001ff047807 */ /* 0x000fe40004000000 */
[----:B------:R-:W-:-:S04]  /*07d0*/  @P2 SHF.R.S32.HI R5, RZ, 0x1, R5 ;  /* 0x00000001ff052819 */ /* 0x000fc80000011405 */
[----:B------:R-:W-:-:S04]  /*07e0*/  @P2 ISETP.NE.AND P3, PT, R5, R6, PT ;  /* 0x000000060500220c */ /* 0x000fc80003f65270 */
[----:B------:R-:W-:Y:S02]  /*07f0*/  @P2 SEL R17, RZ, 0x1, P3 ;  /* 0x00000001ff112807 */ /* 0x000fe40001800000 */
[----:B-1----:R-:W-:Y:S02]  /*0800*/  ISETP.EQ.U32.AND P4, PT, R7, 0x1, PT ;  /* 0x000000010700780c */ /* 0x002fe40003f82070 */
[----:B------:R-:W-:Y:S01]  /*0810*/  LOP3.LUT R17, R17, R4, RZ, 0xc0, !PT ;  /* 0x0000000411117212 */ /* 0x000fe200078ec0ff */
[----:B------:R0:W1:Y:S01]  /*0820*/  @!UP1 SYNCS.EXCH.64 URZ, [UR6+0x68], UR4 ;  /* 0x00006804063f95b2 */ /* 0x0000620008000100 */
[----:B------:R-:W-:-:S09]  /*0830*/  NOP ;  /* 0x0000000000007918 */ /* 0x000fd20000000000 */
[----:B0-2---:R-:W-:Y:S05]  /*0840*/  @!P4 BRA `(.L_x_3) ;  /* 0x000000000008c947 */ /* 0x005fea0003800000 */
[----:B-1--4-:R-:W-:Y:S01]  /*0850*/  UCGABAR_ARV ;  /* 0x00000000000079c7 */ /* 0x012fe20008000000 */
[----:B------:R-:W-:Y:S05]  /*0860*/  BRA `(.L_x_4) ;  /* 0x0000000000047947 */ /* 0x000fea0003800000 */
.L_x_3:
[----:B-1--4-:R-:W-:Y:S01]  /*0870*/  NOP ;  /* 0x0000000000007918 */ /* 0x012fe20000000000 */
.L_x_4:
[----:B------:R-:W0:Y:S01]  /*0880*/  LDC R4, c[0x0][0x65c] ;  /* 0x00019700ff047b82 */ /* 0x000e220000000800 */
[----:B------:R-:W-:Y:S01]  /*0890*/  IMAD.MOV.U32 R5, RZ, RZ, RZ ;  /* 0x000000ffff057224 */ /* 0x000fe200078e00ff */
[----:B0-----:R-:W-:Y:S01]  /*08a0*/  ISETP.NE.AND P2, PT, R4, 0x1, PT ;  /* 0x000000010400780c */ /* 0x001fe20003f45270 */
[----:B------:R-:W-:-:S12]  /*08b0*/  IMAD.U32 R4, RZ, RZ, UR9 ;  /* 0x00000009ff047e24 */ /* 0x000fd8000f8e00ff */
[----:B------:R-:W0:Y:S01]  /*08c0*/  @P2 LDC R7, c[0x0][0x10] ;  /* 0x00000400ff072b82 */ /* 0x000e220000000800 */
[----:B------:R-:W-:Y:S01]  /*08d0*/  @P2 MOV R3, RZ ;  /* 0x000000ff00032202 */ /* 0x000fe20000000f00 */
[----:B------:R-:W-:-:S06]  /*08e0*/  @P2 IMAD.MOV.U32 R13, RZ, RZ, RZ ;  /* 0x000000ffff0d2224 */ /* 0x000fcc00078e00ff */
[----:B------:R-:W1:Y:S01]  /*08f0*/  @!P2 LDC R9, c[0x0][0xc] ;  /* 0x00000300ff09ab82 */ /* 0x000e620000000800 */
[----:B0-----:R-:W-:-:S04]  /*0900*/  @P2 IMAD.WIDE.U32 R6, R7, UR9, R2 ;  /* 0x0000000907062c25 */ /* 0x001fc8000f8e0002 */
[----:B------:R-:W-:Y:S02]  /*0910*/  @P2 IMAD.MOV.U32 R23, RZ, RZ, R6 ;  /* 0x000000ffff172224 */ /* 0x000fe400078e0006 */
[----:B------:R-:W-:Y:S02]  /*0920*/  @P2 IMAD.IADD R24, R7, 0x1, R13 ;  /* 0x0000000107182824 */ /* 0x000fe400078e020d */
[----:B-1----:R-:W-:-:S04]  /*0930*/  @!P2 IMAD.WIDE.U32 R4, R2, R9, R4 ;  /* 0x000000090204a225 */ /* 0x002fc800078e0004 */
[----:B------:R-:W-:Y:S02]  /*0940*/  @!P2 IMAD.MOV.U32 R23, RZ, RZ, R4 ;  /* 0x000000ffff17a224 */ /* 0x000fe400078e0004 */
[----:B------:R-:W-:-:S03]  /*0950*/  @!P2 IMAD.MOV.U32 R24, RZ, RZ, R5 ;  /* 0x000000ffff18a224 */ /* 0x000fc600078e0005 */
[----:B------:R0:W-:Y:S04]  /*0960*/  STL [R1+0x288], R23 ;  /* 0x0002881701007387 */ /* 0x0001e80000100800 */
[----:B------:R0:W-:Y:S01]  /*0970*/  STL [R1+0x274], R24 ;  /* 0x0002741801007387 */ /* 0x0001e20000100800 */
[----:B------:R-:W-:Y:S05]  /*0980*/  @!P4 BRA `(.L_x_5) ;  /* 0x00000000000cc947 */ /* 0x000fea0003800000 */
[----:B------:R-:W-:Y:S01]  /*0990*/  UCGABAR_WAIT ;  /* 0x0000000000007dc7 */ /* 0x000fe20008000000 */
[----:B------:R-:W-:Y:S01]  /*09a0*/  CCTL.IVALL ;  /* 0x00000000ff00798f */ /* 0x000fe20002000000 */
[----:B------:R-:W-:Y:S05]  /*09b0*/  BRA `(.L_x_6) ;  /* 0x0000000000047947 */ /* 0x000fea0003800000 */
.L_x_5:
[----:B------:R-:W-:Y:S06]  /*09c0*/  BAR.SYNC.DEFER_BLOCKING 0x0 ;  /* 0x0000000000007b1d */ /* 0x000fec0000010000 */
.L_x_6:
[----:B------:R-:W-:Y:S05]  /*09d0*/  @!P1 BRA `(.L_x_7) ;  /* 0x000002ac00e09947 */ /* 0x000fea0003800000 */
[----:B------:R-:W-:-:S06]  /*09e0*/  UISETP.GT.U32.AND UP0, UPT, UR10, 0x1, UPT ;  /* 0x000000010a00788c */ /* 0x000fcc000bf04070 */
[----:B------:R-:W-:-:S13]  /*09f0*/  PLOP3.LUT P0, PT, PT, PT, UP0, 0x80, 0x0 ;  /* 0x000000000000781c */ /* 0x000fda0003f0f008 */
[----:B------:R-:W-:Y:S05]  /*0a00*/  @P0 EXIT ;  /* 0x000000000000094d */ /* 0x000fea0003800000 */
[----:B------:R-:W-:Y:S01]  /*0a10*/  ULDC.64 UR4, c[0x0][0x650] ;  /* 0x0001940000047ab9 */ /* 0x000fe20000000a00 */
[----:B------:R-:W-:Y:S02]  /*0a20*/  PRMT R6, RZ, 0x7610, R6 ;  /* 0x00007610ff067816 */ /* 0x000fe40000000006 */
[----:B------:R-:W-:Y:S01]  /*0a30*/  ISETP.GE.U32.AND P0, PT, R23, UR4, PT ;  /* 0x0000000417007c0c */ /* 0x000fe2000bf06070 */
[----:B------:R-:W-:Y:S02]  /*0a40*/  UMOV UR4, 0xffffffff ;  /* 0xffffffff00047882 */ /* 0x000fe40000000000 */
[----:B------:R-:W-:Y:S01]  /*0a50*/  IMAD.U32 R4, RZ, RZ, UR4 ;  /* 0x00000004ff047e24 */ /* 0x000fe2000f8e00ff */
[----:B------:R-:W-:Y:S01]  /*0a60*/  ISETP.GE.U32.AND.EX P0, PT, R24, UR5, PT, P0 ;  /* 0x0000000518007c0c */ /* 0x000fe2000bf06100 */
[----:B------:R-:W-:Y:S01]  /*0a70*/  UMOV UR5, 0xffffffff ;  /* 0xffffffff00057882 */ /* 0x000fe20000000000 */
[----:B------:R-:W-:Y:S02]  /*0a80*/  IMAD.U32 R19, RZ, RZ, UR4 ;  /* 0x00000004ff137e24 */ /* 0x000fe4000f8e00ff */
[----:B------:R1:W-:Y:S01]  /*0a90*/  STL [R1+0x268], R4 ;  /* 0x0002680401007387 */ /* 0x0003e20000100800 */
[----:B------:R-:W-:-:S08]  /*0aa0*/  IMAD.U32 R18, RZ, RZ, UR5 ;  /* 0x00000005ff127e24 */ /* 0x000fd0000f8e00ff */
[----:B------:R-:W-:Y:S05]  /*0ab0*/  @P0 BRA `(.L_x_8) ;  /* 0x0000000400480947 */ /* 0x000fea0003800000 */
[----:B------:R-:W2:Y:S01]  /*0ac0*/  LDC.64 R14, c[0x0][0x628] ;  /* 0x00018a00ff0e7b82 */ /* 0x000ea20000000a00 */
[----:B-1----:R-:W-:Y:S02]  /*0ad0*/  IMAD.MOV.U32 R4, RZ, RZ, R23 ;  /* 0x000000ffff047224 */ /* 0x002fe400078e0017 */
[----:B------:R-:W-:-:S05]  /*0ae0*/  IMAD.MOV.U32 R5, RZ, RZ, R24 ;  /* 0x000000ffff057224 */ /* 0x000fca00078e0018 */
[----:B------:R-:W1:Y:S08]  /*0af0*/  LDC R10, c[0x0][0x630] ;  /* 0x00018c00ff0a7b82 */ /* 0x000e700000000800 */
[----:B------:R-:W3:Y:S01]  /*0b00*/  LDC.64 R18, c[0x0][0x620] ;  /* 0x00018800ff127b82 */ /* 0x000ee20000000a00 */
[----:B--2---:R-:W-:-:S04]  /*0b10*/  ISETP.NE.U32.AND P0, PT, R14, RZ, PT ;  /* 0x000000ff0e00720c */ /* 0x004fc80003f05070 */
[----:B------:R-:W-:-:S13]  /*0b20*/  ISETP.NE.AND.EX P0, PT, R15, RZ, PT, P0 ;  /* 0x000000ff0f00720c */ /* 0x000fda0003f05300 */
[----:B-1-3--:R-:W-:Y:S05]  /*0b30*/  @!P0 BRA `(.L_x_9) ;  /* 0x0000000000288947 */ /* 0x00afea0003800000 */
[----:B------:R-:W1:Y:S02]  /*0b40*/  LDC R9, c[0x0][0x634] ;  /* 0x00018d00ff097b82 */ /* 0x000e640000000800 */
[----:B-1----:R-:W-:-:S05]  /*0b50*/  IADD3 R9, P0, R23, R9, RZ ;  /* 0x0000000917097210 */ /* 0x002fca0007f1e0ff */
[----:B------:R-:W-:-:S04]  /*0b60*/  IMAD.X R13, RZ, RZ, R24, P0 ;  /* 0x000000ffff0d7224 */ /* 0x000fc800000e0618 */
[----:B------:R-:W-:-:S04]  /*0b70*/  IMAD.WIDE.U32 R4, R13, R14, RZ ;  /* 0x0000000e0d047225 */ /* 0x000fc800078e00ff */
[----:B------:R-:W-:-:S04]  /*0b80*/  IMAD.WIDE.U32 R6, P0, R9, R15, R4 ;  /* 0x0000000f09067225 */ /* 0x000fc80007800004 */
[----:B------:R-:W-:Y:S01]  /*0b90*/  IMAD.WIDE.U32 R4, R9, R14, RZ ;  /* 0x0000000e09047225 */ /* 0x000fe200078e00ff */
[----:B------:R-:W-:-:S03]  /*0ba0*/  IADD3.X R9, RZ, RZ, RZ, P0, !PT ;  /* 0x000000ffff097210 */ /* 0x000fc600007fe4ff */
[----:B------:R-:W-:Y:S01]  /*0bb0*/  IMAD.MOV.U32 R8, RZ, RZ, R7 ;  /* 0x000000ffff087224 */ /* 0x000fe200078e0007 */
[----:B------:R-:W-:-:S05]  /*0bc0*/  IADD3 RZ, P0, R5, R6, RZ ;  /* 0x0000000605ff7210 */ /* 0x000fca0007f1e0ff */
[----:B------:R-:W-:-:S08]  /*0bd0*/  IMAD.WIDE.U32.X R4, R13, R15, R8, P0 ;  /* 0x0000000f0d047225 */ /* 0x000fd000000e0408 */
.L_x_9:
[----:B------:R-:W1:Y:S01]  /*0be0*/  LDC.64 R20, c[0x0][0x640] ;  /* 0x00019000ff147b82 */ /* 0x000e620000000a00 */
[-C--:B------:R-:W-:Y:S01]  /*0bf0*/  SHF.R.U64 R22, R4, R10.reuse, R5 ;  /* 0x0000000a04167219 */ /* 0x080fe20000001205 */
[----:B------:R-:W-:Y:S01]  /*0c00*/  IMAD.MOV.U32 R4, RZ, RZ, R23 ;  /* 0x000000ffff047224 */ /* 0x000fe200078e0017 */
[----:B------:R-:W-:Y:S01]  /*0c10*/  SHF.R.U32.HI R3, RZ, R10, R5 ;  /* 0x0000000aff037219 */ /* 0x000fe20000011605 */
[----:B------:R-:W-:Y:S01]  /*0c20*/  IMAD.MOV.U32 R5, RZ, RZ, R24 ;  /* 0x000000ffff057224 */ /* 0x000fe200078e0018 */
[----:B------:R-:W-:Y:S01]  /*0c30*/  IADD3 R7, P0, RZ, -R22, RZ ;  /* 0x80000016ff077210 */ /* 0x000fe20007f1e0ff */
[----:B------:R-:W-:Y:S02]  /*0c40*/  IMAD R25, R11, R12, R2 ;  /* 0x0000000c0b197224 */ /* 0x000fe400078e0202 */
[----:B------:R-:W2:Y:S01]  /*0c50*/  LDC R8, c[0x0][0x618] ;  /* 0x00018600ff087b82 */ /* 0x000ea20000000800 */
[----:B------:R-:W-:Y:S02]  /*0c60*/  IMAD.MOV.U32 R11, RZ, RZ, 0x1 ;  /* 0x00000001ff0b7424 */ /* 0x000fe400078e00ff */
[----:B------:R-:W-:-:S02]  /*0c70*/  IMAD.X R3, RZ, RZ, ~R3, P0 ;  /* 0x000000ffff037224 */ /* 0x000fc400000e0e03 */
[----:B------:R-:W-:-:S03]  /*0c80*/  IMAD.WIDE.U32 R4, R7, R18, R4 ;  /* 0x0000001207047225 */ /* 0x000fc600078e0004 */
[----:B------:R-:W0:Y:S01]  /*0c90*/  LDC R14, c[0x0][0x608] ;  /* 0x00018200ff0e7b82 */ /* 0x000e220000000800 */
[----:B------:R-:W-:-:S04]  /*0ca0*/  IMAD R6, R3, R18, RZ ;  /* 0x0000001203067224 */ /* 0x000fc800078e02ff */
[----:B------:R-:W-:-:S03]  /*0cb0*/  IMAD R3, R7, R19, R6 ;  /* 0x0000001307037224 */ /* 0x000fc600078e0206 */
[----:B------:R-:W3:Y:S01]  /*0cc0*/  LDC R16, c[0x0][0x658] ;  /* 0x00019600ff107b82 */ /* 0x000ee20000000800 */
[----:B------:R-:W-:Y:S01]  /*0cd0*/  IMAD.IADD R3, R5, 0x1, R3 ;  /* 0x0000000105037824 */ /* 0x000fe200078e0203 */
[----:B-1----:R-:W-:Y:S01]  /*0ce0*/  ISETP.NE.U32.AND P0, PT, R20, RZ, PT ;  /* 0x000000ff1400720c */ /* 0x002fe20003f05070 */
[----:B------:R-:W-:-:S03]  /*0cf0*/  IMAD.MOV.U32 R5, RZ, RZ, -0x1 ;  /* 0xffffffffff057424 */ /* 0x000fc600078e00ff */
[----:B------:R-:W-:Y:S02]  /*0d00*/  ISETP.NE.AND.EX P0, PT, R21, RZ, PT, P0 ;  /* 0x000000ff1500720c */ /* 0x000fe40003f05300 */
[----:B------:R-:W1:Y:S01]  /*0d10*/  LDC R13, c[0x0][0x600] ;  /* 0x00018000ff0d7b82 */ /* 0x000e620000000800 */
[-CC-:B--2---:R-:W-:Y:S02]  /*0d20*/  SHF.R.U64 R10, R4, R8.reuse, R3.reuse ;  /* 0x00000008040a7219 */ /* 0x184fe40000001203 */
[----:B------:R-:W-:-:S05]  /*0d30*/  SHF.R.U32.HI R3, RZ, R8, R3 ;  /* 0x00000008ff037219 */ /* 0x000fca0000011603 */
[----:B------:R-:W2:Y:S01]  /*0d40*/  LDC R15, c[0x0][0x648] ;  /* 0x00019200ff0f7b82 */ /* 0x000ea20000000800 */
[-CC-:B0-----:R-:W-:Y:S02]  /*0d50*/  SHF.R.U64 R23, R10, R14.reuse, R3.reuse ;  /* 0x0000000e0a177219 */ /* 0x181fe40000001203 */
[----:B------:R-:W-:-:S05]  /*0d60*/  SHF.R.U32.HI R3, RZ, R14, R3 ;  /* 0x0000000eff037219 */ /* 0x000fca0000011603 */
[----:B------:R-:W0:Y:S01]  /*0d70*/  LDC R19, c[0x0][0x638] ;  /* 0x00018e00ff137b82 */ /* 0x000e220000000800 */
[-C--:B---3--:R-:W-:Y:S02]  /*0d80*/  SHF.L.U32 R2, R5, R16.reuse, RZ ;  /* 0x0000001005027219 */ /* 0x088fe400000006ff */
[--C-:B------:R-:W-:Y:S02]  /*0d90*/  SHF.R.U64 R12, R23, R16, R3.reuse ;  /* 0x00000010170c7219 */ /* 0x100fe40000001203 */
[----:B------:R-:W-:Y:S02]  /*0da0*/  LOP3.LUT R8, RZ, R2, RZ, 0x33, !PT ;  /* 0x00000002ff087212 */ /* 0x000fe400078e33ff */
[----:B------:R-:W-:Y:S01]  /*0db0*/  SHF.R.U32.HI R3, RZ, R16, R3 ;  /* 0x00000010ff037219 */ /* 0x000fe20000011603 */
[----:B------:R-:W3:Y:S01]  /*0dc0*/  LDC R18, c[0x0][0x610] ;  /* 0x00018400ff127b82 */ /* 0x000ee20000000800 */
[----:B------:R-:W-:Y:S01]  /*0dd0*/  IMAD.MOV.U32 R2, RZ, RZ, R12 ;  /* 0x000000ffff027224 */ /* 0x000fe200078e000c */
[----:B------:R-:W-:Y:S06]  /*0de0*/  @!P0 BRA `(.L_x_10) ;  /* 0x0000000000288947 */ /* 0x000fec0003800000 */
[----:B------:R-:W4:Y:S02]  /*0df0*/  LDC R7, c[0x0][0x64c] ;  /* 0x00019300ff077b82 */ /* 0x000f240000000800 */
[----:B----4-:R-:W-:-:S05]  /*0e00*/  IADD3 R7, P0, R12, R7, RZ ;  /* 0x000000070c077210 */ /* 0x010fca0007f1e0ff */
[----:B------:R-:W-:-:S04]  /*0e10*/  IMAD.X R9, RZ, RZ, R3, P0 ;  /* 0x000000ffff097224 */ /* 0x000fc800000e0603 */
[----:B------:R-:W-:-:S04]  /*0e20*/  IMAD.WIDE.U32 R2, R9, R20, RZ ;  /* 0x0000001409027225 */ /* 0x000fc800078e00ff */
[----:B------:R-:W-:-:S04]  /*0e30*/  IMAD.WIDE.U32 R4, P0, R7, R21, R2 ;  /* 0x0000001507047225 */ /* 0x000fc80007800002 */
[----:B------:R-:W-:-:S04]  /*0e40*/  IMAD.WIDE.U32 R2, R7, R20, RZ ;  /* 0x0000001407027225 */ /* 0x000fc800078e00ff */
[----:B------:R-:W-:Y:S01]  /*0e50*/  IMAD.X R7, RZ, RZ, RZ, P0 ;  /* 0x000000ffff077224 */ /* 0x000fe200000e06ff */
[----:B------:R-:W-:Y:S01]  /*0e60*/  IADD3 RZ, P0, R3, R4, RZ ;  /* 0x0000000403ff7210 */ /* 0x000fe20007f1e0ff */
[----:B------:R-:W-:-:S04]  /*0e70*/  IMAD.MOV.U32 R6, RZ, RZ, R5 ;  /* 0x000000ffff067224 */ /* 0x000fc800078e0005 */
[----:B------:R-:W-:-:S08]  /*0e80*/  IMAD.WIDE.U32.X R2, R9, R21, R6, P0 ;  /* 0x0000001509027225 */ /* 0x000fd000000e0406 */
.L_x_10:
[----:B--2---:R-:W-:Y:S01]  /*0e90*/  SHF.R.U64 R4, R2, R15, R3 ;  /* 0x0000000f02047219 */ /* 0x004fe20000001203 */
[----:B-1----:R-:W-:Y:S01]  /*0ea0*/  VIADD R5, R13, 0xffffffff ;  /* 0xffffffff0d057836 */ /* 0x002fe20000000000 */
[----:B------:R-:W-:Y:S02]  /*0eb0*/  SHF.L.U32 R2, R11, R16, RZ ;  /* 0x000000100b027219 */ /* 0x000fe400000006ff */
[----:B------:R-:W-:Y:S02]  /*0ec0*/  LOP3.LUT R3, R23, R8, RZ, 0xc0, !PT ;  /* 0x0000000817037212 */ /* 0x000fe400078ec0ff */
[----:B------:R-:W-:Y:S02]  /*0ed0*/  IADD3 R6, -R4, RZ, RZ ;  /* 0x000000ff04067210 */ /* 0x000fe40007ffe1ff */
[----:B------:R-:W-:Y:S01]  /*0ee0*/  SEL R0, R0, R25, !P2 ;  /* 0x0000001900007207 */ /* 0x000fe20005000000 */
[----:B------:R-:W-:Y:S01]  /*0ef0*/  IMAD R3, R2, R4, R3 ;  /* 0x0000000402037224 */ /* 0x000fe200078e0203 */
[----:B------:R-:W-:Y:S01]  /*0f00*/  LOP3.LUT R5, R10, R5, RZ, 0xc0, !PT ;  /* 0x000000050a057212 */ /* 0x000fe200078ec0ff */
[----:B0-----:R-:W-:Y:S01]  /*0f10*/  IMAD R2, R6, R19, R12 ;  /* 0x0000001306027224 */ /* 0x001fe200078e020c */
[----:B------:R-:W-:Y:S01]  /*0f20*/  R2UR UR6, R22 ;  /* 0x00000000160672ca */ /* 0x000fe200000e0000 */
[----:B---3--:R-:W-:-:S02]  /*0f30*/  IMAD R0, R3, R18, R0 ;  /* 0x0000001203007224 */ /* 0x008fc400078e0200 */
[----:B------:R-:W-:Y:S02]  /*0f40*/  IMAD R3, R2, R13, R5 ;  /* 0x0000000d02037224 */ /* 0x000fe400078e0205 */
[----:B------:R-:W-:-:S03]  /*0f50*/  IMAD.MOV.U32 R6, RZ, RZ, 0x1 ;  /* 0x00000001ff067424 */ /* 0x000fc600078e00ff */
[----:B------:R-:W-:Y:S02]  /*0f60*/  SEL R2, R3, R0, !P2 ;  /* 0x0000000003027207 */ /* 0x000fe40005000000 */
[----:B------:R-:W-:Y:S02]  /*0f70*/  SEL R0, R0, R3, !P2 ;  /* 0x0000000300007207 */ /* 0x000fe40005000000 */
[----:B------:R-:W-:Y:S02]  /*0f80*/  R2UR UR5, R2 ;  /* 0x00000000020572ca */ /* 0x000fe400000e0000 */
[----:B------:R-:W-:Y:S01]  /*0f90*/  R2UR UR4, R0 ;  /* 0x00000000000472ca */ /* 0x000fe200000e0000 */
[----:B------:R-:W-:-:S05]  /*0fa0*/  IMAD.U32 R0, RZ, RZ, UR6 ;  /* 0x00000006ff007e24 */ /* 0x000fca000f8e00ff */
[----:B------:R2:W-:Y:S05]  /*0fb0*/  STL [R1+0x268], R0 ;  /* 0x0002680001007387 */ /* 0x0005ea0000100800 */
[----:B------:R-:W-:Y:S02]  /*0fc0*/  IMAD.U32 R18, RZ, RZ, UR5 ;  /* 0x00000005ff127e24 */ /* 0x000fe4000f8e00ff */
[----:B------:R-:W-:-:S07]  /*0fd0*/  IMAD.U32 R19, RZ, RZ, UR4 ;  /* 0x00000004ff137e24 */ /* 0x000fce000f8e00ff */
.L_x_8:
[----:B------:R-:W-:-:S08]  /*0fe0*/  NOP ;  /* 0x0000000000007918 */ /* 0x000fd00000000000 */
[----:B------:R-:W3:Y:S02]  /*0ff0*/  USETMAXREG.TRY_ALLOC.CTAPOOL UP0, 0xf0 ;  /* 0x000000f0000079c8 */ /* 0x000ee40008000600 */
[----:B---3--:R-:W-:-:S13]  /*1000*/  PLOP3.LUT P0, PT, PT, PT, UP0, 0x80, 0x0 ;  /* 0x000000000000781c */ /* 0x008fda0003f0f008 */
[----:B------:R-:W-:Y:S05]  /*1010*/  @!P0 BRA `(.L_x_8) ;  /* 0xfffffffc00f08947 */ /* 0x000fea000383ffff */
[----:B------:R-:W-:Y:S01]  /*1020*/  ULDC.64 UR4, c[0x0][0x598] ;  /* 0x0001660000047ab9 */ /* 0x000fe20000000a00 */
[----:B------:R-:W-:Y:S01]  /*1030*/  ULDC.64 UR36, c[0x0][0x208] ;  /* 0x0000820000247ab9 */ /* 0x000fe20000000a00 */
[----:B------:R-:W-:-:S04]  /*1040*/  ISETP.NE.U32.AND P0, PT, RZ, UR4, PT ;  /* 0x00000004ff007c0c */ /* 0x000fc8000bf05070 */
[----:B------:R-:W-:-:S13]  /*1050*/  ISETP.NE.AND.EX P0, PT, RZ, UR5, PT, P0 ;  /* 0x00000005ff007c0c */ /* 0x000fda000bf05300 */
[----:B------:R-:W-:Y:S05]  /*1060*/  @!P0 BRA `(.L_x_11) ;  /* 0x00000000001c8947 */ /* 0x000fea0003800000 */
[----:B------:R-:W3:Y:S02]  /*1070*/  LDC.64 R2, c[0x0][0x598] ;  /* 0x00016600ff027b82 */ /* 0x000ee40000000a00 */
[----:B---3--:R-:W3:Y:S02]  /*1080*/  LDG.E.64 R2, desc[UR36][R2.64] ;  /* 0x0000002402027981 */ /* 0x008ee4000c1e1b00 */
[----:B---3--:R-:W-:-:S04]  /*1090*/  ISETP.NE.U32.AND P0, PT, R2, RZ, PT ;  /* 0x000000ff0200720c */ /* 0x008fc80003f05070 */
[----:B------:R-:W-:-:S13]  /*10a0*/  ISETP.NE.AND.EX P0, PT, R3, RZ, PT, P0 ;  /* 0x000000ff0300720c */ /* 0x000fda0003f05300 */
[----:B------:R-:W-:Y:S05]  /*10b0*/  @!P0 BRA `(.L_x_11) ;  /* 0x0000000000088947 */ /* 0x000fea0003800000 */
[----:B------:R3:W5:Y:S01]  /*10c0*/  LD.E R2, desc[UR36][R2.64] ;  /* 0x0000002402027980 */ /* 0x000762000c101900 */
[----:B------:R-:W-:Y:S05]  /*10d0*/  BRA `(.L_x_12) ;  /* 0x0000000000247947 */ /* 0x000fea0003800000 */
.L_x_11:
[----:B------:R-:W-:Y:S02]  /*10e0*/  ULDC.64 UR4, c[0x0][0x588] ;  /* 0x0001620000047ab9 */ /* 0x000fe40000000a00 */
[----:B------:R-:W-:-:S04]  /*10f0*/  ISETP.NE.U32.AND P0, PT, RZ, UR4, PT ;  /* 0x00000004ff007c0c */ /* 0x000fc8000bf05070 */
[----:B------:R-:W-:-:S13]  /*1100*/  ISETP.NE.AND.EX P0, PT, RZ, UR5, PT, P0 ;  /* 0x00000005ff007c0c */ /* 0x000fda000bf05300 */
[----:B------:R-:W-:Y:S05]  /*1110*/  @!P0 BRA `(.L_x_13) ;  /* 0x00000000000c8947 */ /* 0x000fea0003800000 */
[----:B------:R-:W3:Y:S02]  /*1120*/  LDC.64 R2, c[0x0][0x588] ;  /* 0x00016200ff027b82 */ /* 0x000ee40000000a00 */
[----:B---3--:R4:W5:Y:S01]  /*1130*/  LDG.E R2, desc[UR36][R2.64] ;  /* 0x0000002402027981 */ /* 0x008962000c1e1900 */
[----:B------:R-:W-:Y:S05]  /*1140*/  BRA `(.L_x_12) ;  /* 0x0000000000087947 */ /* 0x000fea0003800000 */
.L_x_13:
[----:B------:R-:W-:Y:S02]  /*1150*/  ULDC UR4, c[0x0][0x580] ;  /* 0x0001600000047ab9 */ /* 0x000fe40000000800 */
[----:B------:R-:W-:-:S07]  /*1160*/  IMAD.U32 R2, RZ, RZ, UR4 ;  /* 0x00000004ff027e24 */ /* 0x000fce000f8e00ff */
.L_x_12:
[----:B------:R-:W-:Y:S02]  /*1170*/  ULDC.64 UR4, c[0x0][0x5a0] ;  /* 0x0001680000047ab9 */ /* 0x000fe40000000a00 */
[----:B------:R-:W-:-:S04]  /*1180*/  ISETP.NE.U32.AND P0, PT, RZ, UR4, PT ;  /* 0x00000004ff007c0c */ /* 0x000fc8000bf05070 */
[----:B------:R-:W-:-:S13]  /*1190*/  ISETP.NE.AND.EX P0, PT, RZ, UR5, PT, P0 ;  /* 0x00000005ff007c0c */ /* 0x000fda000bf05300 */
[----:B------:R-:W-:Y:S05]  /*11a0*/  @!P0 BRA `(.L_x_14) ;  /* 0x00000000001c8947 */ /* 0x000fea0003800000 */
[----:B-1----:R-:W1:Y:S02]  /*11b0*/  LDC.64 R4, c[0x0][0x5a0] ;  /* 0x00016800ff047b82 */ /* 0x002e640000000a00 */
[----:B-1----:R-:W2:Y:S02]  /*11c0*/  LDG.E.64 R4, desc[UR36][R4.64] ;  /* 0x0000002404047981 */ /* 0x002ea4000c1e1b00 */
[----:B--2---:R-:W-:-:S04]  /*11d0*/  ISETP.NE.U32.AND P0, PT, R4, RZ, PT ;  /* 0x000000ff0400720c */ /* 0x004fc80003f05070 */
[----:B------:R-:W-:-:S13]  /*11e0*/  ISETP.NE.AND.EX P0, PT, R5, RZ, PT, P0 ;  /* 0x000000ff0500720c */ /* 0x000fda0003f05300 */
[----:B------:R-:W-:Y:S05]  /*11f0*/  @!P0 BRA `(.L_x_14) ;  /* 0x0000000000088947 */ /* 0x000fea0003800000 */
[----:B------:R1:W5:Y:S01]  /*1200*/  LD.E R16, desc[UR36][R4.64] ;  /* 0x0000002404107980 */ /* 0x000362000c101900 */
[----:B------:R-:W-:Y:S05]  /*1210*/  BRA `(.L_x_15) ;  /* 0x0000000000247947 */ /* 0x000fea0003800000 */
.L_x_14:
[----:B------:R-:W-:Y:S02]  /*1220*/  ULDC.64 UR4, c[0x0][0x590] ;  /* 0x0001640000047ab9 */ /* 0x000fe40000000a00 */
[----:B------:R-:W-:-:S04]  /*1230*/  ISETP.NE.U32.AND P0, PT, RZ, UR4, PT ;  /* 0x00000004ff007c0c */ /* 0x000fc8000bf05070 */
[----:B------:R-:W-:-:S13]  /*1240*/  ISETP.NE.AND.EX P0, PT, RZ, UR5, PT, P0 ;  /* 0x00000005ff007c0c */ /* 0x000fda000bf05300 */
[----:B------:R-:W-:Y:S05]  /*1250*/  @!P0 BRA `(.L_x_16) ;  /* 0x00000000000c8947 */ /* 0x000fea0003800000 */
[----:B-1----:R-:W1:Y:S02]  /*1260*/  LDC.64 R4, c[0x0][0x590] ;  /* 0x00016400ff047b82 */ /* 0x002e640000000a00 */
[----:B-1----:R1:W5:Y:S01]  /*1270*/  LDG.E R16, desc[UR36][R4.64] ;  /* 0x0000002404107981 */ /* 0x002362000c1e1900 */
[----:B------:R-:W-:Y:S05]  /*1280*/  BRA `(.L_x_15) ;  /* 0x0000000000087947 */ /* 0x000fea0003800000 */
.L_x_16:
[----:B------:R-:W-:Y:S02]  /*1290*/  ULDC UR4, c[0x0][0x584] ;  /* 0x0001610000047ab9 */ /* 0x000fe40000000800 */
[----:B------:R-:W-:-:S07]  /*12a0*/  IMAD.U32 R16, RZ, RZ, UR4 ;  /* 0x00000004ff107e24 */ /* 0x000fce000f8e00ff */
.L_x_15:
[----:B------:R-:W-:-:S13]  /*12b0*/  LOP3.LUT P0, RZ, R6, 0xff, RZ, 0xc0, !PT ;  /* 0x000000ff06ff7812 */ /* 0x000fda000780c0ff */
[----:B------:R-:W-:Y:S05]  /*12c0*/  @!P0 EXIT ;  /* 0x000000000000894d */ /* 0x000fea0003800000 */
[----:B------:R-:W-:Y:S02]  /*12d0*/  ULDC UR4, c[0x0][0x28c] ;  /* 0x0000a30000047ab9 */ /* 0x000fe40000000800 */
[----:B------:R-:W-:-:S04]  /*12e0*/  UIADD3 UR4, UR4, 0x1f, URZ ;  /* 0x0000001f04047890 */ /* 0x000fc8000fffe03f */
[----:B------:R-:W-:-:S04]  /*12f0*/  USHF.R.S32.HI UR5, URZ, 0x1f, UR4 ;  /* 0x0000001f3f057899 */ /* 0x000fc80008011404 */
[----:B------:R-:W-:-:S03]  /*1300*/  ULEA.HI UR5, UR5, UR4, URZ, 0x5 ;  /* 0x0000000405057291 */ /* 0x000fc6000f8f283f */
[----:B------:R-:W-:Y:S01]  /*1310*/  UMOV UR4, URZ ;  /* 0x0000003f00047c82 */ /* 0x000fe20008000000 */
[----:B------:R-:W-:Y:S01]  /*1320*/  USHF.R.S32.HI UR6, URZ, 0x5, UR5 ;  /* 0x000000053f067899 */ /* 0x000fe20008011405 */
[----:B---34-:R-:W-:Y:S02]  /*1330*/  IMAD.U32 R3, RZ, RZ, UR4 ;  /* 0x00000004ff037e24 */ /* 0x018fe4000f8e00ff */
[----:B------:R-:W-:Y:S02]  /*1340*/  UMOV UR5, URZ ;  /* 0x0000003f00057c82 */ /* 0x000fe40008000000 */
[----:B--2---:R-:W-:Y:S02]  /*1350*/  IMAD.U32 R0, RZ, RZ, UR5 ;  /* 0x00000005ff007e24 */ /* 0x004fe4000f8e00ff */
[----:B-1----:R-:W-:-:S05]  /*1360*/  IMAD.U32 R4, RZ, RZ, UR6 ;  /* 0x00000006ff047e24 */ /* 0x002fca000f8e00ff */
[----:B------:R1:W-:Y:S04]  /*1370*/  STL [R1+0x298], R4 ;  /* 0x0002980401007387 */ /* 0x0003e80000100800 */
[----:B------:R1:W-:Y:S04]  /*1380*/  STL [R1+0x294], R0 ;  /* 0x0002940001007387 */ /* 0x0003e80000100800 */
[----:B------:R1:W-:Y:S02]  /*1390*/  STL [R1+0x290], R3 ;  /* 0x0002900301007387 */ /* 0x0003e40000100800 */
.L_x_726:
[----:B-1----:R-:W1:Y:S01]  /*13a0*/  S2R R0, SR_TID.X ;  /* 0x0000000000007919 */ /* 0x002e620000002100 */
[----:B------:R-:W2:Y:S01]  /*13b0*/  S2UR UR6, SR_CgaCtaId ;  /* 0x00000000000679c3 */ /* 0x000ea20000008800 */
[----:B------:R-:W-:Y:S02]  /*13c0*/  UMOV UR39, 0x400 ;  /* 0x0000040000277882 */ /* 0x000fe40000000000 */
[----:B--2---:R-:W-:Y:S01]  /*13d0*/  ULEA UR39, UR6, UR39, 0x18 ;  /* 0x0000002706277291 */ /* 0x004fe2000f8ec03f */
[----:B-1----:R-:W-:-:S04]  /*13e0*/  LOP3.LUT R0, R0, 0x80, RZ, 0xc0, !PT ;  /* 0x0000008000007812 */ /* 0x002fc800078ec0ff */
[----:B------:R-:W-:-:S06]  /*13f0*/  SHF.R.U32.HI R0, RZ, 0x7, R0 ;  /* 0x00000007ff007819 */ /* 0x000fcc0000011600 */
[----:B------:R-:W1:Y:S02]  /*1400*/  SHFL.IDX PT, R0, R0, RZ, 0x1f ;  /* 0x00001fff00007589 */ /* 0x000e6400000e0000 */
[----:B-1----:R-:W-:-:S13]  /*1410*/  R2UR UR4, R0 ;  /* 0x00000000000472ca */ /* 0x002fda00000e0000 */
[----:B------:R-:W-:-:S04]  /*1420*/  ULEA.HI UR5, UR4, UR4, URZ, 0x1 ;  /* 0x0000000404057291 */ /* 0x000fc8000f8f083f */
[----:B------:R-:W-:-:S04]  /*1430*/  ULOP3.LUT UR5, UR5, 0xffffe, URZ, 0xc0, !UPT ;  /* 0x000ffffe05057892 */ /* 0x000fc8000f8ec03f */
[----:B------:R-:W-:-:S03]  /*1440*/  UIADD3 UR5, UR4, -UR5, URZ ;  /* 0x8000000504057290 */ /* 0x000fc6000fffe03f */
[----:B------:R-:W-:Y:S01]  /*1450*/  ULDC UR4, c[0x0][0x28c] ;  /* 0x0000a30000047ab9 */ /* 0x000fe20000000800 */
[----:B------:R-:W-:Y:S01]  /*1460*/  ULEA UR5, UR5, UR39, 0xc ;  /* 0x0000002705057291 */ /* 0x000fe2000f8e603f */
[----:B------:R-:W-:-:S03]  /*1470*/  ISETP.LT.AND P0, PT, RZ, UR4, PT ;  /* 0x00000004ff007c0c */ /* 0x000fc6000bf01270 */
[----:B------:R-:W-:-:S04]  /*1480*/  UIADD3 UR5, UR5, 0x100, URZ ;  /* 0x0000010005057890 */ /* 0x000fc8000fffe03f */
[----:B------:R-:W-:-:S04]  /*1490*/  USHF.R.U32.HI UR5, URZ, 0x4, UR5 ;  /* 0x000000043f057899 */ /* 0x000fc80008011605 */
[----:B------:R-:W-:Y:S02]  /*14a0*/  ULOP3.LUT UR60, UR5, 0x3fff, URZ, 0xc0, !UPT ;  /* 0x00003fff053c7892 */ /* 0x000fe4000f8ec03f */
[----:B0--345:R-:W-:Y:S10]  /*14b0*/  @P0 BRA `(.L_x_17) ;  /* 0x0000000000400947 */ /* 0x039ff40003800000 */
[----:B------:R-:W-:Y:S01]  /*14c0*/  MOV R0, 0x0 ;  /* 0x0000000000007802 */ /* 0x000fe20000000f00 */
[----:B------:R-:W-:Y:S01]  /*14d0*/  ULDC.64 UR4, c[0x4][0x68] ;  /* 0x01001a0000047ab9 */ /* 0x000fe20000000a00 */
[----:B------:R-:W-:Y:S01]  /*14e0*/  ULDC.64 UR6, c[0x4][0x8] ;  /* 0x0100020000067ab9 */ /* 0x000fe20000000a00 */
[----:B------:R-:W-:Y:S01]  /*14f0*/  IMAD.U32 R4, RZ, RZ, UR4 ;  /* 0x00000004ff047e24 */ /* 0x000fe2000f8e00ff */
[----:B------:R1:W2:Y:S01]  /*1500*/  LDC.64 R14, c[0x4][R0] ;  /* 0x01000000000e7b82 */ /* 0x0002a20000000a00 */
[----:B------:R-:W-:Y:S01]  /*1510*/  IMAD.U32 R5, RZ, RZ, UR5 ;  /* 0x00000005ff057e24 */ /* 0x000fe2000f8e00ff */
[----:B------:R-:W-:Y:S01]  /*1520*/  ULDC.64 UR4, c[0x4][0x70] ;  /* 0x01001c0000047ab9 */ /* 0x000fe20000000a00 */
[----:B------:R-:W-:Y:S01]  /*1530*/  IMAD.U32 R10, RZ, RZ, UR6 ;  /* 0x00000006ff0a7e24 */ /* 0x000fe2000f8e00ff */
[----:B------:R-:W-:Y:S01]  /*1540*/  MOV R7, UR5 ;  /* 0x0000000500077c02 */ /* 0x000fe20008000f00 */
[----:B------:R-:W-:Y:S02]  /*1550*/  IMAD.U32 R6, RZ, RZ, UR4 ;  /* 0x00000004ff067e24 */ /* 0x000fe4000f8e00ff */
[----:B------:R-:W-:-:S02]  /*1560*/  IMAD.U32 R11, RZ, RZ, UR7 ;  /* 0x00000007ff0b7e24 */ /* 0x000fc4000f8e00ff */
[----:B------:R-:W-:Y:S02]  /*1570*/  IMAD.MOV.U32 R8, RZ, RZ, 0x1e1 ;  /* 0x000001e1ff087424 */ /* 0x000fe400078e00ff */
[----:B------:R-:W-:Y:S02]  /*1580*/  IMAD.MOV.U32 R12, RZ, RZ, 0x1 ;  /* 0x00000001ff0c7424 */ /* 0x000fe400078e00ff */
[----:B-1----:R-:W-:-:S07]  /*1590*/  IMAD.MOV.U32 R13, RZ, RZ, RZ ;  /* 0x000000ffff0d7224 */ /* 0x002fce00078e00ff */
[----:B------:R-:W-:-:S07]  /*15a0*/  LEPC R20, `(.L_x_17) ;  /* 0x000000001014794e */ /* 0x000fce0000000000 */
[----:B0-2--5:R-:W-:Y:S05]  /*15b0*/  CALL.ABS.NOINC R14 ;  /* 0x000000000e007343 */ /* 0x025fea0003c00000 */
.L_x_17:
[----:B------:R-:W2:Y:S02]  /*15c0*/  LDL R20, [R1+0x264] ;  /* 0x0002640001147983 */ /* 0x000ea40000100800 */
[----:B--2---:R-:W-:-:S13]  /*15d0*/  R2UR UR4, R20 ;  /* 0x00000000140472ca */ /* 0x004fda00000e0000 */
[----:B------:R-:W-:-:S06]  /*15e0*/  ULOP3.LUT UR4, UR4, 0x1, URZ, 0xfc, !UPT ;  /* 0x0000000104047892 */ /* 0x000fcc000f8efc3f */
[----:B------:R-:W-:-:S05]  /*15f0*/  IMAD.U32 R0, RZ, RZ, UR4 ;  /* 0x00000004ff007e24 */ /* 0x000fca000f8e00ff */
[----:B------:R-:W-:-:S13]  /*1600*/  ISETP.NE.AND P0, PT, R0, 0x3, PT ;  /* 0x000000030000780c */ /* 0x000fda0003f05270 */
[----:B------:R-:W-:Y:S05]  /*1610*/  @!P0 BRA `(.L_x_18) ;  /* 0x0000000000048947 */ /* 0x000fea0003800000 */
[----:B------:R-:W-:Y:S01]  /*1620*/  BPT.TRAP 0x1 ;  /* 0x000000040000795c */ /* 0x000fe20000300000 */
.L_x_18:
[----:B------:R-:W2:Y:S04]  /*1630*/  LDL R3, [R1+0x290] ;  /* 0x0002900001037983 */ /* 0x000ea80000100800 */
[----:B------:R-:W3:Y:S01]  /*1640*/  LDL R0, [R1+0x294] ;  /* 0x0002940001007983 */ /* 0x000ee20000100800 */
[----:B--2---:R-:W-:Y:S02]  /*1650*/  R2UR UR5, R3 ;  /* 0x00000000030572ca */ /* 0x004fe400000e0000 */
[----:B---3--:R-:W-:-:S11]  /*1660*/  R2UR UR4, R0 ;  /* 0x00000000000472ca */ /* 0x008fd600000e0000 */
[----:B------:R-:W-:Y:S02]  /*1670*/  IMAD.U32 R3, RZ, RZ, UR5 ;  /* 0x00000005ff037e24 */ /* 0x000fe4000f8e00ff */
[----:B------:R-:W-:-:S03]  /*1680*/  IMAD.U32 R0, RZ, RZ, UR4 ;  /* 0x00000004ff007e24 */ /* 0x000fc6000f8e00ff */
[----:B------:R-:W-:Y:S02]  /*1690*/  LEA R3, R3, UR39, 0x3 ;  /* 0x0000002703037c11 */ /* 0x000fe4000f8e18ff */
[----:B------:R-:W-:-:S04]  /*16a0*/  SHF.L.U32 R0, R0, 0x1f, RZ ;  /* 0x0000001f00007819 */ /* 0x000fc800000006ff */
[----:B------:R1:W2:Y:S01]  /*16b0*/  SYNCS.PHASECHK.TRANS64.TRYWAIT P1, [R3+URZ], R0 ;  /* 0x00000000030075a7 */ /* 0x0002a2000802017f */
[----:B------:R-:W-:Y:S05]  /*16c0*/  @!P0 BRA `(.L_x_19) ;  /* 0x0000000000048947 */ /* 0x000fea0003800000 */
[----:B------:R-:W-:Y:S01]  /*16d0*/  BPT.TRAP 0x1 ;  /* 0x000000040000795c */ /* 0x000fe20000300000 */
.L_x_19:
[----:B--2---:R-:W-:Y:S05]  /*16e0*/  @P1 BRA `(.L_x_20) ;  /* 0x0000000000081947 */ /* 0x004fea0003800000 */
[----:B------:R-:W2:Y:S02]  /*16f0*/  SYNCS.PHASECHK.TRANS64.TRYWAIT P1, [R3+URZ], R0 ;  /* 0x00000000030075a7 */ /* 0x000ea4000802017f */
[----:B--2---:R-:W-:Y:S05]  /*1700*/  @!P1 BRA `(.L_x_21) ;  /* 0x000002b800609947 */ /* 0x004fea0003800000 */
.L_x_20:
[----:B------:R-:W3:Y:S02]  /*1710*/  LDL R4, [R1+0x298] ;  /* 0x0002980001047983 */ /* 0x000ee40000100800 */
[----:B---3--:R-:W-:-:S13]  /*1720*/  R2UR UR5, R4 ;  /* 0x00000000040572ca */ /* 0x008fda00000e0000 */
[----:B------:R-:W-:-:S04]  /*1730*/  UISETP.LT.AND UP0, UPT, UR5, 0x1, UPT ;  /* 0x000000010500788c */ /* 0x000fc8000bf01270 */
[----:B------:R-:W-:-:S06]  /*1740*/  USEL UR4, UR5, 0x1, UP0 ;  /* 0x0000000105047887 */ /* 0x000fcc0008000000 */
[----:B------:R-:W-:-:S05]  /*1750*/  IMAD.U32 R5, RZ, RZ, UR4 ;  /* 0x00000004ff057e24 */ /* 0x000fca000f8e00ff */
[----:B------:R-:W-:Y:S01]  /*1760*/  IADD3 R5, -R5, UR5, RZ ;  /* 0x0000000505057c10 */ /* 0x000fe2000fffe1ff */
[----:B------:R-:W-:Y:S05]  /*1770*/  WARPSYNC.ALL ;  /* 0x0000000000007948 */ /* 0x000fea0003800000 */
[----:B------:R-:W-:Y:S01]  /*1780*/  ISETP.GE.AND P1, PT, R5, 0x1, PT ;  /* 0x000000010500780c */ /* 0x000fe20003f26270 */
[----:B------:R-:W-:Y:S04]  /*1790*/  STL [R1+0x334], R19 ;  /* 0x0003341301007387 */ /* 0x000fe80000100800 */
[----:B------:R-:W-:Y:S04]  /*17a0*/  STL [R1+0x330], R18 ;  /* 0x0003301201007387 */ /* 0x000fe80000100800 */
[----:B------:R3:W-:Y:S04]  /*17b0*/  STL [R1+0x32c], R17 ;  /* 0x00032c1101007387 */ /* 0x0007e80000100800 */
[----:B-----5:R4:W-:Y:S04]  /*17c0*/  STL [R1+0x328], R16 ;  /* 0x0003281001007387 */ /* 0x0209e80000100800 */
[----:B------:R4:W-:Y:S04]  /*17d0*/  STL [R1+0x324], R5 ;  /* 0x0003240501007387 */ /* 0x0009e80000100800 */
[----:B------:R4:W-:Y:S04]  /*17e0*/  STL [R1+0x320], R2 ;  /* 0x0003200201007387 */ /* 0x0009e80000100800 */
[----:B------:R-:W3:Y:S01]  /*17f0*/  LDL R11, [R1+0x290] ;  /* 0x00029000010b7983 */ /* 0x000ee20000100800 */
[----:B------:R-:W-:Y:S01]  /*1800*/  UIADD3 UR4, UR39, 0x28100, URZ ;  /* 0x0002810027047890 */ /* 0x000fe2000fffe03f */
[----:B0-----:R-:W-:Y:S01]  /*1810*/  WARPGROUP.ARRIVE ;  /* 0x00000000000079c5 */ /* 0x001fe20000000000 */
[----:B------:R-:W-:Y:S01]  /*1820*/  ULOP3.LUT UR60, UR60, 0x10000, URZ, 0xfc, !UPT ;  /* 0x000100003c3c7892 */ /* 0x000fe2000f8efc3f */
[----:B------:R-:W-:Y:S01]  /*1830*/  MOV R6, UR39 ;  /* 0x0000002700067c02 */ /* 0x000fe20008000f00 */
[----:B------:R-:W-:Y:S01]  /*1840*/  USHF.R.U32.HI UR4, URZ, 0x4, UR4 ;  /* 0x000000043f047899 */ /* 0x000fe20008011604 */
[----:B-12---:R-:W-:Y:S01]  /*1850*/  MOV R3, UR37 ;  /* 0x0000002500037c02 */ /* 0x006fe20008000f00 */
[----:B------:R-:W-:Y:S01]  /*1860*/  UMOV UR25, 0x80000020 ;  /* 0x8000002000197882 */ /* 0x000fe20000000000 */
[----:B------:R-:W-:Y:S01]  /*1870*/  UMOV UR27, 0x80000020 ;  /* 0x80000020001b7882 */ /* 0x000fe20000000000 */
[----:B------:R-:W-:Y:S01]  /*1880*/  ULOP3.LUT UR4, UR4, 0x3fff, URZ, 0xc0, !UPT ;  /* 0x00003fff04047892 */ /* 0x000fe2000f8ec03f */
[----:B------:R-:W-:Y:S01]  /*1890*/  MOV R0, UR36 ;  /* 0x0000002400007c02 */ /* 0x000fe20008000f00 */
[----:B------:R-:W-:Y:S01]  /*18a0*/  UMOV UR29, UR25 ;  /* 0x00000019001d7c82 */ /* 0x000fe20008000000 */
[----:B------:R-:W-:Y:S01]  /*18b0*/  UMOV UR31, 0x80000020 ;  /* 0x80000020001f7882 */ /* 0x000fe20000000000 */
[----:B------:R-:W-:Y:S01]  /*18c0*/  ULOP3.LUT UR61, UR4, 0x10000, URZ, 0xfc, !UPT ;  /* 0x00010000043d7892 */ /* 0x000fe2000f8efc3f */
[----:B------:R-:W-:Y:S01]  /*18d0*/  UMOV UR5, UR25 ;  /* 0x0000001900057c82 */ /* 0x000fe20008000000 */
[----:B------:R-:W-:Y:S01]  /*18e0*/  UMOV UR7, 0x80000020 ;  /* 0x8000002000077882 */ /* 0x000fe20000000000 */
        /* <DEDUP_REMOVED lines=11> */
[----:B------:R-:W-:Y:S01]  /*19a0*/  UMOV UR49, UR25 ;  /* 0x0000001900317c82 */ /* 0x000fe20008000000 */
[----:B------:R-:W-:Y:S01]  /*19b0*/  UMOV UR51, 0x80000020 ;  /* 0x8000002000337882 */ /* 0x000fe20000000000 */
[----:B------:R-:W-:Y:S01]  /*19c0*/  UMOV UR41, UR25 ;  /* 0x0000001900297c82 */ /* 0x000fe20008000000 */
[----:B------:R-:W-:Y:S01]  /*19d0*/  UMOV UR43, 0x80000020 ;  /* 0x80000020002b7882 */ /* 0x000fe20000000000 */
[----:B------:R-:W-:Y:S01]  /*19e0*/  UMOV UR47, UR51 ;  /* 0x00000033002f7c82 */ /* 0x000fe20008000000 */
[----:B---3--:R-:W-:Y:S01]  /*19f0*/  R2UR UR6, R11 ;  /* 0x000000000b0672ca */ /* 0x008fe200000e0000 */
[----:B------:R0:W-:-:S12]  /*1a00*/  STL [R1+0x338], R11 ;  /* 0x0003380b01007387 */ /* 0x0001d80000100800 */
[----:B------:R-:W-:Y:S02]  /*1a10*/  ULEA UR11, UR6, UR60, 0xb ;  /* 0x0000003c060b7291 */ /* 0x000fe4000f8e583f */
[----:B------:R-:W-:-:S04]  /*1a20*/  UIMAD UR38, UR6, 0x2c0, UR61 ;  /* 0x000002c0062678a4 */ /* 0x000fc8000f8e023d */
[----:B------:R-:W-:Y:S01]  /*1a30*/  UIADD3 UR30, UR38, 0x40, URZ ;  /* 0x00000040261e7890 */ /* 0x000fe2000fffe03f */
[----:B------:R-:W-:Y:S02]  /*1a40*/  UMOV UR24, UR11 ;  /* 0x0000000b00187c82 */ /* 0x000fe40008000000 */
[----:B------:R-:W-:Y:S01]  /*1a50*/  UMOV UR26, UR38 ;  /* 0x00000026001a7c82 */ /* 0x000fe20008000000 */
[----:B------:R-:W-:Y:S01]  /*1a60*/  UMOV UR28, UR24 ;  /* 0x00000018001c7c82 */ /* 0x000fe20008000000 */
[----:B------:R-:W-:Y:S01]  /*1a70*/  HGMMA.64x16x16.F32.BF16 R24, gdesc[UR24], RZ, !UPT, gsb0 ;  /* 0x00200000181879f0 */ /* 0x000fe2000c0018ff */
[----:B------:R-:W-:Y:S02]  /*1a80*/  UIADD3 UR6, UR38, 0x80, URZ ;  /* 0x0000008026067890 */ /* 0x000fe4000fffe03f */
[----:B------:R-:W-:Y:S01]  /*1a90*/  MOV R4, UR38 ;  /* 0x0000002600047c02 */ /* 0x000fe20008000f00 */
[----:B------:R-:W-:Y:S01]  /*1aa0*/  UMOV UR4, UR24 ;  /* 0x0000001800047c82 */ /* 0x000fe20008000000 */
[----:B------:R-:W-:Y:S01]  /*1ab0*/  UIADD3 UR22, UR38, 0xc0, URZ ;  /* 0x000000c026167890 */ /* 0x000fe2000fffe03f */
        /* <DEDUP_REMOVED lines=11> */
[----:B------:R-:W-:Y:S01]  /*1b70*/  UMOV UR8, UR24 ;  /* 0x0000001800087c82 */ /* 0x000fe20008000000 */
[----:B------:R-:W-:Y:S01]  /*1b80*/  UMOV UR11, 0x80000020 ;  /* 0x80000020000b7882 */ /* 0x000fe20000000000 */
[----:B------:R-:W-:Y:S01]  /*1b90*/  UIADD3 UR50, UR38, 0x240, URZ ;  /* 0x0000024026327890 */ /* 0x000fe2000fffe03f */
[----:B------:R-:W-:Y:S01]  /*1ba0*/  UMOV UR48, UR24 ;  /* 0x0000001800307c82 */ /* 0x000fe20008000000 */
[----:B------:R-:W-:Y:S01]  /*1bb0*/  UIADD3 UR42, UR38, 0x280, URZ ;  /* 0x00000280262a7890 */ /* 0x000fe2000fffe03f */
[----:B------:R-:W-:Y:S01]  /*1bc0*/  UMOV UR40, UR24 ;  /* 0x0000001800287c82 */ /* 0x000fe20008000000 */
[----:B------:R-:W-:-:S03]  /*1bd0*/  UMOV UR58, UR10 ;  /* 0x0000000a003a7c82 */ /* 0x000fc60008000000 */
[----:B------:R-:W-:Y:S01]  /*1be0*/  UMOV UR46, UR50 ;  /* 0x00000032002e7c82 */ /* 0x000fe20008000000 */
[----:B------:R-:W-:Y:S01]  /*1bf0*/  UMOV UR59, UR11 ;  /* 0x0000000b003b7c82 */ /* 0x000fe20008000000 */
[----:B------:R-:W-:Y:S01]  /*1c00*/  UMOV UR38, UR18 ;  /* 0x0000001200267c82 */ /* 0x000fe20008000000 */
[----:B------:R-:W-:Y:S02]  /*1c10*/  WARPGROUP.DEPBAR.LE gsb0, 0x0 ;  /* 0x00008000000079c5 */ /* 0x000fe40000010000 */
[----:B------:R-:W-:Y:S01]  /*1c20*/  IMAD.MOV.U32 R23, RZ, RZ, R24 ;  /* 0x000000ffff177224 */ /* 0x000fe200078e0018 */
[----:B------:R-:W-:Y:S01]  /*1c30*/  MOV R20, R27 ;  /* 0x0000001b00147202 */ /* 0x000fe20000000f00 */
[----:B------:R-:W-:Y:S02]  /*1c40*/  IMAD.MOV.U32 R22, RZ, RZ, R25 ;  /* 0x000000ffff167224 */ /* 0x000fe400078e0019 */
[----:B------:R-:W-:Y:S02]  /*1c50*/  IMAD.MOV.U32 R21, RZ, RZ, R26 ;  /* 0x000000ffff157224 */ /* 0x000fe400078e001a */
[----:B------:R-:W-:-:S02]  /*1c60*/  IMAD.MOV.U32 R15, RZ, RZ, R28 ;  /* 0x000000ffff0f7224 */ /* 0x000fc400078e001c */
[----:B------:R-:W-:Y:S02]  /*1c70*/  IMAD.MOV.U32 R14, RZ, RZ, R29 ;  /* 0x000000ffff0e7224 */ /* 0x000fe400078e001d */
[----:B------:R-:W-:Y:S02]  /*1c80*/  IMAD.MOV.U32 R13, RZ, RZ, R30 ;  /* 0x000000ffff0d7224 */ /* 0x000fe400078e001e */
[----:B------:R-:W-:Y:S02]  /*1c90*/  IMAD.MOV.U32 R12, RZ, RZ, R31 ;  /* 0x000000ffff0c7224 */ /* 0x000fe400078e001f */
[----:B------:R-:W-:-:S06]  /*1ca0*/  WARPGROUP.ARRIVE ;  /* 0x00000000000079c5 */ /* 0x000fcc0000000000 */
[----:B------:R-:W-:Y:S03]  /*1cb0*/  HGMMA.64x16x16.F32.BF16 R24, gdesc[UR28], RZ, !UPT, gsb0 ;  /* 0x002000001c1879f0 */ /* 0x000fe6000c0018ff */
[----:B------:R-:W-:Y:S02]  /*1cc0*/  WARPGROUP.DEPBAR.LE gsb0, 0x0 ;  /* 0x00008000000079c5 */ /* 0x000fe40000010000 */
[----:B------:R-:W-:Y:S02]  /*1cd0*/  IMAD.MOV.U32 R17, RZ, RZ, R28 ;  /* 0x000000ffff117224 */ /* 0x000fe400078e001c */
[----:B----4-:R-:W-:Y:S02]  /*1ce0*/  IMAD.MOV.U32 R16, RZ, RZ, R29 ;  /* 0x000000ffff107224 */ /* 0x010fe400078e001d */
[----:B------:R-:W-:Y:S02]  /*1cf0*/  IMAD.MOV.U32 R5, RZ, RZ, R30 ;  /* 0x000000ffff057224 */ /* 0x000fe400078e001e */
[----:B------:R-:W-:-:S02]  /*1d00*/  IMAD.MOV.U32 R2, RZ, RZ, R31 ;  /* 0x000000ffff027224 */ /* 0x000fc400078e001f */
[----:B------:R-:W-:Y:S01]  /*1d10*/  WARPGROUP.ARRIVE ;  /* 0x00000000000079c5 */ /* 0x000fe20000000000 */
[----:B------:R-:W-:Y:S02]  /*1d20*/  IMAD.MOV.U32 R235, RZ, RZ, R24 ;  /* 0x000000ffffeb7224 */ /* 0x000fe400078e0018 */
[----:B------:R-:W-:Y:S02]  /*1d30*/  IMAD.MOV.U32 R234, RZ, RZ, R25 ;  /* 0x000000ffffea7224 */ /* 0x000fe400078e0019 */
[----:B------:R-:W-:Y:S01]  /*1d40*/  IMAD.MOV.U32 R233, RZ, RZ, R26 ;  /* 0x000000ffffe97224 */ /* 0x000fe200078e001a */
[----:B------:R-:W-:Y:S01]  /*1d50*/  HGMMA.64x16x16.F32.BF16 R28, gdesc[UR4], RZ, !UPT, gsb0 ;  /* 0x00200000041c79f0 */ /* 0x000fe2000c0018ff */
[----:B------:R-:W-:Y:S01]  /*1d60*/  IMAD.MOV.U32 R232, RZ, RZ, R27 ;  /* 0x000000ffffe87224 */ /* 0x000fe200078e001b */
[----:B------:R-:W-:Y:S01]  /*1d70*/  UIADD3 UR4, UR39, 0x200, URZ ;  /* 0x0000020027047890 */ /* 0x000fe2000fffe03f */
[----:B------:R-:W-:Y:S02]  /*1d80*/  WARPGROUP.DEPBAR.LE gsb0, 0x0 ;  /* 0x00008000000079c5 */ /* 0x000fe40000010000 */
[----:B------:R-:W-:Y:S01]  /*1d90*/  IMAD.MOV.U32 R9, RZ, RZ, R32 ;  /* 0x000000ffff097224 */ /* 0x000fe200078e0020 */
[----:B------:R-:W-:Y:S01]  /*1da0*/  MOV R24, R30 ;  /* 0x0000001e00187202 */ /* 0x000fe20000000f00 */
[----:B------:R-:W-:-:S02]  /*1db0*/  IMAD.MOV.U32 R19, RZ, RZ, R33 ;  /* 0x000000ffff137224 */ /* 0x000fc400078e0021 */
[----:B------:R-:W-:Y:S02]  /*1dc0*/  IMAD.MOV.U32 R18, RZ, RZ, R34 ;  /* 0x000000ffff127224 */ /* 0x000fe400078e0022 */
[----:B0-----:R-:W-:Y:S02]  /*1dd0*/  IMAD.MOV.U32 R11, RZ, RZ, R35 ;  /* 0x000000ffff0b7224 */ /* 0x001fe400078e0023 */
[----:B------:R-:W-:Y:S01]  /*1de0*/  WARPGROUP.ARRIVE ;  /* 0x00000000000079c5 */ /* 0x000fe20000000000 */
[----:B------:R-:W-:Y:S02]  /*1df0*/  IMAD.MOV.U32 R8, RZ, RZ, R28 ;  /* 0x000000ffff087224 */ /* 0x000fe400078e001c */
[----:B------:R-:W-:Y:S02]  /*1e00*/  IMAD.MOV.U32 R7, RZ, RZ, R29 ;  /* 0x000000ffff077224 */ /* 0x000fe400078e001d */
[----:B------:R-:W-:Y:S01]  /*1e10*/  IMAD.MOV.U32 R10, RZ, RZ, R31 ;  /* 0x000000ffff0a7224 */ /* 0x000fe200078e001f */
[----:B------:R-:W-:Y:S03]  /*1e20*/  HGMMA.64x16x16.F32.BF16 R32, gdesc[UR20], RZ, !UPT, gsb0 ;  /* 0x00200000142079f0 */ /* 0x000fe6000c0018ff */
[----:B------:R-:W-:-:S02]  /*1e30*/  WARPGROUP.DEPBAR.LE gsb0, 0x0 ;  /* 0x00008000000079c5 */ /* 0x000fc40000010000 */
[----:B------:R-:W-:Y:S01]  /*1e40*/  IMAD.MOV.U32 R30, RZ, RZ, R36 ;  /* 0x000000ffff1e7224 */ /* 0x000fe200078e0024 */
[----:B------:R0:W-:Y:S01]  /*1e50*/  STL.64 [R1+0xb8], R38 ;  /* 0x0000b82601007387 */ /* 0x0001e20000100a00 */
[----:B------:R-:W-:Y:S01]  /*1e60*/  IMAD.MOV.U32 R29, RZ, RZ, R37 ;  /* 0x000000ffff1d7224 */ /* 0x000fe200078e0025 */
[----:B------:R-:W-:Y:S01]  /*1e70*/  MOV R25, R33 ;  /* 0x0000002100197202 */ /* 0x000fe20000000f00 */
[----:B------:R-:W-:Y:S02]  /*1e80*/  IMAD.MOV.U32 R28, RZ, RZ, R34 ;  /* 0x000000ffff1c7224 */ /* 0x000fe400078e0022 */
[----:B------:R-:W-:Y:S02]  /*1e90*/  IMAD.MOV.U32 R27, RZ, RZ, R35 ;  /* 0x000000ffff1b7224 */ /* 0x000fe400078e0023 */
[----:B------:R-:W-:Y:S02]  /*1ea0*/  IMAD.MOV.U32 R26, RZ, RZ, R32 ;  /* 0x000000ffff1a7224 */ /* 0x000fe400078e0020 */
[----:B0-----:R-:W-:-:S06]  /*1eb0*/  WARPGROUP.ARRIVE ;  /* 0x00000000000079c5 */ /* 0x001fcc0000000000 */
[----:B------:R-:W-:Y:S03]  /*1ec0*/  HGMMA.64x16x16.F32.BF16 R32, gdesc[UR32], RZ, !UPT, gsb0 ;  /* 0x00200000202079f0 */ /* 0x000fe6000c0018ff */
[----:B------:R-:W-:Y:S02]  /*1ed0*/  WARPGROUP.DEPBAR.LE gsb0, 0x0 ;  /* 0x00008000000079c5 */ /* 0x000fe40000010000 */
[----:B------:R-:W-:Y:S01]  /*1ee0*/  WARPGROUP.ARRIVE ;  /* 0x00000000000079c5 */ /* 0x000fe20000000000 */
[----:B------:R-:W-:Y:S04]  /*1ef0*/  STL.64 [R1+0x20], R32 ;  /* 0x0000202001007387 */ /* 0x000fe80000100a00 */
[----:B------:R-:W-:Y:S01]  /*1f00*/  STL.64 [R1+0x28], R34 ;  /* 0x0000282201007387 */ /* 0x000fe20000100a00 */
[----:B------:R-:W-:Y:S03]  /*1f10*/  HGMMA.64x16x16.F32.BF16 R208, gdesc[UR16], RZ, !UPT, gsb0 ;  /* 0x0020000010d079f0 */ /* 0x000fe6000c0018ff */
[----:B------:R-:W-:Y:S04]  /*1f20*/  STL.64 [R1+0x30], R36 ;  /* 0x0000302401007387 */ /* 0x000fe80000100a00 */
[----:B------:R0:W-:Y:S01]  /*1f30*/  STL.64 [R1+0x38], R38 ;  /* 0x0000382601007387 */ /* 0x0001e20000100a00 */
[----:B------:R-:W-:-:S02]  /*1f40*/  WARPGROUP.DEPBAR.LE gsb0, 0x0 ;  /* 0x00008000000079c5 */ /* 0x000fc40000010000 */
[----:B------:R-:W-:Y:S01]  /*1f50*/  WARPGROUP.ARRIVE ;  /* 0x00000000000079c5 */ /* 0x000fe20000000000 */
[----:B------:R-:W-:Y:S04]  /*1f60*/  STL [R1+0x494], R208 ;  /* 0x000494d001007387 */ /* 0x000fe80000100800 */
[----:B------:R-:W-:Y:S01]  /*1f70*/  STL [R1+0x490], R209 ;  /* 0x000490d101007387 */ /* 0x000fe20000100800 */
[----:B------:R-:W-:Y:S03]  /*1f80*/  HGMMA.64x16x16.F32.BF16 R176, gdesc[UR12], RZ, !UPT, gsb0 ;  /* 0x002000000cb079f0 */ /* 0x000fe6000c0018ff */
[----:B------:R-:W-:Y:S04]  /*1f90*/  STL [R1+0x48c], R210 ;  /* 0x00048cd201007387 */ /* 0x000fe80000100800 */
[----:B------:R-:W-:Y:S04]  /*1fa0*/  STL [R1+0x488], R211 ;  /* 0x000488d301007387 */ /* 0x000fe80000100800 */
[----:B------:R-:W-:Y:S04]  /*1fb0*/  STL [R1+0x484], R212 ;  /* 0x000484d401007387 */ /* 0x000fe80000100800 */
[----:B------:R-:W-:Y:S04]  /*1fc0*/  STL [R1+0x480], R213 ;  /* 0x000480d501007387 */ /* 0x000fe80000100800 */
[----:B------:R-:W-:Y:S04]  /*1fd0*/  STL [R1+0x47c], R214 ;  /* 0x00047cd601007387 */ /* 0x000fe80000100800 */
[----:B------:R-:W-:Y:S01]  /*1fe0*/  STL [R1+0x478], R215 ;  /* 0x000478d701007387 */ /* 0x000fe20000100800 */
        /* <DEDUP_REMOVED lines=37> */
[----:B------:R-:W-:Y:S01]  /*2240*/  HGMMA.64x16x16.F32.BF16 R48, gdesc[UR40], RZ, !UPT, gsb0 ;  /* 0x00200000283079f0 */ /* 0x000fe2000c0018ff */
[----:B------:R-:W-:Y:S01]  /*2250*/  UMOV UR40, UR4 ;  /* 0x0000000400287c82 */ /* 0x000fe20008000000 */
[----:B------:R-:W-:Y:S01]  /*2260*/  UMOV UR41, 0x80000020 ;  /* 0x8000002000297882 */ /* 0x000fe20000000000 */
[----:B------:R-:W-:Y:S01]  /*2270*/  UMOV UR44, UR40 ;  /* 0x00000028002c7c82 */ /* 0x000fe20008000000 */
        /* <DEDUP_REMOVED lines=9> */
[----:B------:R-:W-:Y:S01]  /*2310*/  STL [R1+0x414], R82 ;  /* 0x0004145201007387 */ /* 0x000fe20000100800 */
        /* <DEDUP_REMOVED lines=9> */
[----:B------:R-:W-:-:S02]  /*23b0*/  UMOV UR25, UR41 ;  /* 0x0000002900197c82 */ /* 0x000fc40008000000 */
[----:B------:R-:W-:Y:S04]  /*23c0*/  STL [R1+0x408], R85 ;  /* 0x0004085501007387 */ /* 0x000fe80000100800 */
[----:B------:R-:W-:Y:S04]  /*23d0*/  STL [R1+0x404], R86 ;  /* 0x0004045601007387 */ /* 0x000fe80000100800 */
[----:B------:R-:W-:Y:S01]  /*23e0*/  STL [R1+0x400], R87 ;  /* 0x0004005701007387 */ /* 0x000fe20000100800 */
[----:B------:R-:W-:Y:S02]  /*23f0*/  WARPGROUP.DEPBAR.LE gsb0, 0x0 ;  /* 0x00008000000079c5 */ /* 0x000fe40000010000 */
        /* <DEDUP_REMOVED lines=16> */
[----:B------:R-:W-:Y:S01]  /*2500*/  UMOV UR45, UR41 ;  /* 0x00000029002d7c82 */ /* 0x000fe20008000000 */
[----:B------:R-:W-:Y:S01]  /*2510*/  UMOV UR46, UR54 ;  /* 0x00000036002e7c82 */ /* 0x000fe20008000000 */
[----:B------:R-:W-:Y:S01]  /*2520*/  UMOV UR47, UR55 ;  /* 0x00000037002f7c82 */ /* 0x000fe20008000000 */
[----:B------:R-:W-:Y:S01]  /*2530*/  STL [R1+0x448], R42 ;  /* 0x0004482a01007387 */ /* 0x000fe20000100800 */
[----:B------:R-:W-:Y:S01]  /*2540*/  UIADD3 UR40, UR39, 0x600, URZ ;  /* 0x0000060027287890 */ /* 0x000fe2000fffe03f */
[----:B------:R-:W-:-:S02]  /*2550*/  UMOV UR41, 0x80000020 ;  /* 0x8000002000297882 */ /* 0x000fc40000000000 */
[----:B------:R-:W-:Y:S01]  /*2560*/  STL [R1+0x444], R43 ;  /* 0x0004442b01007387 */ /* 0x000fe20000100800 */
[----:B------:R-:W-:-:S03]  /*2570*/  UMOV UR37, UR41 ;  /* 0x0000002900257c82 */ /* 0x000fc60008000000 */
[----:B------:R-:W-:Y:S01]  /*2580*/  STL [R1+0x440], R44 ;  /* 0x0004402c01007387 */ /* 0x000fe20000100800 */
[----:B------:R-:W-:-:S03]  /*2590*/  UMOV UR36, UR40 ;  /* 0x0000002800247c82 */ /* 0x000fc60008000000 */
[----:B------:R-:W-:Y:S04]  /*25a0*/  STL [R1+0x43c], R45 ;  /* 0x00043c2d01007387 */ /* 0x000fe80000100800 */
[----:B------:R-:W-:Y:S04]  /*25b0*/  STL [R1+0x438], R46 ;  /* 0x0004382e01007387 */ /* 0x000fe80000100800 */
[----:B------:R-:W-:Y:S01]  /*25c0*/  STL [R1+0x3f4], R47 ;  /* 0x0003f42f01007387 */ /* 0x000fe20000100800 */
[----:B------:R-:W-:Y:S02]  /*25d0*/  WARPGROUP.DEPBAR.LE gsb0, 0x0 ;  /* 0x00008000000079c5 */ /* 0x000fe40000010000 */
[----:B------:R-:W-:Y:S01]  /*25e0*/  WARPGROUP.ARRIVE ;  /* 0x00000000000079c5 */ /* 0x000fe20000000000 */
[----:B------:R-:W-:Y:S04]  /*25f0*/  STL [R1+0x46c], R72 ;  /* 0x00046c4801007387 */ /* 0x000fe80000100800 */
[----:B------:R-:W-:Y:S01]  /*2600*/  STL [R1+0x468], R73 ;  /* 0x0004684901007387 */ /* 0x000fe20000100800 */
[----:B------:R-:W-:Y:S01]  /*2610*/  HGMMA.64x16x16.F32.BF16 R104, gdesc[UR8], RZ, !UPT, gsb0 ;  /* 0x00200000086879f0 */ /* 0x000fe2000c0018ff */
[----:B------:R-:W-:-:S02]  /*2620*/  UIADD3 UR8, UR39, 0x2, URZ ;  /* 0x0000000227087890 */ /* 0x000fc4000fffe03f */
[----:B------:R-:W-:Y:S01]  /*2630*/  STL [R1+0x464], R74 ;  /* 0x0004644a01007387 */ /* 0x000fe20000100800 */
[----:B------:R-:W-:-:S03]  /*2640*/  UMOV UR9, 0x80000020 ;  /* 0x8000002000097882 */ /* 0x000fc60000000000 */
[----:B------:R-:W-:Y:S04]  /*2650*/  STL [R1+0x460], R75 ;  /* 0x0004604b01007387 */ /* 0x000fe80000100800 */
[----:B------:R-:W-:Y:S04]  /*2660*/  STL [R1+0x45c], R76 ;  /* 0x00045c4c01007387 */ /* 0x000fe80000100800 */
[----:B------:R-:W-:Y:S04]  /*2670*/  STL [R1+0x458], R77 ;  /* 0x0004584d01007387 */ /* 0x000fe80000100800 */
[----:B------:R-:W-:Y:S04]  /*2680*/  STL [R1+0x454], R78 ;  /* 0x0004544e01007387 */ /* 0x000fe80000100800 */
[----:B------:R-:W-:Y:S01]  /*2690*/  STL [R1+0x3f0], R79 ;  /* 0x0003f04f01007387 */ /* 0x000fe20000100800 */
[----:B------:R-:W-:-:S02]  /*26a0*/  WARPGROUP.DEPBAR.LE gsb0, 0x0 ;  /* 0x00008000000079c5 */ /* 0x000fc40000010000 */
[----:B------:R-:W-:-:S06]  /*26b0*/  WARPGROUP.ARRIVE ;  /* 0x00000000000079c5 */ /* 0x000fcc0000000000 */
[----:B------:R-:W-:Y:S01]  /*26c0*/  HGMMA.64x16x16.F32.BF16 R136, gdesc[UR44], RZ, !UPT, gsb0 ;  /* 0x002000002c8879f0 */ /* 0x000fe2000c0018ff */
[----:B------:R-:W-:Y:S01]  /*26d0*/  UMOV UR46, UR42 ;  /* 0x0000002a002e7c82 */ /* 0x000fe20008000000 */
[----:B------:R-:W-:Y:S01]  /*26e0*/  UMOV UR47, UR43 ;  /* 0x0000002b002f7c82 */ /* 0x000fe20008000000 */
[----:B------:R-:W-:Y:S02]  /*26f0*/  WARPGROUP.DEPBAR.LE gsb0, 0x0 ;  /* 0x00008000000079c5 */ /* 0x000fe40000010000 */
[----:B------:R-:W-:-:S06]  /*2700*/  WARPGROUP.ARRIVE ;  /* 0x00000000000079c5 */ /* 0x000fcc0000000000 */
[----:B------:R-:W-:Y:S03]  /*2710*/  HGMMA.64x16x16.F32.BF16 R168, gdesc[UR12], RZ, !UPT, gsb0 ;  /* 0x002000000ca879f0 */ /* 0x000fe6000c0018ff */
[----:B------:R-:W-:Y:S02]  /*2720*/  WARPGROUP.DEPBAR.LE gsb0, 0x0 ;  /* 0x00008000000079c5 */ /* 0x000fe40000010000 */
[----:B------:R-:W-:-:S06]  /*2730*/  WARPGROUP.ARRIVE ;  /* 0x00000000000079c5 */ /* 0x000fcc0000000000 */
[----:B------:R-:W-:Y:S03]  /*2740*/  HGMMA.64x16x16.F32.BF16 R200, gdesc[UR16], RZ, !UPT, gsb0 ;  /* 0x0020000010c879f0 */ /* 0x000fe6000c0018ff */
[----:B------:R-:W-:Y:S02]  /*2750*/  WARPGROUP.DEPBAR.LE gsb0, 0x0 ;  /* 0x00008000000079c5 */ /* 0x000fe40000010000 */
[----:B0-----:R-:W-:-:S06]  /*2760*/  WARPGROUP.ARRIVE ;  /* 0x00000000000079c5 */ /* 0x001fcc0000000000 */
[----:B------:R-:W-:Y:S03]  /*2770*/  HGMMA.64x16x16.F32.BF16 R32, gdesc[UR32], RZ, !UPT, gsb0 ;  /* 0x00200000202079f0 */ /* 0x000fe6000c0018ff */
[----:B------:R-:W-:Y:S02]  /*2780*/  WARPGROUP.DEPBAR.LE gsb0, 0x0 ;  /* 0x00008000000079c5 */ /* 0x000fe40000010000 */
[----:B------:R-:W-:Y:S04]  /*2790*/  STL.64 [R1], R32 ;  /* 0x0000002001007387 */ /* 0x000fe80000100a00 */
[----:B------:R-:W-:Y:S04]  /*27a0*/  STL.64 [R1+0x8], R34 ;  /* 0x0000082201007387 */ /* 0x000fe80000100a00 */
[----:B------:R-:W-:Y:S04]  /*27b0*/  STL.64 [R1+0x10], R36 ;  /* 0x0000102401007387 */ /* 0x000fe80000100a00 */
[----:B------:R0:W-:Y:S02]  /*27c0*/  STL.64 [R1+0x18], R38 ;  /* 0x0000182601007387 */ /* 0x0001e40000100a00 */
[----:B0-----:R-:W-:-:S06]  /*27d0*/  WARPGROUP.ARRIVE ;  /* 0x00000000000079c5 */ /* 0x001fcc0000000000 */
[----:B------:R-:W-:Y:S03]  /*27e0*/  HGMMA.64x16x16.F32.BF16 R32, gdesc[UR20], RZ, !UPT, gsb0 ;  /* 0x00200000142079f0 */ /* 0x000fe6000c0018ff */
[----:B------:R-:W-:Y:S02]  /*27f0*/  WARPGROUP.DEPBAR.LE gsb0, 0x0 ;  /* 0x00008000000079c5 */ /* 0x000fe40000010000 */
[----:B------:R-:W-:Y:S02]  /*2800*/  IMAD.MOV.U32 R84, RZ, RZ, R32 ;  /* 0x000000ffff547224 */ /* 0x000fe400078e0020 */
[----:B------:R-:W-:Y:S02]  /*2810*/  IMAD.MOV.U32 R85, RZ, RZ, R33 ;  /* 0x000000ffff557224 */ /* 0x000fe400078e0021 */
[----:B------:R-:W-:Y:S02]  /*2820*/  IMAD.MOV.U32 R86, RZ, RZ, R34 ;  /* 0x000000ffff567224 */ /* 0x000fe400078e0022 */
[----:B------:R-:W-:-:S02]  /*2830*/  IMAD.MOV.U32 R87, RZ, RZ, R35 ;  /* 0x000000ffff577224 */ /* 0x000fc400078e0023 */
[----:B------:R-:W-:Y:S02]  /*2840*/  IMAD.MOV.U32 R54, RZ, RZ, R36 ;  /* 0x000000ffff367224 */ /* 0x000fe400078e0024 */
[----:B------:R-:W-:Y:S02]  /*2850*/  IMAD.MOV.U32 R55, RZ, RZ, R37 ;  /* 0x000000ffff377224 */ /* 0x000fe400078e0025 */
[----:B------:R-:W-:Y:S02]  /*2860*/  IMAD.MOV.U32 R47, RZ, RZ, R38 ;  /* 0x000000ffff2f7224 */ /* 0x000fe400078e0026 */
[----:B------:R-:W-:Y:S02]  /*2870*/  IMAD.MOV.U32 R79, RZ, RZ, R39 ;  /* 0x000000ffff4f7224 */ /* 0x000fe400078e0027 */
[----:B------:R-:W-:-:S06]  /*2880*/  WARPGROUP.ARRIVE ;  /* 0x00000000000079c5 */ /* 0x000fcc0000000000 */
[----:B------:R-:W-:Y:S01]  /*2890*/  HGMMA.64x16x16.F32.BF16 R32, gdesc[UR4], RZ, !UPT, gsb0 ;  /* 0x00200000042079f0 */ /* 0x000fe2000c0018ff */
[----:B------:R-:W-:Y:S02]  /*28a0*/  UIADD3 UR4, UR39, 0x400, URZ ;  /* 0x0000040027047890 */ /* 0x000fe4000fffe03f */
        /* <DEDUP_REMOVED lines=44> */
[----:B------:R-:W-:-:S02]  /*2b70*/  WARPGROUP.DEPBAR.LE gsb0, 0x0 ;  /* 0x00008000000079c5 */ /* 0x000fc40000010000 */
[----:B------:R-:W-:Y:S01]  /*2b80*/  IMAD.MOV.U32 R210, RZ, RZ, R33 ;  /* 0x000000ffffd27224 */ /* 0x000fe200078e0021 */
[----:B------:R-:W-:Y:S01]  /*2b90*/  MOV R211, R34 ;  /* 0x0000002200d37202 */ /* 0x000fe20000000f00 */
[----:B------:R-:W-:Y:S02]  /*2ba0*/  IMAD.MOV.U32 R212, RZ, RZ, R35 ;  /* 0x000000ffffd47224 */ /* 0x000fe400078e0023 */
[----:B------:R-:W-:Y:S02]  /*2bb0*/  IMAD.MOV.U32 R213, RZ, RZ, R36 ;  /* 0x000000ffffd57224 */ /* 0x000fe400078e0024 */
[----:B------:R-:W-:Y:S02]  /*2bc0*/  IMAD.MOV.U32 R214, RZ, RZ, R37 ;  /* 0x000000ffffd67224 */ /* 0x000fe400078e0025 */
[----:B------:R-:W-:Y:S02]  /*2bd0*/  IMAD.MOV.U32 R215, RZ, RZ, R38 ;  /* 0x000000ffffd77224 */ /* 0x000fe400078e0026 */
[----:B------:R-:W-:-:S02]  /*2be0*/  IMAD.MOV.U32 R182, RZ, RZ, R39 ;  /* 0x000000ffffb67224 */ /* 0x000fc400078e0027 */
[----:B------:R-:W-:Y:S02]  /*2bf0*/  IMAD.MOV.U32 R183, RZ, RZ, R32 ;  /* 0x000000ffffb77224 */ /* 0x000fe400078e0020 */
[----:B------:R-:W-:-:S06]  /*2c00*/  WARPGROUP.ARRIVE ;  /* 0x00000000000079c5 */ /* 0x000fcc0000000000 */
[----:B------:R-:W-:Y:S01]  /*2c10*/  HGMMA.64x16x16.F32.BF16 R32, gdesc[UR24], RZ, !UPT, gsb0 ;  /* 0x00200000182079f0 */ /* 0x000fe2000c0018ff */
        /* <DEDUP_REMOVED lines=12> */
[----:B------:R-:W-:Y:S01]  /*2ce0*/  HGMMA.64x16x16.F32.BF16 R32, gdesc[UR28], RZ, !UPT, gsb0 ;  /* 0x002000001c2079f0 */ /* 0x000fe2000c0018ff */
[----:B------:R-:W-:Y:S01]  /*2cf0*/  UMOV UR28, UR40 ;  /* 0x00000028001c7c82 */ /* 0x000fe20008000000 */
[----:B------:R-:W-:Y:S01]  /*2d00*/  UMOV UR29, UR41 ;  /* 0x00000029001d7c82 */ /* 0x000fe20008000000 */
        /* <DEDUP_REMOVED lines=27> */
[----:B------:R-:W-:Y:S01]  /*2ec0*/  WARPGROUP.ARRIVE ;  /* 0x00000000000079c5 */ /* 0x000fe20000000000 */
[----:B------:R-:W-:Y:S02]  /*2ed0*/  IMAD.MOV.U32 R144, RZ, RZ, R32 ;  /* 0x000000ffff907224 */ /* 0x000fe400078e0020 */
[----:B------:R-:W-:Y:S02]  /*2ee0*/  IMAD.MOV.U32 R145, RZ, RZ, R33 ;  /* 0x000000ffff917224 */ /* 0x000fe400078e0021 */
[----:B------:R-:W-:Y:S01]  /*2ef0*/  IMAD.MOV.U32 R146, RZ, RZ, R34 ;  /* 0x000000ffff927224 */ /* 0x000fe200078e0022 */
[----:B------:R-:W-:Y:S01]  /*2f00*/  HGMMA.64x16x16.F32.BF16 R224, gdesc[UR32], RZ, !UPT, gsb0 ;  /* 0x0020000020e079f0 */ /* 0x000fe2000c0018ff */
[----:B------:R-:W-:Y:S01]  /*2f10*/  IMAD.MOV.U32 R147, RZ, RZ, R35 ;  /* 0x000000ffff937224 */ /* 0x000fe200078e0023 */
[----:B------:R-:W-:Y:S01]  /*2f20*/  UMOV UR32, UR8 ;  /* 0x0000000800207c82 */ /* 0x000fe20008000000 */
[----:B------:R-:W-:Y:S01]  /*2f30*/  IMAD.MOV.U32 R148, RZ, RZ, R36 ;  /* 0x000000ffff947224 */ /* 0x000fe200078e0024 */
[----:B------:R-:W-:Y:S01]  /*2f40*/  UMOV UR33, UR9 ;  /* 0x0000000900217c82 */ /* 0x000fe20008000000 */
[----:B------:R-:W-:-:S02]  /*2f50*/  IMAD.MOV.U32 R149, RZ, RZ, R37 ;  /* 0x000000ffff957224 */ /* 0x000fc400078e0025 */
[----:B------:R-:W-:Y:S02]  /*2f60*/  IMAD.MOV.U32 R150, RZ, RZ, R38 ;  /* 0x000000ffff967224 */ /* 0x000fe400078e0026 */
[----:B------:R-:W-:Y:S01]  /*2f70*/  IMAD.MOV.U32 R151, RZ, RZ, R39 ;  /* 0x000000ffff977224 */ /* 0x000fe200078e0027 */
[----:B------:R-:W-:Y:S02]  /*2f80*/  WARPGROUP.DEPBAR.LE gsb0, 0x0 ;  /* 0x00008000000079c5 */ /* 0x000fe40000010000 */
[----:B------:R-:W-:Y:S01]  /*2f90*/  WARPGROUP.ARRIVE ;  /* 0x00000000000079c5 */ /* 0x000fe20000000000 */
[----:B------:R0:W-:Y:S04]  /*2fa0*/  STL [R1+0x34c], R227 ;  /* 0x00034ce301007387 */ /* 0x0001e80000100800 */
[----:B------:R1:W-:Y:S01]  /*2fb0*/  STL [R1+0x348], R228 ;  /* 0x000348e401007387 */ /* 0x0003e20000100800 */
[----:B------:R-:W-:Y:S01]  /*2fc0*/  HGMMA.64x16x16.F32.BF16 R192, gdesc[UR16], RZ, !UPT, gsb0 ;  /* 0x0020000010c079f0 */ /* 0x000fe2000c0018ff */
[----:B------:R-:W-:Y:S01]  /*2fd0*/  UMOV UR16, UR8 ;  /* 0x0000000800107c82 */ /* 0x000fe20008000000 */
[----:B------:R-:W-:Y:S01]  /*2fe0*/  UMOV UR17, UR9 ;  /* 0x0000000900117c82 */ /* 0x000fe20008000000 */
[----:B------:R2:W-:Y:S01]  /*2ff0*/  STL [R1+0x344], R229 ;  /* 0x000344e501007387 */ /* 0x0005e20000100800 */
[----:B0-----:R-:W-:Y:S01]  /*3000*/  IMAD.MOV.U32 R227, RZ, RZ, R9 ;  /* 0x000000ffffe37224 */ /* 0x001fe200078e0009 */
[----:B------:R-:W-:-:S02]  /*3010*/  MOV R9, UR22 ;  /* 0x0000001600097c02 */ /* 0x000fc40008000f00 */
[----:B------:R0:W-:Y:S01]  /*3020*/  STL [R1+0x340], R230 ;  /* 0x000340e601007387 */ /* 0x0001e20000100800 */
[----:B------:R-:W-:Y:S01]  /*3030*/  UMOV UR22, UR34 ;  /* 0x0000002200167c82 */ /* 0x000fe20008000000 */
[----:B-1----:R-:W-:Y:S01]  /*3040*/  IMAD.MOV.U32 R228, RZ, RZ, R10 ;  /* 0x000000ffffe47224 */ /* 0x002fe200078e000a */
[----:B------:R-:W-:Y:S01]  /*3050*/  MOV R10, UR23 ;  /* 0x00000017000a7c02 */ /* 0x000fe20008000f00 */
[----:B------:R1:W-:Y:S01]  /*3060*/  STL [R1+0x33c], R231 ;  /* 0x00033ce701007387 */ /* 0x0003e20000100800 */
[----:B------:R-:W-:Y:S01]  /*3070*/  UMOV UR23, UR35 ;  /* 0x0000002300177c82 */ /* 0x000fe20008000000 */
[----:B--2---:R-:W-:Y:S02]  /*3080*/  IMAD.MOV.U32 R229, RZ, RZ, R24 ;  /* 0x000000ffffe57224 */ /* 0x004fe400078e0018 */
[----:B0-----:R-:W-:Y:S01]  /*3090*/  IMAD.MOV.U32 R230, RZ, RZ, R7 ;  /* 0x000000ffffe67224 */ /* 0x001fe200078e0007 */
[----:B------:R-:W-:Y:S01]  /*30a0*/  MOV R7, UR20 ;  /* 0x0000001400077c02 */ /* 0x000fe20008000f00 */
[----:B------:R-:W-:Y:S01]  /*30b0*/  UMOV UR20, UR4 ;  /* 0x0000000400147c82 */ /* 0x000fe20008000000 */
[----:B------:R-:W-:Y:S01]  /*30c0*/  UMOV UR4, UR40 ;  /* 0x0000002800047c82 */ /* 0x000fe20008000000 */
[----:B-1----:R-:W-:Y:S01]  /*30d0*/  IMAD.MOV.U32 R231, RZ, RZ, R8 ;  /* 0x000000ffffe77224 */ /* 0x002fe200078e0008 */
[----:B------:R-:W-:Y:S01]  /*30e0*/  MOV R8, UR21 ;  /* 0x0000001500087c02 */ /* 0x000fe20008000f00 */
[----:B------:R-:W-:Y:S01]  /*30f0*/  UMOV UR21, UR5 ;  /* 0x0000000500157c82 */ /* 0x000fe20008000000 */
[----:B------:R-:W-:Y:S01]  /*3100*/  UMOV UR5, UR41 ;  /* 0x0000002900057c82 */ /* 0x000fe20008000000 */
[----:B------:R-:W-:-:S02]  /*3110*/  WARPGROUP.DEPBAR.LE gsb0, 0x0 ;  /* 0x00008000000079c5 */ /* 0x000fc40000010000 */
[----:B------:R-:W-:Y:S01]  /*3120*/  WARPGROUP.ARRIVE ;  /* 0x00000000000079c5 */ /* 0x000fe20000000000 */
[----:B------:R0:W-:Y:S04]  /*3130*/  STL.64 [R1+0x368], R198 ;  /* 0x000368c601007387 */ /* 0x0001e80000100a00 */
[----:B------:R1:W-:Y:S01]  /*3140*/  STL.64 [R1+0x360], R196 ;  /* 0x000360c401007387 */ /* 0x0003e20000100a00 */
[----:B------:R-:W-:Y:S01]  /*3150*/  HGMMA.64x16x16.F32.BF16 R160, gdesc[UR12], RZ, !UPT, gsb0 ;  /* 0x002000000ca079f0 */ /* 0x000fe2000c0018ff */
[----:B------:R-:W-:Y:S01]  /*3160*/  UMOV UR12, UR40 ;  /* 0x00000028000c7c82 */ /* 0x000fe20008000000 */
[----:B------:R-:W-:Y:S01]  /*3170*/  UMOV UR13, UR41 ;  /* 0x00000029000d7c82 */ /* 0x000fe20008000000 */
[----:B------:R2:W-:Y:S01]  /*3180*/  STL.64 [R1+0x358], R194 ;  /* 0x000358c201007387 */ /* 0x0005e20000100a00 */
[----:B0-----:R-:W-:Y:S01]  /*3190*/  MOV R198, R30 ;  /* 0x0000001e00c67202 */ /* 0x001fe20000000f00 */
[----:B------:R-:W-:-:S02]  /*31a0*/  IMAD.MOV.U32 R199, RZ, RZ, R29 ;  /* 0x000000ffffc77224 */ /* 0x000fc400078e001d */
[----:B------:R0:W-:Y:S01]  /*31b0*/  STL.64 [R1+0x350], R192 ;  /* 0x000350c001007387 */ /* 0x0001e20000100a00 */
[----:B-1----:R-:W-:Y:S02]  /*31c0*/  IMAD.MOV.U32 R196, RZ, RZ, R28 ;  /* 0x000000ffffc47224 */ /* 0x002fe400078e001c */
[----:B------:R-:W-:Y:S02]  /*31d0*/  IMAD.MOV.U32 R197, RZ, RZ, R27 ;  /* 0x000000ffffc57224 */ /* 0x000fe400078e001b */
[----:B--2---:R-:W-:Y:S02]  /*31e0*/  IMAD.MOV.U32 R194, RZ, RZ, R26 ;  /* 0x000000ffffc27224 */ /* 0x004fe400078e001a */
[----:B------:R-:W-:Y:S02]  /*31f0*/  IMAD.MOV.U32 R195, RZ, RZ, R25 ;  /* 0x000000ffffc37224 */ /* 0x000fe400078e0019 */
[----:B0-----:R-:W-:Y:S01]  /*3200*/  IMAD.MOV.U32 R192, RZ, RZ, R13 ;  /* 0x000000ffffc07224 */ /* 0x001fe200078e000d */
[----:B------:R-:W-:Y:S01]  /*3210*/  MOV R193, R12 ;  /* 0x0000000c00c17202 */ /* 0x000fe20000000f00 */
[----:B------:R-:W-:-:S02]  /*3220*/  WARPGROUP.DEPBAR.LE gsb0, 0x0 ;  /* 0x00008000000079c5 */ /* 0x000fc40000010000 */
[----:B------:R-:W-:Y:S01]  /*3230*/  WARPGROUP.ARRIVE ;  /* 0x00000000000079c5 */ /* 0x000fe20000000000 */
[----:B------:R-:W-:Y:S04]  /*3240*/  STL.64 [R1+0x388], R166 ;  /* 0x000388a601007387 */ /* 0x000fe80000100a00 */
[----:B------:R-:W-:Y:S01]  /*3250*/  STL.64 [R1+0x380], R164 ;  /* 0x000380a401007387 */ /* 0x000fe20000100a00 */
[----:B------:R-:W-:Y:S01]  /*3260*/  HGMMA.64x16x16.F32.BF16 R128, gdesc[UR52], RZ, !UPT, gsb0 ;  /* 0x00200000348079f0 */ /* 0x000fe2000c0018ff */
[----:B------:R-:W-:Y:S01]  /*3270*/  UMOV UR52, UR40 ;  /* 0x0000002800347c82 */ /* 0x000fe20008000000 */
[----:B------:R-:W-:Y:S01]  /*3280*/  UMOV UR53, UR41 ;  /* 0x0000002900357c82 */ /* 0x000fe20008000000 */
[----:B------:R-:W-:Y:S04]  /*3290*/  STL.64 [R1+0x378], R162 ;  /* 0x000378a201007387 */ /* 0x000fe80000100a00 */
[----:B------:R0:W-:Y:S01]  /*32a0*/  STL.64 [R1+0x370], R160 ;  /* 0x000370a001007387 */ /* 0x0001e20000100a00 */
[----:B------:R-:W-:-:S02]  /*32b0*/  WARPGROUP.DEPBAR.LE gsb0, 0x0 ;  /* 0x00008000000079c5 */ /* 0x000fc40000010000 */
[----:B------:R-:W-:Y:S01]  /*32c0*/  WARPGROUP.ARRIVE ;  /* 0x00000000000079c5 */ /* 0x000fe20000000000 */
[----:B------:R-:W-:Y:S04]  /*32d0*/  STL.64 [R1+0x3a8], R134 ;  /* 0x0003a88601007387 */ /* 0x000fe80000100a00 */
[----:B------:R-:W-:Y:S01]  /*32e0*/  STL.64 [R1+0x3a0], R132 ;  /* 0x0003a08401007387 */ /* 0x000fe20000100a00 */
[----:B------:R-:W-:Y:S01]  /*32f0*/  HGMMA.64x16x16.F32.BF16 R96, gdesc[UR56], RZ, !UPT, gsb0 ;  /* 0x00200000386079f0 */ /* 0x000fe2000c0018ff */
[----:B------:R-:W-:Y:S01]  /*3300*/  UMOV UR56, UR40 ;  /* 0x0000002800387c82 */ /* 0x000fe20008000000 */
[----:B------:R-:W-:Y:S01]  /*3310*/  UMOV UR57, UR41 ;  /* 0x0000002900397c82 */ /* 0x000fe20008000000 */
[----:B------:R-:W-:Y:S01]  /*3320*/  UMOV UR58, UR14 ;  /* 0x0000000e003a7c82 */ /* 0x000fe20008000000 */
[----:B------:R-:W-:Y:S01]  /*3330*/  UMOV UR59, UR15 ;  /* 0x0000000f003b7c82 */ /* 0x000fe20008000000 */
[----:B------:R-:W-:Y:S01]  /*3340*/  STL.64 [R1+0x398], R130 ;  /* 0x0003988201007387 */ /* 0x000fe20000100a00 */
[----:B------:R-:W-:Y:S01]  /*3350*/  UMOV UR14, UR26 ;  /* 0x0000001a000e7c82 */ /* 0x000fe20008000000 */
[----:B------:R-:W-:-:S02]  /*3360*/  UMOV UR15, UR27 ;  /* 0x0000001b000f7c82 */ /* 0x000fc40008000000 */
[----:B------:R-:W-:Y:S01]  /*3370*/  STL.64 [R1+0x390], R128 ;  /* 0x0003908001007387 */ /* 0x000fe20000100a00 */
[----:B------:R-:W-:Y:S02]  /*3380*/  WARPGROUP.DEPBAR.LE gsb0, 0x0 ;  /* 0x00008000000079c5 */ /* 0x000fe40000010000 */
[----:B------:R-:W-:Y:S01]  /*3390*/  WARPGROUP.ARRIVE ;  /* 0x00000000000079c5 */ /* 0x000fe20000000000 */
[----:B------:R-:W-:Y:S04]  /*33a0*/  STL.64 [R1+0x3c8], R102 ;  /* 0x0003c86601007387 */ /* 0x000fe80000100a00 */
[----:B------:R-:W-:Y:S01]  /*33b0*/  STL.64 [R1+0x3c0], R100 ;  /* 0x0003c06401007387 */ /* 0x000fe20000100a00 */
[----:B------:R-:W-:Y:S01]  /*33c0*/  HGMMA.64x16x16.F32.BF16 R64, gdesc[UR48], RZ, !UPT, gsb0 ;  /* 0x00200000304079f0 */ /* 0x000fe2000c0018ff */
[----:B------:R-:W-:Y:S01]  /*33d0*/  UMOV UR48, UR40 ;  /* 0x0000002800307c82 */ /* 0x000fe20008000000 */
[----:B------:R-:W-:Y:S01]  /*33e0*/  UMOV UR49, UR41 ;  /* 0x0000002900317c82 */ /* 0x000fe20008000000 */
[----:B------:R-:W-:Y:S04]  /*33f0*/  STL.64 [R1+0x3b8], R98 ;  /* 0x0003b86201007387 */ /* 0x000fe80000100a00 */
[----:B------:R-:W-:Y:S01]  /*3400*/  STL.64 [R1+0x3b0], R96 ;  /* 0x0003b06001007387 */ /* 0x000fe20000100a00 */
[----:B------:R-:W-:-:S02]  /*3410*/  WARPGROUP.DEPBAR.LE gsb0, 0x0 ;  /* 0x00008000000079c5 */ /* 0x000fc40000010000 */
[----:B------:R-:W-:Y:S01]  /*3420*/  WARPGROUP.ARRIVE ;  /* 0x00000000000079c5 */ /* 0x000fe20000000000 */
[----:B------:R-:W-:Y:S04]  /*3430*/  STL.64 [R1+0x3e8], R70 ;  /* 0x0003e84601007387 */ /* 0x000fe80000100a00 */
[----:B------:R-:W-:Y:S01]  /*3440*/  STL.64 [R1+0x3e0], R68 ;  /* 0x0003e04401007387 */ /* 0x000fe20000100a00 */
[----:B------:R-:W-:Y:S01]  /*3450*/  HGMMA.64x16x16.F32.BF16 R32, gdesc[UR44], RZ, !UPT, gsb0 ;  /* 0x002000002c2079f0 */ /* 0x000fe2000c0018ff */
[----:B------:R-:W-:Y:S01]  /*3460*/  UMOV UR47, UR39 ;  /* 0x00000027002f7c82 */ /* 0x000fe20008000000 */
[----:B------:R-:W-:Y:S01]  /*3470*/  UMOV UR39, UR19 ;  /* 0x0000001300277c82 */ /* 0x000fe20008000000 */
[----:B------:R-:W-:Y:S01]  /*3480*/  STL.64 [R1+0x3d8], R66 ;  /* 0x0003d84201007387 */ /* 0x000fe20000100a00 */
[----:B------:R-:W-:Y:S01]  /*3490*/  UMOV UR27, 0x80000020 ;  /* 0x80000020001b7882 */ /* 0x000fe20000000000 */
[----:B------:R-:W-:Y:S01]  /*34a0*/  UMOV UR35, 0x80000020 ;  /* 0x8000002000237882 */ /* 0x000fe20000000000 */
[----:B------:R-:W-:Y:S01]  /*34b0*/  UMOV UR44, UR8 ;  /* 0x00000008002c7c82 */ /* 0x000fe20008000000 */
[----:B------:R1:W-:Y:S01]  /*34c0*/  STL.64 [R1+0x3d0], R64 ;  /* 0x0003d04001007387 */ /* 0x0003e20000100a00 */
[----:B------:R-:W-:Y:S01]  /*34d0*/  UMOV UR45, UR9 ;  /* 0x00000009002d7c82 */ /* 0x000fe20008000000 */
[----:B------:R-:W-:-:S02]  /*34e0*/  WARPGROUP.DEPBAR.LE gsb0, 0x0 ;  /* 0x00008000000079c5 */ /* 0x000fc40000010000 */
[----:B------:R-:W-:-:S06]  /*34f0*/  WARPGROUP.ARRIVE ;  /* 0x00000000000079c5 */ /* 0x000fcc0000000000 */
[----:B------:R-:W-:Y:S01]  /*3500*/  HGMMA.64x16x16.F32.BF16 R24, gdesc[UR40], RZ, !UPT, gsb0 ;  /* 0x00200000281879f0 */ /* 0x000fe2000c0018ff */
[----:B------:R-:W-:Y:S01]  /*3510*/  UMOV UR42, UR50 ;  /* 0x00000032002a7c82 */ /* 0x000fe20008000000 */
[----:B------:R-:W-:Y:S01]  /*3520*/  UMOV UR43, UR51 ;  /* 0x00000033002b7c82 */ /* 0x000fe20008000000 */
[----:B------:R-:W-:Y:S01]  /*3530*/  UMOV UR50, UR10 ;  /* 0x0000000a00327c82 */ /* 0x000fe20008000000 */
[----:B------:R-:W-:Y:S01]  /*3540*/  UMOV UR51, UR11 ;  /* 0x0000000b00337c82 */ /* 0x000fe20008000000 */
[----:B------:R-:W-:Y:S01]  /*3550*/  UMOV UR11, 0x80000020 ;  /* 0x80000020000b7882 */ /* 0x000fe20000000000 */
[----:B------:R-:W-:Y:S02]  /*3560*/  WARPGROUP.DEPBAR.LE gsb0, 0x0 ;  /* 0x00008000000079c5 */ /* 0x000fe40000010000 */
[----:B------:R-:W-:-:S06]  /*3570*/  WARPGROUP.ARRIVE ;  /* 0x00000000000079c5 */ /* 0x000fcc0000000000 */
[----:B------:R-:W-:Y:S01]  /*3580*/  HGMMA.64x16x16.F32.BF16 R56, gdesc[UR40], RZ, !UPT, gsb0 ;  /* 0x00200000283879f0 */ /* 0x000fe2000c0018ff */
[----:B------:R-:W-:Y:S01]  /*3590*/  UMOV UR40, UR8 ;  /* 0x0000000800287c82 */ /* 0x000fe20008000000 */
[----:B------:R-:W-:Y:S01]  /*35a0*/  UMOV UR41, UR9 ;  /* 0x0000000900297c82 */ /* 0x000fe20008000000 */
[----:B------:R-:W-:Y:S02]  /*35b0*/  WARPGROUP.DEPBAR.LE gsb0, 0x0 ;  /* 0x00008000000079c5 */ /* 0x000fe40000010000 */
[----:B------:R-:W-:-:S06]  /*35c0*/  WARPGROUP.ARRIVE ;  /* 0x00000000000079c5 */ /* 0x000fcc0000000000 */
[----:B------:R-:W-:Y:S01]  /*35d0*/  HGMMA.64x16x16.F32.BF16 R88, gdesc[UR48], RZ, !UPT, gsb0 ;  /* 0x00200000305879f0 */ /* 0x000fe2000c0018ff */
[----:B------:R-:W-:Y:S01]  /*35e0*/  UMOV UR43, 0x80000020 ;  /* 0x80000020002b7882 */ /* 0x000fe20000000000 */
        /* <DEDUP_REMOVED lines=17> */
[----:B------:R-:W-:Y:S02]  /*3700*/  R2UR UR39, R6 ;  /* 0x00000000062772ca */ /* 0x000fe400000e0000 */
[----:B------:R-:W-:Y:S02]  /*3710*/  R2UR UR38, R4 ;  /* 0x00000000042672ca */ /* 0x000fe400000e0000 */
[----:B------:R-:W-:Y:S02]  /*3720*/  R2UR UR37, R3 ;  /* 0x00000000032572ca */ /* 0x000fe400000e0000 */
[----:B------:R-:W-:-:S09]  /*3730*/  R2UR UR36, R0 ;  /* 0x00000000002472ca */ /* 0x000fd200000e0000 */
[----:B------:R-:W-:Y:S02]  /*3740*/  UIADD3 UR10, UR38, 0x2, URZ ;  /* 0x00000002260a7890 */ /* 0x000fe4000fffe03f */
[----:B------:R-:W-:Y:S02]  /*3750*/  UIADD3 UR18, UR38, 0x42, URZ ;  /* 0x0000004226127890 */ /* 0x000fe4000fffe03f */
[----:B------:R-:W-:Y:S01]  /*3760*/  UIADD3 UR34, UR38, 0x82, URZ ;  /* 0x0000008226227890 */ /* 0x000fe2000fffe03f */
[----:B------:R-:W-:Y:S02]  /*3770*/  WARPGROUP.DEPBAR.LE gsb0, 0x0 ;  /* 0x00008000000079c5 */ /* 0x000fe40000010000 */
[----:B------:R-:W-:-:S06]  /*3780*/  WARPGROUP.ARRIVE ;  /* 0x00000000000079c5 */ /* 0x000fcc0000000000 */
[----:B------:R-:W-:Y:S01]  /*3790*/  HGMMA.64x16x16.F32.BF16 R216, gdesc[UR20], RZ, !UPT, gsb0 ;  /* 0x0020000014d879f0 */ /* 0x000fe2000c0018ff */
[----:B------:R-:W-:Y:S02]  /*37a0*/  R2UR UR23, R10 ;  /* 0x000000000a1772ca */ /* 0x000fe400000e0000 */
[----:B------:R-:W-:Y:S02]  /*37b0*/  R2UR UR22, R9 ;  /* 0x00000000091672ca */ /* 0x000fe400000e0000 */
[----:B------:R-:W-:Y:S02]  /*37c0*/  R2UR UR21, R8 ;  /* 0x00000000081572ca */ /* 0x000fe400000e0000 */
[----:B------:R-:W-:Y:S01]  /*37d0*/  R2UR UR20, R7 ;  /* 0x00000000071472ca */ /* 0x000fe200000e0000 */
[----:B------:R-:W-:Y:S02]  /*37e0*/  WARPGROUP.DEPBAR.LE gsb0, 0x0 ;  /* 0x00008000000079c5 */ /* 0x000fe40000010000 */
[----:B0-----:R-:W-:-:S10]  /*37f0*/  WARPGROUP.ARRIVE ;  /* 0x00000000000079c5 */ /* 0x001fd40000000000 */
[----:B------:R-:W-:Y:S03]  /*3800*/  HGMMA.64x16x16.F32.BF16 R160, gdesc[UR20], RZ, !UPT, gsb0 ;  /* 0x0020000014a079f0 */ /* 0x000fe6000c0018ff */
[----:B------:R-:W-:Y:S02]  /*3810*/  WARPGROUP.DEPBAR.LE gsb0, 0x0 ;  /* 0x00008000000079c5 */ /* 0x000fe40000010000 */
[----:B-1----:R-:W-:Y:S01]  /*3820*/  WARPGROUP.ARRIVE ;  /* 0x00000000000079c5 */ /* 0x002fe20000000000 */
[----:B------:R-:W-:Y:S01]  /*3830*/  MOV R8, R162 ;  /* 0x000000a200087202 */ /* 0x000fe20000000f00 */
[----:B------:R-:W-:Y:S02]  /*3840*/  IMAD.MOV.U32 R7, RZ, RZ, R163 ;  /* 0x000000ffff077224 */ /* 0x000fe400078e00a3 */
[----:B------:R-:W-:Y:S02]  /*3850*/  IMAD.MOV.U32 R6, RZ, RZ, R164 ;  /* 0x000000ffff067224 */ /* 0x000fe400078e00a4 */
[----:B------:R-:W-:Y:S01]  /*3860*/  HGMMA.64x16x16.F32.BF16 R64, gdesc[UR4], RZ, !UPT, gsb0 ;  /* 0x00200000044079f0 */ /* 0x000fe2000c0018ff */
[----:B------:R-:W-:-:S02]  /*3870*/  IMAD.MOV.U32 R4, RZ, RZ, R165 ;  /* 0x000000ffff047224 */ /* 0x000fc400078e00a5 */
[----:B------:R-:W-:Y:S02]  /*3880*/  IMAD.MOV.U32 R3, RZ, RZ, R166 ;  /* 0x000000ffff037224 */ /* 0x000fe400078e00a6 */
[----:B------:R-:W-:Y:S02]  /*3890*/  IMAD.MOV.U32 R0, RZ, RZ, R167 ;  /* 0x000000ffff007224 */ /* 0x000fe400078e00a7 */
[----:B------:R-:W-:Y:S02]  /*38a0*/  IMAD.MOV.U32 R162, RZ, RZ, R23 ;  /* 0x000000ffffa27224 */ /* 0x000fe400078e0017 */
[----:B------:R-:W-:Y:S02]  /*38b0*/  IMAD.MOV.U32 R163, RZ, RZ, R22 ;  /* 0x000000ffffa37224 */ /* 0x000fe400078e0016 */
[----:B------:R-:W-:Y:S02]  /*38c0*/  IMAD.MOV.U32 R164, RZ, RZ, R21 ;  /* 0x000000ffffa47224 */ /* 0x000fe400078e0015 */
[----:B------:R-:W-:-:S02]  /*38d0*/  IMAD.MOV.U32 R165, RZ, RZ, R20 ;  /* 0x000000ffffa57224 */ /* 0x000fc400078e0014 */
[----:B------:R-:W-:Y:S02]  /*38e0*/  IMAD.MOV.U32 R166, RZ, RZ, R15 ;  /* 0x000000ffffa67224 */ /* 0x000fe400078e000f */
[----:B------:R-:W-:Y:S02]  /*38f0*/  IMAD.MOV.U32 R167, RZ, RZ, R14 ;  /* 0x000000ffffa77224 */ /* 0x000fe400078e000e */
        /* <DEDUP_REMOVED lines=8> */
[----:B------:R-:W-:Y:S02]  /*3980*/  IMAD.MOV.U32 R160, RZ, RZ, R192 ;  /* 0x000000ffffa07224 */ /* 0x000fe400078e00c0 */
[----:B------:R-:W-:Y:S02]  /*3990*/  IMAD.MOV.U32 R161, RZ, RZ, R193 ;  /* 0x000000ffffa17224 */ /* 0x000fe400078e00c1 */
[----:B------:R-:W-:Y:S01]  /*39a0*/  IMAD.MOV.U32 R162, RZ, RZ, R235 ;  /* 0x000000ffffa27224 */ /* 0x000fe200078e00eb */
[----:B------:R-:W-:Y:S01]  /*39b0*/  MOV R128, R160 ;  /* 0x000000a000807202 */ /* 0x000fe20000000f00 */
[----:B------:R-:W-:-:S02]  /*39c0*/  IMAD.MOV.U32 R163, RZ, RZ, R234 ;  /* 0x000000ffffa37224 */ /* 0x000fc400078e00ea */
[----:B------:R-:W-:Y:S02]  /*39d0*/  IMAD.MOV.U32 R164, RZ, RZ, R233 ;  /* 0x000000ffffa47224 */ /* 0x000fe400078e00e9 */
[----:B------:R-:W-:Y:S02]  /*39e0*/  IMAD.MOV.U32 R165, RZ, RZ, R232 ;  /* 0x000000ffffa57224 */ /* 0x000fe400078e00e8 */
[----:B------:R-:W-:Y:S02]  /*39f0*/  IMAD.MOV.U32 R166, RZ, RZ, R17 ;  /* 0x000000ffffa67224 */ /* 0x000fe400078e0011 */
[----:B------:R-:W-:Y:S02]  /*3a00*/  IMAD.MOV.U32 R167, RZ, RZ, R16 ;  /* 0x000000ffffa77224 */ /* 0x000fe400078e0010 */
[----:B------:R-:W-:Y:S02]  /*3a10*/  IMAD.MOV.U32 R192, RZ, RZ, R5 ;  /* 0x000000ffffc07224 */ /* 0x000fe400078e0005 */
[----:B------:R-:W-:Y:S01]  /*3a20*/  IMAD.MOV.U32 R193, RZ, RZ, R2 ;  /* 0x000000ffffc17224 */ /* 0x000fe200078e0002 */
[----:B------:R-:W-:-:S02]  /*3a30*/  WARPGROUP.DEPBAR.LE gsb0, 0x0 ;  /* 0x00008000000079c5 */ /* 0x000fc40000010000 */
        /* <DEDUP_REMOVED lines=16> */
[----:B------:R-:W-:Y:S01]  /*3b40*/  UIADD3 UR42, UR38, 0xc2, URZ ;  /* 0x000000c2262a7890 */ /* 0x000fe2000fffe03f */
[----:B------:R-:W-:Y:S01]  /*3b50*/  IMAD.MOV.U32 R192, RZ, RZ, R18 ;  /* 0x000000ffffc07224 */ /* 0x000fe200078e0012 */
[----:B------:R-:W-:Y:S01]  /*3b60*/  UIADD3 UR46, UR38, 0x102, URZ ;  /* 0x00000102262e7890 */ /* 0x000fe2000fffe03f */
[----:B------:R-:W-:Y:S01]  /*3b70*/  IMAD.MOV.U32 R167, RZ, RZ, R19 ;  /* 0x000000ffffa77224 */ /* 0x000fe200078e0013 */
[----:B------:R-:W-:Y:S01]  /*3b80*/  UMOV UR31, UR47 ;  /* 0x0000002f001f7c82 */ /* 0x000fe20008000000 */
        /* <DEDUP_REMOVED lines=15> */
[----:B------:R-:W-:Y:S01]  /*3c80*/  IMAD.MOV.U32 R166, RZ, RZ, R227 ;  /* 0x000000ffffa67224 */ /* 0x000fe200078e00e3 */
        /* <DEDUP_REMOVED lines=19> */
[----:B------:R-:W-:Y:S01]  /*3dc0*/  IMAD.MOV.U32 R161, RZ, RZ, R193 ;  /* 0x000000ffffa17224 */ /* 0x000fe200078e00c1 */
[----:B------:R-:W2:Y:S01]  /*3dd0*/  LDL.LU R192, [R1+0xb8] ;  /* 0x0000b80001c07983 */ /* 0x000ea20000300800 */
[----:B------:R-:W-:Y:S01]  /*3de0*/  IMAD.MOV.U32 R227, RZ, RZ, R64 ;  /* 0x000000ffffe37224 */ /* 0x000fe200078e0040 */
[----:B------:R-:W-:Y:S01]  /*3df0*/  MOV R64, R98 ;  /* 0x0000006200407202 */ /* 0x000fe20000000f00 */
[----:B------:R-:W-:Y:S01]  /*3e00*/  IMAD.MOV.U32 R228, RZ, RZ, R65 ;  /* 0x000000ffffe47224 */ /* 0x000fe200078e0041 */
[----:B------:R-:W3:Y:S01]  /*3e10*/  LDL.LU R193, [R1+0xbc] ;  /* 0x0000bc0001c17983 */ /* 0x000ee20000300800 */
        /* <DEDUP_REMOVED lines=8> */
[----:B------:R-:W-:Y:S01]  /*3ea0*/  IMAD.MOV.U32 R69, RZ, RZ, R103 ;  /* 0x000000ffff457224 */ /* 0x000fe200078e0067 */
[----:B------:R-:W-:Y:S01]  /*3eb0*/  MOV R103, R135 ;  /* 0x0000008700677202 */ /* 0x000fe20000000f00 */
[----:B------:R-:W-:Y:S02]  /*3ec0*/  IMAD.MOV.U32 R98, RZ, RZ, R130 ;  /* 0x000000ffff627224 */ /* 0x000fe400078e0082 */
[----:B------:R-:W-:Y:S02]  /*3ed0*/  IMAD.MOV.U32 R99, RZ, RZ, R131 ;  /* 0x000000ffff637224 */ /* 0x000fe400078e0083 */
[----:B------:R-:W-:Y:S02]  /*3ee0*/  IMAD.MOV.U32 R130, RZ, RZ, R162 ;  /* 0x000000ffff827224 */ /* 0x000fe400078e00a2 */
[----:B------:R-:W-:-:S02]  /*3ef0*/  IMAD.MOV.U32 R100, RZ, RZ, R132 ;  /* 0x000000ffff647224 */ /* 0x000fc400078e0084 */
[----:B------:R-:W-:Y:S02]  /*3f00*/  IMAD.MOV.U32 R131, RZ, RZ, R163 ;  /* 0x000000ffff837224 */ /* 0x000fe400078e00a3 */
[----:B------:R-:W-:Y:S01]  /*3f10*/  IMAD.MOV.U32 R162, RZ, RZ, R194 ;  /* 0x000000ffffa27224 */ /* 0x000fe200078e00c2 */
[----:B------:R-:W-:Y:S01]  /*3f20*/  WARPGROUP.ARRIVE ;  /* 0x00000000000079c5 */ /* 0x000fe20000000000 */
[----:B------:R-:W-:Y:S01]  /*3f30*/  IMAD.MOV.U32 R101, RZ, RZ, R133 ;  /* 0x000000ffff657224 */ /* 0x000fe200078e0085 */
[----:B------:R-:W4:Y:S01]  /*3f40*/  LDL.LU R194, [R1+0x20] ;  /* 0x0000200001c27983 */ /* 0x000f220000300800 */
[----:B------:R-:W-:Y:S01]  /*3f50*/  IMAD.MOV.U32 R132, RZ, RZ, R164 ;  /* 0x000000ffff847224 */ /* 0x000fe200078e00a4 */
[----:B------:R-:W-:Y:S01]  /*3f60*/  MOV R164, R196 ;  /* 0x000000c400a47202 */ /* 0x000fe20000000f00 */
[----:B------:R-:W-:Y:S01]  /*3f70*/  IMAD.MOV.U32 R163, RZ, RZ, R195 ;  /* 0x000000ffffa37224 */ /* 0x000fe200078e00c3 */
[----:B------:R-:W-:Y:S01]  /*3f80*/  HGMMA.64x16x16.F32.BF16 R64, gdesc[UR8], R64, gsb0 ;  /* 0x00200000084079f0 */ /* 0x000fe20008001840 */
[----:B------:R-:W-:Y:S01]  /*3f90*/  IMAD.MOV.U32 R102, RZ, RZ, R134 ;  /* 0x000000ffff667224 */ /* 0x000fe200078e0086 */
[----:B------:R-:W4:Y:S01]  /*3fa0*/  LDL.LU R195, [R1+0x24] ;  /* 0x0000240001c37983 */ /* 0x000f220000300800 */
[----:B------:R-:W-:-:S02]  /*3fb0*/  IMAD.MOV.U32 R133, RZ, RZ, R165 ;  /* 0x000000ffff857224 */ /* 0x000fc400078e00a5 */
[----:B------:R-:W-:Y:S01]  /*3fc0*/  IMAD.MOV.U32 R134, RZ, RZ, R166 ;  /* 0x000000ffff867224 */ /* 0x000fe200078e00a6 */
[----:B------:R-:W4:Y:S01]  /*3fd0*/  LDL.LU R196, [R1+0x28] ;  /* 0x0000280001c47983 */ /* 0x000f220000300800 */
[----:B------:R-:W-:Y:S02]  /*3fe0*/  IMAD.MOV.U32 R165, RZ, RZ, R197 ;  /* 0x000000ffffa57224 */ /* 0x000fe400078e00c5 */
[----:B------:R-:W-:Y:S01]  /*3ff0*/  IMAD.MOV.U32 R135, RZ, RZ, R167 ;  /* 0x000000ffff877224 */ /* 0x000fe200078e00a7 */
[----:B------:R-:W4:Y:S01]  /*4000*/  LDL.LU R197, [R1+0x2c] ;  /* 0x00002c0001c57983 */ /* 0x000f220000300800 */
[----:B------:R-:W-:Y:S02]  /*4010*/  IMAD.MOV.U32 R166, RZ, RZ, R198 ;  /* 0x000000ffffa67224 */ /* 0x000fe400078e00c6 */
[----:B------:R-:W-:Y:S01]  /*4020*/  IMAD.MOV.U32 R167, RZ, RZ, R199 ;  /* 0x000000ffffa77224 */ /* 0x000fe200078e00c7 */
[----:B------:R-:W4:Y:S04]  /*4030*/  LDL.LU R198, [R1+0x30] ;  /* 0x0000300001c67983 */ /* 0x000f280000300800 */
[----:B------:R-:W4:Y:S01]  /*4040*/  LDL.LU R199, [R1+0x34] ;  /* 0x0000340001c77983 */ /* 0x000f220000300800 */
[----:B------:R-:W-:-:S03]  /*4050*/  WARPGROUP.DEPBAR.LE gsb0, 0x0 ;  /* 0x00008000000079c5 */ /* 0x000fc60000010000 */
[----:B------:R-:W-:Y:S04]  /*4060*/  STL.64 [R1+0x220], R64 ;  /* 0x0002204001007387 */ /* 0x000fe80000100a00 */
[----:B------:R-:W-:Y:S04]  /*4070*/  STL.64 [R1+0x228], R66 ;  /* 0x0002284201007387 */ /* 0x000fe80000100a00 */
[----:B------:R-:W-:Y:S04]  /*4080*/  STL.64 [R1+0x230], R68 ;  /* 0x0002304401007387 */ /* 0x000fe80000100a00 */
[----:B------:R0:W-:Y:S02]  /*4090*/  STL.64 [R1+0x238], R70 ;  /* 0x0002384601007387 */ /* 0x0001e40000100a00 */
[----:B0-----:R-:W-:-:S02]  /*40a0*/  IMAD.MOV.U32 R70, RZ, RZ, R128 ;  /* 0x000000ffff467224 */ /* 0x001fc400078e0080 */
[----:B------:R-:W-:Y:S02]  /*40b0*/  IMAD.MOV.U32 R71, RZ, RZ, R129 ;  /* 0x000000ffff477224 */ /* 0x000fe400078e0081 */
[----:B------:R-:W-:Y:S02]  /*40c0*/  IMAD.MOV.U32 R128, RZ, RZ, R160 ;  /* 0x000000ffff807224 */ /* 0x000fe400078e00a0 */
[----:B------:R-:W-:Y:S01]  /*40d0*/  IMAD.MOV.U32 R129, RZ, RZ, R161 ;  /* 0x000000ffff817224 */ /* 0x000fe200078e00a1 */
[----:B--2---:R-:W-:Y:S02]  /*40e0*/  MOV R160, R192 ;  /* 0x000000c000a07202 */ /* 0x004fe40000000f00 */
[----:B------:R-:W2:Y:S01]  /*40f0*/  LDL.LU R192, [R1+0x38] ;  /* 0x0000380001c07983 */ /* 0x000ea20000300800 */
[----:B---3--:R-:W-:-:S03]  /*4100*/  IMAD.MOV.U32 R161, RZ, RZ, R193 ;  /* 0x000000ffffa17224 */ /* 0x008fc600078e00c1 */
[----:B------:R-:W3:Y:S01]  /*4110*/  LDL.LU R193, [R1+0x3c] ;  /* 0x00003c0001c17983 */ /* 0x000ee20000300800 */
[----:B------:R-:W-:Y:S02]  /*4120*/  IMAD.MOV.U32 R64, RZ, RZ, R98 ;  /* 0x000000ffff407224 */ /* 0x000fe400078e0062 */
[----:B------:R-:W-:Y:S02]  /*4130*/  IMAD.MOV.U32 R65, RZ, RZ, R99 ;  /* 0x000000ffff417224 */ /* 0x000fe400078e0063 */
[----:B------:R-:W-:Y:S02]  /*4140*/  IMAD.MOV.U32 R66, RZ, RZ, R100 ;  /* 0x000000ffff427224 */ /* 0x000fe400078e0064 */
[----:B------:R-:W-:Y:S02]  /*4150*/  IMAD.MOV.U32 R67, RZ, RZ, R101 ;  /* 0x000000ffff437224 */ /* 0x000fe400078e0065 */
[----:B------:R-:W-:Y:S02]  /*4160*/  IMAD.MOV.U32 R68, RZ, RZ, R102 ;  /* 0x000000ffff447224 */ /* 0x000fe400078e0066 */
[----:B------:R-:W-:-:S06]  /*4170*/  IMAD.MOV.U32 R69, RZ, RZ, R103 ;  /* 0x000000ffff457224 */ /* 0x000fcc00078e0067 */
[----:B------:R-:W-:-:S06]  /*4180*/  WARPGROUP.ARRIVE ;  /* 0x00000000000079c5 */ /* 0x000fcc0000000000 */
[----:B------:R-:W-:Y:S01]  /*4190*/  HGMMA.64x16x16.F32.BF16 R64, gdesc[UR24], R64, gsb0 ;  /* 0x00200000184079f0 */ /* 0x000fe20008001840 */
[----:B------:R-:W-:Y:S01]  /*41a0*/  IMAD.MOV.U32 R98, RZ, RZ, R130 ;  /* 0x000000ffff627224 */ /* 0x000fe200078e0082 */
[----:B------:R-:W-:Y:S01]  /*41b0*/  MOV R99, R131 ;  /* 0x0000008300637202 */ /* 0x000fe20000000f00 */
[----:B------:R-:W-:Y:S02]  /*41c0*/  IMAD.MOV.U32 R130, RZ, RZ, R162 ;  /* 0x000000ffff827224 */ /* 0x000fe400078e00a2 */
[----:B------:R-:W-:Y:S02]  /*41d0*/  IMAD.MOV.U32 R100, RZ, RZ, R132 ;  /* 0x000000ffff647224 */ /* 0x000fe400078e0084 */
[----:B------:R-:W-:Y:S02]  /*41e0*/  IMAD.MOV.U32 R131, RZ, RZ, R163 ;  /* 0x000000ffff837224 */ /* 0x000fe400078e00a3 */
[----:B----4-:R-:W-:Y:S02]  /*41f0*/  IMAD.MOV.U32 R162, RZ, RZ, R194 ;  /* 0x000000ffffa27224 */ /* 0x010fe400078e00c2 */
[----:B------:R-:W-:-:S02]  /*4200*/  IMAD.MOV.U32 R101, RZ, RZ, R133 ;  /* 0x000000ffff657224 */ /* 0x000fc400078e0085 */
[----:B------:R-:W-:Y:S02]  /*4210*/  IMAD.MOV.U32 R132, RZ, RZ, R164 ;  /* 0x000000ffff847224 */ /* 0x000fe400078e00a4 */
[----:B------:R-:W-:Y:S02]  /*4220*/  IMAD.MOV.U32 R163, RZ, RZ, R195 ;  /* 0x000000ffffa37224 */ /* 0x000fe400078e00c3 */
[----:B------:R-:W-:Y:S02]  /*4230*/  IMAD.MOV.U32 R194, RZ, RZ, R112 ;  /* 0x000000ffffc27224 */ /* 0x000fe400078e0070 */
[----:B------:R-:W-:Y:S01]  /*4240*/  IMAD.MOV.U32 R102, RZ, RZ, R134 ;  /* 0x000000ffff667224 */ /* 0x000fe200078e0086 */
[----:B------:R-:W4:Y:S01]  /*4250*/  LDL.LU R112, [R1+0x4ec] ;  /* 0x0004ec0001707983 */ /* 0x000f220000300800 */
[----:B------:R-:W-:Y:S02]  /*4260*/  IMAD.MOV.U32 R133, RZ, RZ, R165 ;  /* 0x000000ffff857224 */ /* 0x000fe400078e00a5 */
[----:B------:R-:W-:-:S02]  /*4270*/  IMAD.MOV.U32 R164, RZ, RZ, R196 ;  /* 0x000000ffffa47224 */ /* 0x000fc400078e00c4 */
[----:B------:R-:W-:Y:S02]  /*4280*/  IMAD.MOV.U32 R195, RZ, RZ, R113 ;  /* 0x000000ffffc37224 */ /* 0x000fe400078e0071 */
[----:B------:R-:W-:Y:S01]  /*4290*/  IMAD.MOV.U32 R103, RZ, RZ, R135 ;  /* 0x000000ffff677224 */ /* 0x000fe200078e0087 */
[----:B------:R-:W4:Y:S01]  /*42a0*/  LDL.LU R113, [R1+0x4e8] ;  /* 0x0004e80001717983 */ /* 0x000f220000300800 */
[----:B------:R-:W-:Y:S02]  /*42b0*/  IMAD.MOV.U32 R134, RZ, RZ, R166 ;  /* 0x000000ffff867224 */ /* 0x000fe400078e00a6 */
[----:B------:R-:W-:Y:S02]  /*42c0*/  IMAD.MOV.U32 R165, RZ, RZ, R197 ;  /* 0x000000ffffa57224 */ /* 0x000fe400078e00c5 */
[----:B------:R-:W-:Y:S02]  /*42d0*/  IMAD.MOV.U32 R196, RZ, RZ, R114 ;  /* 0x000000ffffc47224 */ /* 0x000fe400078e0072 */
[----:B------:R-:W-:Y:S01]  /*42e0*/  IMAD.MOV.U32 R135, RZ, RZ, R167 ;  /* 0x000000ffff877224 */ /* 0x000fe200078e00a7 */
[----:B------:R-:W4:Y:S01]  /*42f0*/  LDL.LU R114, [R1+0x4e4] ;  /* 0x0004e40001727983 */ /* 0x000f220000300800 */
[----:B------:R-:W-:-:S02]  /*4300*/  IMAD.MOV.U32 R166, RZ, RZ, R198 ;  /* 0x000000ffffa67224 */ /* 0x000fc400078e00c6 */
[----:B------:R-:W-:Y:S02]  /*4310*/  IMAD.MOV.U32 R197, RZ, RZ, R115 ;  /* 0x000000ffffc57224 */ /* 0x000fe400078e0073 */
[----:B------:R-:W-:Y:S01]  /*4320*/  IMAD.MOV.U32 R167, RZ, RZ, R199 ;  /* 0x000000ffffa77224 */ /* 0x000fe200078e00c7 */
[----:B------:R-:W4:Y:S01]  /*4330*/  LDL.LU R115, [R1+0x4e0] ;  /* 0x0004e00001737983 */ /* 0x000f220000300800 */
[----:B------:R-:W-:Y:S01]  /*4340*/  IMAD.MOV.U32 R198, RZ, RZ, R116 ;  /* 0x000000ffffc67224 */ /* 0x000fe200078e0074 */
[----:B------:R-:W-:Y:S02]  /*4350*/  MOV R199, R117 ;  /* 0x0000007500c77202 */ /* 0x000fe40000000f00 */
[----:B------:R-:W4:Y:S04]  /*4360*/  LDL.LU R116, [R1+0x4dc] ;  /* 0x0004dc0001747983 */ /* 0x000f280000300800 */
[----:B------:R-:W4:Y:S01]  /*4370*/  LDL.LU R117, [R1+0x4d8] ;  /* 0x0004d80001757983 */ /* 0x000f220000300800 */
[----:B------:R-:W-:-:S03]  /*4380*/  WARPGROUP.DEPBAR.LE gsb0, 0x0 ;  /* 0x00008000000079c5 */ /* 0x000fc60000010000 */
[----:B------:R0:W-:Y:S04]  /*4390*/  STL.64 [R1+0x1a0], R64 ;  /* 0x0001a04001007387 */ /* 0x0001e80000100a00 */
[----:B------:R1:W-:Y:S04]  /*43a0*/  STL.64 [R1+0x1a8], R66 ;  /* 0x0001a84201007387 */ /* 0x0003e80000100a00 */
[----:B------:R1:W-:Y:S04]  /*43b0*/  STL.64 [R1+0x1b0], R68 ;  /* 0x0001b04401007387 */ /* 0x0003e80000100a00 */
[----:B------:R1:W-:Y:S01]  /*43c0*/  STL.64 [R1+0x1b8], R70 ;  /* 0x0001b84601007387 */ /* 0x0003e20000100a00 */
[----:B0-----:R-:W-:-:S02]  /*43d0*/  IMAD.MOV.U32 R64, RZ, RZ, R98 ;  /* 0x000000ffff407224 */ /* 0x001fc400078e0062 */
[----:B------:R-:W-:Y:S02]  /*43e0*/  IMAD.MOV.U32 R65, RZ, RZ, R99 ;  /* 0x000000ffff417224 */ /* 0x000fe400078e0063 */
[----:B-1----:R-:W-:Y:S02]  /*43f0*/  IMAD.MOV.U32 R66, RZ, RZ, R100 ;  /* 0x000000ffff427224 */ /* 0x002fe400078e0064 */
[----:B------:R-:W-:Y:S02]  /*4400*/  IMAD.MOV.U32 R67, RZ, RZ, R101 ;  /* 0x000000ffff437224 */ /* 0x000fe400078e0065 */
[----:B------:R-:W-:Y:S02]  /*4410*/  IMAD.MOV.U32 R68, RZ, RZ, R102 ;  /* 0x000000ffff447224 */ /* 0x000fe400078e0066 */
[----:B------:R-:W-:Y:S02]  /*4420*/  IMAD.MOV.U32 R69, RZ, RZ, R103 ;  /* 0x000000ffff457224 */ /* 0x000fe400078e0067 */
[----:B------:R-:W-:-:S02]  /*4430*/  IMAD.MOV.U32 R70, RZ, RZ, R128 ;  /* 0x000000ffff467224 */ /* 0x000fc400078e0080 */
[----:B------:R-:W-:-:S06]  /*4440*/  IMAD.MOV.U32 R71, RZ, RZ, R129 ;  /* 0x000000ffff477224 */ /* 0x000fcc00078e0081 */
[----:B------:R-:W-:-:S06]  /*4450*/  WARPGROUP.ARRIVE ;  /* 0x00000000000079c5 */ /* 0x000fcc0000000000 */
[----:B------:R-:W-:Y:S01]  /*4460*/  HGMMA.64x16x16.F32.BF16 R64, gdesc[UR32], R64, gsb0 ;  /* 0x00200000204079f0 */ /* 0x000fe20008001840 */
[----:B------:R-:W-:Y:S02]  /*4470*/  IMAD.MOV.U32 R128, RZ, RZ, R160 ;  /* 0x000000ffff807224 */ /* 0x000fe400078e00a0 */
[----:B------:R-:W-:Y:S02]  /*4480*/  IMAD.MOV.U32 R98, RZ, RZ, R130 ;  /* 0x000000ffff627224 */ /* 0x000fe400078e0082 */
[----:B------:R-:W-:Y:S02]  /*4490*/  IMAD.MOV.U32 R129, RZ, RZ, R161 ;  /* 0x000000ffff817224 */ /* 0x000fe400078e00a1 */
[----:B------:R-:W-:Y:S02]  /*44a0*/  IMAD.MOV.U32 R99, RZ, RZ, R131 ;  /* 0x000000ffff637224 */ /* 0x000fe400078e0083 */
[----:B------:R-:W-:Y:S02]  /*44b0*/  IMAD.MOV.U32 R130, RZ, RZ, R162 ;  /* 0x000000ffff827224 */ /* 0x000fe400078e00a2 */
[----:B------:R-:W-:-:S02]  /*44c0*/  IMAD.MOV.U32 R100, RZ, RZ, R132 ;  /* 0x000000ffff647224 */ /* 0x000fc400078e0084 */
[----:B------:R-:W-:Y:S01]  /*44d0*/  IMAD.MOV.U32 R131, RZ, RZ, R163 ;  /* 0x000000ffff837224 */ /* 0x000fe200078e00a3 */
[----:B------:R-:W-:Y:S01]  /*44e0*/  MOV R163, R195 ;  /* 0x000000c300a37202 */ /* 0x000fe20000000f00 */
[----:B------:R-:W-:Y:S01]  /*44f0*/  IMAD.MOV.U32 R162, RZ, RZ, R194 ;  /* 0x000000ffffa27224 */ /* 0x000fe200078e00c2 */
[----:B------:R-:W-:Y:S01]  /*4500*/  MOV R102, R134 ;  /* 0x0000008600667202 */ /* 0x000fe20000000f00 */
        /* <DEDUP_REMOVED lines=17> */
[----:B------:R-:W-:Y:S01]  /*4620*/  UMOV UR47, 0x80000020 ;  /* 0x80000020002f7882 */ /* 0x000fe20000000000 */
[----:B--2---:R-:W-:Y:S02]  /*4630*/  IMAD.MOV.U32 R160, RZ, RZ, R192 ;  /* 0x000000ffffa07224 */ /* 0x004fe400078e00c0 */
[----:B------:R-:W-:Y:S02]  /*4640*/  IMAD.MOV.U32 R192, RZ, RZ, R118 ;  /* 0x000000ffffc07224 */ /* 0x000fe400078e0076 */
[----:B---3--:R-:W-:Y:S01]  /*4650*/  IMAD.MOV.U32 R161, RZ, RZ, R193 ;  /* 0x000000ffffa17224 */ /* 0x008fe200078e00c1 */
[----:B------:R-:W4:Y:S01]  /*4660*/  LDL.LU R118, [R1+0x4d4] ;  /* 0x0004d40001767983 */ /* 0x000f220000300800 */
[----:B------:R-:W-:-:S03]  /*4670*/  IMAD.MOV.U32 R193, RZ, RZ, R119 ;  /* 0x000000ffffc17224 */ /* 0x000fc600078e0077 */
[----:B------:R-:W4:Y:S04]  /*4680*/  LDL.LU R119, [R1+0x4d0] ;  /* 0x0004d00001777983 */ /* 0x000f280000300800 */
[----:B------:R-:W2:Y:S04]  /*4690*/  LDL.LU R144, [R1+0x4cc] ;  /* 0x0004cc0001907983 */ /* 0x000ea80000300800 */
[----:B------:R-:W2:Y:S04]  /*46a0*/  LDL.LU R145, [R1+0x4c8] ;  /* 0x0004c80001917983 */ /* 0x000ea80000300800 */
[----:B------:R-:W2:Y:S04]  /*46b0*/  LDL.LU R146, [R1+0x4c4] ;  /* 0x0004c40001927983 */ /* 0x000ea80000300800 */
[----:B------:R-:W2:Y:S04]  /*46c0*/  LDL.LU R147, [R1+0x4c0] ;  /* 0x0004c00001937983 */ /* 0x000ea80000300800 */
[----:B------:R-:W2:Y:S04]  /*46d0*/  LDL.LU R148, [R1+0x4bc] ;  /* 0x0004bc0001947983 */ /* 0x000ea80000300800 */
[----:B------:R-:W2:Y:S04]  /*46e0*/  LDL.LU R149, [R1+0x4b8] ;  /* 0x0004b80001957983 */ /* 0x000ea80000300800 */
[----:B------:R0:W-:Y:S04]  /*46f0*/  STL.64 [R1+0x120], R64 ;  /* 0x0001204001007387 */ /* 0x0001e80000100a00 */
[----:B------:R1:W-:Y:S04]  /*4700*/  STL.64 [R1+0x128], R66 ;  /* 0x0001284201007387 */ /* 0x0003e80000100a00 */
[----:B------:R3:W-:Y:S04]  /*4710*/  STL.64 [R1+0x130], R68 ;  /* 0x0001304401007387 */ /* 0x0007e80000100a00 */
[----:B------:R3:W-:Y:S01]  /*4720*/  STL.64 [R1+0x138], R70 ;  /* 0x0001384601007387 */ /* 0x0007e20000100a00 */
[----:B0-----:R-:W-:Y:S01]  /*4730*/  MOV R64, R98 ;  /* 0x0000006200407202 */ /* 0x001fe20000000f00 */
[----:B------:R-:W-:-:S02]  /*4740*/  IMAD.MOV.U32 R65, RZ, RZ, R99 ;  /* 0x000000ffff417224 */ /* 0x000fc400078e0063 */
[----:B-1----:R-:W-:Y:S02]  /*4750*/  IMAD.MOV.U32 R66, RZ, RZ, R100 ;  /* 0x000000ffff427224 */ /* 0x002fe400078e0064 */
[----:B------:R-:W-:Y:S02]  /*4760*/  IMAD.MOV.U32 R67, RZ, RZ, R101 ;  /* 0x000000ffff437224 */ /* 0x000fe400078e0065 */
[----:B---3--:R-:W-:Y:S02]  /*4770*/  IMAD.MOV.U32 R68, RZ, RZ, R102 ;  /* 0x000000ffff447224 */ /* 0x008fe400078e0066 */
[----:B------:R-:W-:Y:S02]  /*4780*/  IMAD.MOV.U32 R69, RZ, RZ, R103 ;  /* 0x000000ffff457224 */ /* 0x000fe400078e0067 */
[----:B------:R-:W-:Y:S02]  /*4790*/  IMAD.MOV.U32 R70, RZ, RZ, R128 ;  /* 0x000000ffff467224 */ /* 0x000fe400078e0080 */
        /* <DEDUP_REMOVED lines=10> */
[----:B------:R-:W2:Y:S01]  /*4840*/  LDL.LU R150, [R1+0x4b4] ;  /* 0x0004b40001967983 */ /* 0x000ea20000300800 */
[----:B------:R-:W-:Y:S01]  /*4850*/  IMAD.MOV.U32 R130, RZ, RZ, R194 ;  /* 0x000000ffff827224 */ /* 0x000fe200078e00c2 */
[----:B------:R-:W-:Y:S01]  /*4860*/  MOV R194, R176 ;  /* 0x000000b000c27202 */ /* 0x000fe20000000f00 */
[----:B------:R-:W-:Y:S02]  /*4870*/  IMAD.MOV.U32 R193, RZ, RZ, R151 ;  /* 0x000000ffffc17224 */ /* 0x000fe400078e0097 */
[----:B------:R-:W-:Y:S01]  /*4880*/  IMAD.MOV.U32 R100, RZ, RZ, R132 ;  /* 0x000000ffff647224 */ /* 0x000fe200078e0084 */
[----:B------:R-:W2:Y:S01]  /*4890*/  LDL.LU R151, [R1+0x4b0] ;  /* 0x0004b00001977983 */ /* 0x000ea20000300800 */
[----:B------:R-:W-:Y:S02]  /*48a0*/  IMAD.MOV.U32 R131, RZ, RZ, R195 ;  /* 0x000000ffff837224 */ /* 0x000fe400078e00c3 */
[----:B------:R-:W-:Y:S01]  /*48b0*/  IMAD.MOV.U32 R101, RZ, RZ, R133 ;  /* 0x000000ffff657224 */ /* 0x000fe200078e0085 */
[----:B------:R-:W3:Y:S01]  /*48c0*/  LDL.LU R176, [R1+0x4ac] ;  /* 0x0004ac0001b07983 */ /* 0x000ee20000300800 */
[----:B------:R-:W-:-:S02]  /*48d0*/  IMAD.MOV.U32 R132, RZ, RZ, R196 ;  /* 0x000000ffff847224 */ /* 0x000fc400078e00c4 */
[----:B------:R-:W-:Y:S01]  /*48e0*/  IMAD.MOV.U32 R195, RZ, RZ, R177 ;  /* 0x000000ffffc37224 */ /* 0x000fe200078e00b1 */
[----:B------:R-:W-:Y:S01]  /*48f0*/  MOV R103, R135 ;  /* 0x0000008700677202 */ /* 0x000fe20000000f00 */
[----:B------:R-:W-:Y:S01]  /*4900*/  IMAD.MOV.U32 R102, RZ, RZ, R134 ;  /* 0x000000ffff667224 */ /* 0x000fe200078e0086 */
[----:B------:R-:W3:Y:S01]  /*4910*/  LDL.LU R177, [R1+0x4a8] ;  /* 0x0004a80001b17983 */ /* 0x000ee20000300800 */
[----:B------:R-:W-:Y:S02]  /*4920*/  IMAD.MOV.U32 R133, RZ, RZ, R197 ;  /* 0x000000ffff857224 */ /* 0x000fe400078e00c5 */
[----:B------:R-:W-:Y:S02]  /*4930*/  IMAD.MOV.U32 R196, RZ, RZ, R178 ;  /* 0x000000ffffc47224 */ /* 0x000fe400078e00b2 */
[----:B------:R-:W-:Y:S01]  /*4940*/  IMAD.MOV.U32 R134, RZ, RZ, R198 ;  /* 0x000000ffff867224 */ /* 0x000fe200078e00c6 */
[----:B------:R-:W3:Y:S01]  /*4950*/  LDL.LU R178, [R1+0x4a4] ;  /* 0x0004a40001b27983 */ /* 0x000ee20000300800 */
[----:B------:R-:W-:-:S02]  /*4960*/  IMAD.MOV.U32 R197, RZ, RZ, R179 ;  /* 0x000000ffffc57224 */ /* 0x000fc400078e00b3 */
[----:B------:R-:W-:Y:S01]  /*4970*/  IMAD.MOV.U32 R135, RZ, RZ, R199 ;  /* 0x000000ffff877224 */ /* 0x000fe200078e00c7 */
[----:B------:R-:W3:Y:S01]  /*4980*/  LDL.LU R179, [R1+0x4a0] ;  /* 0x0004a00001b37983 */ /* 0x000ee20000300800 */
[----:B------:R-:W-:Y:S02]  /*4990*/  IMAD.MOV.U32 R198, RZ, RZ, R180 ;  /* 0x000000ffffc67224 */ /* 0x000fe400078e00b4 */
[----:B------:R-:W-:Y:S01]  /*49a0*/  IMAD.MOV.U32 R199, RZ, RZ, R181 ;  /* 0x000000ffffc77224 */ /* 0x000fe200078e00b5 */
[----:B------:R-:W3:Y:S04]  /*49b0*/  LDL.LU R180, [R1+0x49c] ;  /* 0x00049c0001b47983 */ /* 0x000ee80000300800 */
[----:B------:R-:W3:Y:S01]  /*49c0*/  LDL.LU R181, [R1+0x498] ;  /* 0x0004980001b57983 */ /* 0x000ee20000300800 */
        /* <DEDUP_REMOVED lines=23> */
[----:B------:R-:W-:Y:S02]  /*4b40*/  IMAD.MOV.U32 R131, RZ, RZ, R195 ;  /* 0x000000ffff837224 */ /* 0x000fe400078e00c3 */
[----:B------:R-:W-:Y:S01]  /*4b50*/  IMAD.MOV.U32 R194, RZ, RZ, R210 ;  /* 0x000000ffffc27224 */ /* 0x000fe200078e00d2 */
[----:B------:R-:W-:Y:S01]  /*4b60*/  WARPGROUP.ARRIVE ;  /* 0x00000000000079c5 */ /* 0x000fe20000000000 */
[----:B------:R-:W-:Y:S01]  /*4b70*/  IMAD.MOV.U32 R101, RZ, RZ, R133 ;  /* 0x000000ffff657224 */ /* 0x000fe200078e0085 */
[----:B------:R-:W4:Y:S01]  /*4b80*/  LDL.LU R210, [R1+0x48c] ;  /* 0x00048c0001d27983 */ /* 0x000f220000300800 */
[----:B------:R-:W-:-:S02]  /*4b90*/  IMAD.MOV.U32 R132, RZ, RZ, R196 ;  /* 0x000000ffff847224 */ /* 0x000fc400078e00c4 */
[----:B------:R-:W-:Y:S01]  /*4ba0*/  IMAD.MOV.U32 R195, RZ, RZ, R211 ;  /* 0x000000ffffc37224 */ /* 0x000fe200078e00d3 */
[----:B------:R-:W-:Y:S01]  /*4bb0*/  HGMMA.64x16x16.F32.BF16 R64, gdesc[UR44], R64, gsb0 ;  /* 0x002000002c4079f0 */ /* 0x000fe20008001840 */
[----:B------:R-:W-:Y:S01]  /*4bc0*/  IMAD.MOV.U32 R102, RZ, RZ, R134 ;  /* 0x000000ffff667224 */ /* 0x000fe200078e0086 */
[----:B------:R-:W4:Y:S01]  /*4bd0*/  LDL.LU R211, [R1+0x488] ;  /* 0x0004880001d37983 */ /* 0x000f220000300800 */
[----:B------:R-:W-:Y:S01]  /*4be0*/  IMAD.MOV.U32 R133, RZ, RZ, R197 ;  /* 0x000000ffff857224 */ /* 0x000fe200078e00c5 */
[----:B------:R-:W-:Y:S01]  /*4bf0*/  MOV R134, R198 ;  /* 0x000000c600867202 */ /* 0x000fe20000000f00 */
[----:B------:R-:W-:Y:S02]  /*4c00*/  IMAD.MOV.U32 R196, RZ, RZ, R212 ;  /* 0x000000ffffc47224 */ /* 0x000fe400078e00d4 */
[----:B------:R-:W-:Y:S01]  /*4c10*/  IMAD.MOV.U32 R103, RZ, RZ, R135 ;  /* 0x000000ffff677224 */ /* 0x000fe200078e0087 */
[----:B------:R-:W4:Y:S01]  /*4c20*/  LDL.LU R212, [R1+0x484] ;  /* 0x0004840001d47983 */ /* 0x000f220000300800 */
[----:B------:R-:W-:-:S02]  /*4c30*/  IMAD.MOV.U32 R197, RZ, RZ, R213 ;  /* 0x000000ffffc57224 */ /* 0x000fc400078e00d5 */
[----:B------:R-:W-:Y:S01]  /*4c40*/  IMAD.MOV.U32 R135, RZ, RZ, R199 ;  /* 0x000000ffff877224 */ /* 0x000fe200078e00c7 */
[----:B------:R-:W4:Y:S01]  /*4c50*/  LDL.LU R213, [R1+0x480] ;  /* 0x0004800001d57983 */ /* 0x000f220000300800 */
[----:B------:R-:W-:Y:S02]  /*4c60*/  IMAD.MOV.U32 R198, RZ, RZ, R214 ;  /* 0x000000ffffc67224 */ /* 0x000fe400078e00d6 */
[----:B------:R-:W-:Y:S01]  /*4c70*/  IMAD.MOV.U32 R199, RZ, RZ, R215 ;  /* 0x000000ffffc77224 */ /* 0x000fe200078e00d7 */
[----:B------:R-:W4:Y:S04]  /*4c80*/  LDL.LU R214, [R1+0x47c] ;  /* 0x00047c0001d67983 */ /* 0x000f280000300800 */
[----:B------:R-:W4:Y:S01]  /*4c90*/  LDL.LU R215, [R1+0x478] ;  /* 0x0004780001d77983 */ /* 0x000f220000300800 */
        /* <DEDUP_REMOVED lines=16> */
[----:B------:R-:W-:-:S02]  /*4da0*/  IMAD.MOV.U32 R196, RZ, RZ, R197 ;  /* 0x000000ffffc47224 */ /* 0x000fc400078e00c5 */
[----:B------:R-:W-:Y:S01]  /*4db0*/  IMAD.MOV.U32 R130, RZ, RZ, R132 ;  /* 0x000000ffff827224 */ /* 0x000fe200078e0084 */
[----:B------:R-:W-:Y:S02]  /*4dc0*/  WARPGROUP.DEPBAR.LE gsb0, 0x0 ;  /* 0x00008000000079c5 */ /* 0x000fe40000010000 */
[----:B------:R-:W-:Y:S01]  /*4dd0*/  STL.64 [R1+0x20], R64 ;  /* 0x0000204001007387 */ /* 0x000fe20000100a00 */
[----:B------:R-:W-:Y:S02]  /*4de0*/  IMAD.MOV.U32 R197, RZ, RZ, R198 ;  /* 0x000000ffffc57224 */ /* 0x000fe400078e00c6 */
[----:B------:R-:W-:Y:S01]  /*4df0*/  IMAD.MOV.U32 R132, RZ, RZ, R134 ;  /* 0x000000ffff847224 */ /* 0x000fe200078e0086 */
[----:B------:R-:W-:Y:S01]  /*4e00*/  STL.64 [R1+0x28], R66 ;  /* 0x0000284201007387 */ /* 0x000fe20000100a00 */
[----:B------:R-:W-:Y:S02]  /*4e10*/  IMAD.MOV.U32 R198, RZ, RZ, R199 ;  /* 0x000000ffffc67224 */ /* 0x000fe400078e00c7 */
[----:B------:R-:W-:Y:S01]  /*4e20*/  IMAD.MOV.U32 R134, RZ, RZ, R192 ;  /* 0x000000ffff867224 */ /* 0x000fe200078e00c0 */
[----:B------:R-:W-:Y:S01]  /*4e30*/  STL.64 [R1+0x30], R68 ;  /* 0x0000304401007387 */ /* 0x000fe20000100a00 */
[----:B------:R-:W-:-:S02]  /*4e40*/  IMAD.MOV.U32 R199, RZ, RZ, R182 ;  /* 0x000000ffffc77224 */ /* 0x000fc400078e00b6 */
[----:B------:R-:W-:Y:S01]  /*4e50*/  IMAD.MOV.U32 R192, RZ, RZ, R183 ;  /* 0x000000ffffc07224 */ /* 0x000fe200078e00b7 */
[----:B------:R-:W-:Y:S04]  /*4e60*/  STL.64 [R1+0x38], R70 ;  /* 0x0000384601007387 */ /* 0x000fe80000100a00 */
[----:B------:R-:W3:Y:S04]  /*4e70*/  LDL.LU R182, [R1+0x474] ;  /* 0x0004740001b67983 */ /* 0x000ee80000300800 */
[----:B------:R-:W3:Y:S01]  /*4e80*/  LDL.LU R183, [R1+0x470] ;  /* 0x0004700001b77983 */ /* 0x000ee20000300800 */
[----:B------:R-:W-:-:S02]  /*4e90*/  UIADD3 UR50, UR38, 0x142, URZ ;  /* 0x0000014226327890 */ /* 0x000fc4000fffe03f */
[----:B------:R-:W-:Y:S02]  /*4ea0*/  UIADD3 UR54, UR38, 0x182, URZ ;  /* 0x0000018226367890 */ /* 0x000fe4000fffe03f */
[----:B------:R-:W-:Y:S01]  /*4eb0*/  UIADD3 UR58, UR38, 0x1c2, URZ ;  /* 0x000001c2263a7890 */ /* 0x000fe2000fffe03f */
[----:B------:R-:W-:Y:S01]  /*4ec0*/  UMOV UR59, 0x80000020 ;  /* 0x80000020003b7882 */ /* 0x000fe20000000000 */
[----:B------:R-:W-:Y:S01]  /*4ed0*/  UIADD3 UR18, UR38, 0x202, URZ ;  /* 0x0000020226127890 */ /* 0x000fe2000fffe03f */
[----:B------:R-:W-:Y:S01]  /*4ee0*/  UMOV UR19, 0x80000020 ;  /* 0x8000002000137882 */ /* 0x000fe20000000000 */
[----:B----4-:R-:W-:-:S06]  /*4ef0*/  WARPGROUP.ARRIVE ;  /* 0x00000000000079c5 */ /* 0x010fcc0000000000 */
[----:B------:R-:W-:Y:S03]  /*4f00*/  HGMMA.64x16x16.F32.BF16 R208, gdesc[UR48], R208, gsb0 ;  /* 0x0020000030d079f0 */ /* 0x000fe600080018d0 */
[----:B------:R-:W-:Y:S02]  /*4f10*/  WARPGROUP.DEPBAR.LE gsb0, 0x0 ;  /* 0x00008000000079c5 */ /* 0x000fe40000010000 */
[----:B---3--:R-:W-:-:S06]  /*4f20*/  WARPGROUP.ARRIVE ;  /* 0x00000000000079c5 */ /* 0x008fcc0000000000 */
[----:B------:R-:W-:Y:S03]  /*4f30*/  HGMMA.64x16x16.F32.BF16 R176, gdesc[UR52], R176, gsb0 ;  /* 0x0020000034b079f0 */ /* 0x000fe600080018b0 */
[----:B------:R-:W-:Y:S02]  /*4f40*/  WARPGROUP.DEPBAR.LE gsb0, 0x0 ;  /* 0x00008000000079c5 */ /* 0x000fe40000010000 */
[----:B--2---:R-:W-:-:S06]  /*4f50*/  WARPGROUP.ARRIVE ;  /* 0x00000000000079c5 */ /* 0x004fcc0000000000 */
[----:B------:R-:W-:Y:S01]  /*4f60*/  HGMMA.64x16x16.F32.BF16 R144, gdesc[UR56], R144, gsb0 ;  /* 0x00200000389079f0 */ /* 0x000fe20008001890 */
[----:B------:R-:W-:Y:S02]  /*4f70*/  STL.64 [R1+0x2b8], R214 ;  /* 0x0002b8d601007387 */ /* 0x000fe40000100a00 */
[----:B------:R-:W-:Y:S02]  /*4f80*/  WARPGROUP.DEPBAR.LE gsb0, 0x0 ;  /* 0x00008000000079c5 */ /* 0x000fe40000010000 */
[----:B------:R-:W-:-:S06]  /*4f90*/  WARPGROUP.ARRIVE ;  /* 0x00000000000079c5 */ /* 0x000fcc0000000000 */
[----:B------:R-:W-:Y:S01]  /*4fa0*/  HGMMA.64x16x16.F32.BF16 R112, gdesc[UR16], R112, gsb0 ;  /* 0x00200000107079f0 */ /* 0x000fe20008001870 */
[----:B------:R-:W-:Y:S04]  /*4fb0*/  STL.64 [R1+0x2b0], R212 ;  /* 0x0002b0d401007387 */ /* 0x000fe80000100a00 */
        /* <DEDUP_REMOVED lines=9> */
[----:B------:R-:W-:Y:S01]  /*5050*/  STL.64 [R1+0x2e0], R144 ;  /* 0x0002e09001007387 */ /* 0x000fe20000100a00 */
[----:B------:R-:W-:-:S03]  /*5060*/  WARPGROUP.DEPBAR.LE gsb0, 0x0 ;  /* 0x00008000000079c5 */ /* 0x000fc60000010000 */
[----:B------:R0:W-:Y:S04]  /*5070*/  STL.64 [R1+0x318], R118 ;  /* 0x0003187601007387 */ /* 0x0001e80000100a00 */
[----:B------:R1:W-:Y:S04]  /*5080*/  STL.64 [R1+0x310], R116 ;  /* 0x0003107401007387 */ /* 0x0003e80000100a00 */
[----:B------:R2:W-:Y:S04]  /*5090*/  STL.64 [R1+0x308], R114 ;  /* 0x0003087201007387 */ /* 0x0005e80000100a00 */
[----:B------:R3:W-:Y:S01]  /*50a0*/  STL.64 [R1+0x300], R112 ;  /* 0x0003007001007387 */ /* 0x0007e20000100a00 */
[----:B0-----:R-:W-:-:S02]  /*50b0*/  IMAD.MOV.U32 R118, RZ, RZ, R78 ;  /* 0x000000ffff767224 */ /* 0x001fc400078e004e */
[----:B-1----:R-:W-:Y:S02]  /*50c0*/  IMAD.MOV.U32 R116, RZ, RZ, R76 ;  /* 0x000000ffff747224 */ /* 0x002fe400078e004c */
[----:B--2---:R-:W-:Y:S02]  /*50d0*/  IMAD.MOV.U32 R114, RZ, RZ, R74 ;  /* 0x000000ffff727224 */ /* 0x004fe400078e004a */
[----:B---3--:R-:W-:Y:S02]  /*50e0*/  IMAD.MOV.U32 R112, RZ, RZ, R72 ;  /* 0x000000ffff707224 */ /* 0x008fe400078e0048 */
[----:B------:R-:W2:Y:S01]  /*50f0*/  LDL.LU R72, [R1+0x46c] ;  /* 0x00046c0001487983 */ /* 0x000ea20000300800 */
[----:B------:R-:W-:Y:S02]  /*5100*/  IMAD.MOV.U32 R113, RZ, RZ, R73 ;  /* 0x000000ffff717224 */ /* 0x000fe400078e0049 */
[----:B------:R-:W-:Y:S01]  /*5110*/  IMAD.MOV.U32 R115, RZ, RZ, R75 ;  /* 0x000000ffff737224 */ /* 0x000fe200078e004b */
[----:B------:R-:W2:Y:S01]  /*5120*/  LDL.LU R73, [R1+0x468] ;  /* 0x0004680001497983 */ /* 0x000ea20000300800 */
[----:B------:R-:W-:-:S03]  /*5130*/  IMAD.MOV.U32 R117, RZ, RZ, R77 ;  /* 0x000000ffff757224 */ /* 0x000fc600078e004d */
[----:B------:R-:W2:Y:S01]  /*5140*/  LDL.LU R74, [R1+0x464] ;  /* 0x00046400014a7983 */ /* 0x000ea20000300800 */
[----:B------:R-:W-:-:S03]  /*5150*/  IMAD.MOV.U32 R144, RZ, RZ, R160 ;  /* 0x000000ffff907224 */ /* 0x000fc600078e00a0 */
[----:B------:R-:W2:Y:S01]  /*5160*/  LDL.LU R75, [R1+0x460] ;  /* 0x00046000014b7983 */ /* 0x000ea20000300800 */
[----:B------:R-:W-:-:S03]  /*5170*/  MOV R119, R40 ;  /* 0x0000002800777202 */ /* 0x000fc60000000f00 */
[----:B------:R-:W2:Y:S01]  /*5180*/  LDL.LU R76, [R1+0x45c] ;  /* 0x00045c00014c7983 */ /* 0x000ea20000300800 */
[----:B------:R-:W-:-:S03]  /*5190*/  IMAD.MOV.U32 R145, RZ, RZ, R161 ;  /* 0x000000ffff917224 */ /* 0x000fc600078e00a1 */
[----:B------:R-:W2:Y:S01]  /*51a0*/  LDL.LU R77, [R1+0x458] ;  /* 0x00045800014d7983 */ /* 0x000ea20000300800 */
[----:B------:R-:W-:Y:S01]  /*51b0*/  IMAD.MOV.U32 R160, RZ, RZ, R41 ;  /* 0x000000ffffa07224 */ /* 0x000fe200078e0029 */
[----:B------:R-:W-:Y:S02]  /*51c0*/  MOV R146, R162 ;  /* 0x000000a200927202 */ /* 0x000fe40000000f00 */
[----:B------:R-:W2:Y:S01]  /*51d0*/  LDL.LU R78, [R1+0x454] ;  /* 0x00045400014e7983 */ /* 0x000ea20000300800 */
[----:B------:R-:W-:-:S03]  /*51e0*/  IMAD.MOV.U32 R161, RZ, RZ, R42 ;  /* 0x000000ffffa17224 */ /* 0x000fc600078e002a */
[----:B------:R-:W3:Y:S01]  /*51f0*/  LDL.LU R40, [R1+0x450] ;  /* 0x0004500001287983 */ /* 0x000ee20000300800 */
[----:B------:R-:W-:Y:S02]  /*5200*/  IMAD.MOV.U32 R147, RZ, RZ, R163 ;  /* 0x000000ffff937224 */ /* 0x000fe400078e00a3 */
[----:B------:R-:W-:Y:S01]  /*5210*/  IMAD.MOV.U32 R162, RZ, RZ, R43 ;  /* 0x000000ffffa27224 */ /* 0x000fe200078e002b */
[----:B------:R-:W3:Y:S01]  /*5220*/  LDL.LU R41, [R1+0x44c] ;  /* 0x00044c0001297983 */ /* 0x000ee20000300800 */
[----:B------:R-:W-:Y:S02]  /*5230*/  IMAD.MOV.U32 R148, RZ, RZ, R164 ;  /* 0x000000ffff947224 */ /* 0x000fe400078e00a4 */
[----:B------:R-:W-:Y:S01]  /*5240*/  IMAD.MOV.U32 R163, RZ, RZ, R44 ;  /* 0x000000ffffa37224 */ /* 0x000fe200078e002c */
[----:B------:R-:W3:Y:S01]  /*5250*/  LDL.LU R42, [R1+0x448] ;  /* 0x00044800012a7983 */ /* 0x000ee20000300800 */
        /* <DEDUP_REMOVED lines=20> */
[----:B------:R-:W4:Y:S01]  /*53a0*/  LDL.LU R50, [R1+0x42c] ;  /* 0x00042c0001327983 */ /* 0x000f220000300800 */
[----:B------:R-:W-:Y:S01]  /*53b0*/  IMAD.MOV.U32 R180, RZ, RZ, R132 ;  /* 0x000000ffffb47224 */ /* 0x000fe200078e0084 */
[----:B------:R-:W-:Y:S01]  /*53c0*/  MOV R132, R80 ;  /* 0x0000005000847202 */ /* 0x000fe20000000f00 */
[----:B------:R-:W-:Y:S01]  /*53d0*/  IMAD.MOV.U32 R131, RZ, RZ, R53 ;  /* 0x000000ffff837224 */ /* 0x000fe200078e0035 */
[----:B------:R-:W4:Y:S01]  /*53e0*/  LDL.LU R51, [R1+0x428] ;  /* 0x0004280001337983 */ /* 0x000f220000300800 */
[----:B------:R-:W-:-:S03]  /*53f0*/  IMAD.MOV.U32 R181, RZ, RZ, R133 ;  /* 0x000000ffffb57224 */ /* 0x000fc600078e0085 */
[----:B------:R-:W4:Y:S01]  /*5400*/  LDL.LU R52, [R1+0x424] ;  /* 0x0004240001347983 */ /* 0x000f220000300800 */
[----:B------:R-:W-:Y:S02]  /*5410*/  IMAD.MOV.U32 R182, RZ, RZ, R134 ;  /* 0x000000ffffb67224 */ /* 0x000fe400078e0086 */
[----:B------:R-:W-:Y:S01]  /*5420*/  IMAD.MOV.U32 R133, RZ, RZ, R81 ;  /* 0x000000ffff857224 */ /* 0x000fe200078e0051 */
[----:B------:R-:W4:Y:S01]  /*5430*/  LDL.LU R53, [R1+0x420] ;  /* 0x0004200001357983 */ /* 0x000f220000300800 */
[----:B------:R-:W-:Y:S02]  /*5440*/  IMAD.MOV.U32 R183, RZ, RZ, R135 ;  /* 0x000000ffffb77224 */ /* 0x000fe400078e0087 */
[----:B------:R-:W-:Y:S01]  /*5450*/  IMAD.MOV.U32 R134, RZ, RZ, R82 ;  /* 0x000000ffff867224 */ /* 0x000fe200078e0052 */
[----:B------:R-:W2:Y:S01]  /*5460*/  LDL.LU R80, [R1+0x41c] ;  /* 0x00041c0001507983 */ /* 0x000ea20000300800 */
[----:B------:R-:W-:-:S03]  /*5470*/  IMAD.MOV.U32 R135, RZ, RZ, R83 ;  /* 0x000000ffff877224 */ /* 0x000fc600078e0053 */
[----:B------:R-:W2:Y:S04]  /*5480*/  LDL.LU R81, [R1+0x418] ;  /* 0x0004180001517983 */ /* 0x000ea80000300800 */
[----:B------:R-:W2:Y:S04]  /*5490*/  LDL.LU R82, [R1+0x414] ;  /* 0x0004140001527983 */ /* 0x000ea80000300800 */
[----:B------:R-:W2:Y:S04]  /*54a0*/  LDL.LU R83, [R1+0x410] ;  /* 0x0004100001537983 */ /* 0x000ea80000300800 */
[----:B------:R-:W3:Y:S04]  /*54b0*/  LDL.LU R64, [R1] ;  /* 0x0000000001407983 */ /* 0x000ee80000300800 */
[----:B------:R-:W3:Y:S04]  /*54c0*/  LDL.LU R65, [R1+0x4] ;  /* 0x0000040001417983 */ /* 0x000ee80000300800 */
[----:B------:R-:W3:Y:S01]  /*54d0*/  LDL.LU R66, [R1+0x8] ;  /* 0x0000080001427983 */ /* 0x000ee20000300800 */
[----:B------:R-:W-:-:S03]  /*54e0*/  IMAD.MOV.U32 R208, RZ, RZ, R96 ;  /* 0x000000ffffd07224 */ /* 0x000fc600078e0060 */
        /* <DEDUP_REMOVED lines=9> */
[----:B------:R-:W-:Y:S02]  /*5580*/  IMAD.MOV.U32 R211, RZ, RZ, R99 ;  /* 0x000000ffffd37224 */ /* 0x000fe400078e0063 */
[----:B------:R-:W-:Y:S01]  /*5590*/  IMAD.MOV.U32 R98, RZ, RZ, R86 ;  /* 0x000000ffff627224 */ /* 0x000fe200078e0056 */
[----:B------:R-:W2:Y:S01]  /*55a0*/  LDL.LU R84, [R1+0x40c] ;  /* 0x00040c0001547983 */ /* 0x000ea20000300800 */
[----:B------:R-:W-:-:S03]  /*55b0*/  IMAD.MOV.U32 R99, RZ, RZ, R87 ;  /* 0x000000ffff637224 */ /* 0x000fc600078e0057 */
[----:B------:R-:W2:Y:S04]  /*55c0*/  LDL.LU R85, [R1+0x408] ;  /* 0x0004080001557983 */ /* 0x000ea80000300800 */
[----:B------:R-:W2:Y:S04]  /*55d0*/  LDL.LU R86, [R1+0x404] ;  /* 0x0004040001567983 */ /* 0x000ea80000300800 */
[----:B------:R-:W2:Y:S01]  /*55e0*/  LDL.LU R87, [R1+0x400] ;  /* 0x0004000001577983 */ /* 0x000ea20000300800 */
[----:B------:R-:W-:Y:S01]  /*55f0*/  IMAD.MOV.U32 R212, RZ, RZ, R100 ;  /* 0x000000ffffd47224 */ /* 0x000fe200078e0064 */
[----:B------:R-:W-:Y:S01]  /*5600*/  MOV R213, R101 ;  /* 0x0000006500d57202 */ /* 0x000fe20000000f00 */
[----:B------:R-:W-:-:S02]  /*5610*/  IMAD.MOV.U32 R100, RZ, RZ, R54 ;  /* 0x000000ffff647224 */ /* 0x000fc400078e0036 */
[----:B------:R-:W4:Y:S01]  /*5620*/  LDL.LU R54, [R1+0x3fc] ;  /* 0x0003fc0001367983 */ /* 0x000f220000300800 */
[----:B------:R-:W-:-:S03]  /*5630*/  IMAD.MOV.U32 R101, RZ, RZ, R55 ;  /* 0x000000ffff657224 */ /* 0x000fc600078e0037 */
[----:B------:R-:W4:Y:S01]  /*5640*/  LDL.LU R55, [R1+0x3f8] ;  /* 0x0003f80001377983 */ /* 0x000f220000300800 */
[----:B------:R-:W-:Y:S02]  /*5650*/  IMAD.MOV.U32 R214, RZ, RZ, R102 ;  /* 0x000000ffffd67224 */ /* 0x000fe400078e0066 */
[----:B------:R-:W-:Y:S02]  /*5660*/  IMAD.MOV.U32 R102, RZ, RZ, R47 ;  /* 0x000000ffff667224 */ /* 0x000fe400078e002f */
[----:B------:R-:W3:Y:S01]  /*5670*/  LDL.LU R47, [R1+0x3f4] ;  /* 0x0003f400012f7983 */ /* 0x000ee20000300800 */
[----:B------:R-:W-:Y:S02]  /*5680*/  IMAD.MOV.U32 R215, RZ, RZ, R103 ;  /* 0x000000ffffd77224 */ /* 0x000fe400078e0067 */
[----:B------:R-:W-:Y:S02]  /*5690*/  IMAD.MOV.U32 R103, RZ, RZ, R79 ;  /* 0x000000ffff677224 */ /* 0x000fe400078e004f */
[----:B------:R-:W3:Y:S01]  /*56a0*/  LDL.LU R79, [R1+0x3f0] ;  /* 0x0003f000014f7983 */ /* 0x000ee20000300800 */
[----:B------:R-:W-:Y:S01]  /*56b0*/  UIADD3 UR6, UR38, 0x242, URZ ;  /* 0x0000024226067890 */ /* 0x000fe2000fffe03f */
[----:B------:R-:W-:Y:S01]  /*56c0*/  UMOV UR4, UR8 ;  /* 0x0000000800047c82 */ /* 0x000fe20008000000 */
[----:B------:R-:W-:Y:S01]  /*56d0*/  UMOV UR5, UR9 ;  /* 0x0000000900057c82 */ /* 0x000fe20008000000 */
[----:B------:R-:W-:Y:S01]  /*56e0*/  UMOV UR7, 0x80000020 ;  /* 0x8000002000077882 */ /* 0x000fe20000000000 */
[----:B------:R-:W-:Y:S01]  /*56f0*/  UIADD3 UR14, UR38, 0x282, URZ ;  /* 0x00000282260e7890 */ /* 0x000fe2000fffe03f */
[----:B------:R-:W-:Y:S01]  /*5700*/  UMOV UR12, UR8 ;  /* 0x00000008000c7c82 */ /* 0x000fe20008000000 */
[----:B------:R-:W-:Y:S01]  /*5710*/  UMOV UR13, UR9 ;  /* 0x00000009000d7c82 */ /* 0x000fe20008000000 */
[----:B------:R-:W-:Y:S01]  /*5720*/  UMOV UR15, 0x80000020 ;  /* 0x80000020000f7882 */ /* 0x000fe20000000000 */
[----:B------:R-:W-:Y:S01]  /*5730*/  UIADD3 UR16, UR31, 0x202, URZ ;  /* 0x000002021f107890 */ /* 0x000fe2000fffe03f */
[----:B--2---:R-:W-:-:S06]  /*5740*/  WARPGROUP.ARRIVE ;  /* 0x00000000000079c5 */ /* 0x004fcc0000000000 */
[----:B------:R-:W-:Y:S03]  /*5750*/  HGMMA.64x16x16.F32.BF16 R80, gdesc[UR4], R80, gsb0 ;  /* 0x00200000045079f0 */ /* 0x000fe60008001850 */
[----:B------:R-:W-:Y:S02]  /*5760*/  WARPGROUP.DEPBAR.LE gsb0, 0x0 ;  /* 0x00008000000079c5 */ /* 0x000fe40000010000 */
[----:B----4-:R-:W-:-:S06]  /*5770*/  WARPGROUP.ARRIVE ;  /* 0x00000000000079c5 */ /* 0x010fcc0000000000 */
[----:B------:R-:W-:Y:S01]  /*5780*/  HGMMA.64x16x16.F32.BF16 R48, gdesc[UR12], R48, gsb0 ;  /* 0x002000000c3079f0 */ /* 0x000fe20008001830 */
[----:B------:R-:W-:Y:S01]  /*5790*/  UMOV UR12, UR16 ;  /* 0x00000010000c7c82 */ /* 0x000fe20008000000 */
[----:B------:R-:W-:Y:S01]  /*57a0*/  UMOV UR13, 0x80000020 ;  /* 0x80000020000d7882 */ /* 0x000fe20000000000 */
[----:B------:R-:W-:Y:S02]  /*57b0*/  WARPGROUP.DEPBAR.LE gsb0, 0x0 ;  /* 0x00008000000079c5 */ /* 0x000fe40000010000 */
[----:B---3--:R-:W-:-:S06]  /*57c0*/  WARPGROUP.ARRIVE ;  /* 0x00000000000079c5 */ /* 0x008fcc0000000000 */
[----:B------:R-:W-:Y:S01]  /*57d0*/  HGMMA.64x16x16.F32.BF16 R40, gdesc[UR12], R40, gsb0 ;  /* 0x002000000c2879f0 */ /* 0x000fe20008001828 */
[----:B------:R-:W-:Y:S01]  /*57e0*/  UMOV UR4, UR12 ;  /* 0x0000000c00047c82 */ /* 0x000fe20008000000 */
[----:B------:R-:W-:Y:S01]  /*57f0*/  UMOV UR5, UR13 ;  /* 0x0000000d00057c82 */ /* 0x000fe20008000000 */
[----:B------:R-:W-:Y:S02]  /*5800*/  WARPGROUP.DEPBAR.LE gsb0, 0x0 ;  /* 0x00008000000079c5 */ /* 0x000fe40000010000 */
[----:B------:R-:W-:-:S06]  /*5810*/  WARPGROUP.ARRIVE ;  /* 0x00000000000079c5 */ /* 0x000fcc0000000000 */
        /* <DEDUP_REMOVED lines=60> */
[----:B------:R-:W-:Y:S01]  /*5be0*/  UIADD3 UR4, UR31, 0x402, URZ ;  /* 0x000004021f047890 */ /* 0x000fe2000fffe03f */
[----:B------:R-:W-:-:S06]  /*5bf0*/  UMOV UR9, 0x80000020 ;  /* 0x8000002000097882 */ /* 0x000fcc0000000000 */
        /* <DEDUP_REMOVED lines=22> */
[----:B------:R-:W-:Y:S04]  /*5d60*/  STL.64 [R1], R64 ;  /* 0x0000004001007387 */ /* 0x000fe80000100a00 */
[----:B------:R-:W-:Y:S04]  /*5d70*/  STL.64 [R1+0x8], R66 ;  /* 0x0000084201007387 */ /* 0x000fe80000100a00 */
[----:B------:R-:W-:Y:S04]  /*5d80*/  STL.64 [R1+0x10], R68 ;  /* 0x0000104401007387 */ /* 0x000fe80000100a00 */
[----:B------:R0:W-:Y:S04]  /*5d90*/  STL.64 [R1+0x18], R70 ;  /* 0x0000184601007387 */ /* 0x0001e80000100a00 */
[----:B0-----:R-:W2:Y:S04]  /*5da0*/  LDL.LU.64 R70, [R1+0x3e8] ;  /* 0x0003e80001467983 */ /* 0x001ea80000300a00 */
[----:B------:R-:W2:Y:S04]  /*5db0*/  LDL.LU.64 R68, [R1+0x3e0] ;  /* 0x0003e00001447983 */ /* 0x000ea80000300a00 */
[----:B------:R-:W2:Y:S04]  /*5dc0*/  LDL.LU.64 R66, [R1+0x3d8] ;  /* 0x0003d80001427983 */ /* 0x000ea80000300a00 */
[----:B------:R-:W2:Y:S01]  /*5dd0*/  LDL.LU.64 R64, [R1+0x3d0] ;  /* 0x0003d00001407983 */ /* 0x000ea20000300a00 */
[----:B------:R-:W-:-:S02]  /*5de0*/  WARPGROUP.DEPBAR.LE gsb0, 0x0 ;  /* 0x00008000000079c5 */ /* 0x000fc40000010000 */
[----:B------:R-:W-:-:S06]  /*5df0*/  WARPGROUP.ARRIVE ;  /* 0x00000000000079c5 */ /* 0x000fcc0000000000 */
[----:B------:R-:W-:Y:S01]  /*5e00*/  HGMMA.64x16x16.F32.BF16 R208, gdesc[UR20], R208, gsb0 ;  /* 0x0020000014d079f0 */ /* 0x000fe200080018d0 */
[----:B------:R-:W-:Y:S04]  /*5e10*/  STL.64 [R1+0x80], R96 ;  /* 0x0000806001007387 */ /* 0x000fe80000100a00 */
[----:B------:R-:W-:Y:S04]  /*5e20*/  STL.64 [R1+0x88], R98 ;  /* 0x0000886201007387 */ /* 0x000fe80000100a00 */
[----:B------:R-:W-:Y:S04]  /*5e30*/  STL.64 [R1+0x90], R100 ;  /* 0x0000906401007387 */ /* 0x000fe80000100a00 */
[----:B------:R0:W-:Y:S04]  /*5e40*/  STL.64 [R1+0x98], R102 ;  /* 0x0000986601007387 */ /* 0x0001e80000100a00 */
[----:B0-----:R-:W3:Y:S04]  /*5e50*/  LDL.LU.64 R102, [R1+0x3c8] ;  /* 0x0003c80001667983 */ /* 0x001ee80000300a00 */
[----:B------:R-:W3:Y:S04]  /*5e60*/  LDL.LU.64 R100, [R1+0x3c0] ;  /* 0x0003c00001647983 */ /* 0x000ee80000300a00 */
[----:B------:R-:W3:Y:S04]  /*5e70*/  LDL.LU.64 R98, [R1+0x3b8] ;  /* 0x0003b80001627983 */ /* 0x000ee80000300a00 */
[----:B------:R-:W3:Y:S04]  /*5e80*/  LDL.LU.64 R96, [R1+0x3b0] ;  /* 0x0003b00001607983 */ /* 0x000ee80000300a00 */
[----:B------:R-:W-:Y:S04]  /*5e90*/  STL.64 [R1+0x100], R128 ;  /* 0x0001008001007387 */ /* 0x000fe80000100a00 */
[----:B------:R-:W-:Y:S04]  /*5ea0*/  STL.64 [R1+0x108], R130 ;  /* 0x0001088201007387 */ /* 0x000fe80000100a00 */
[----:B------:R-:W-:Y:S04]  /*5eb0*/  STL.64 [R1+0x110], R132 ;  /* 0x0001108401007387 */ /* 0x000fe80000100a00 */
[----:B------:R0:W-:Y:S04]  /*5ec0*/  STL.64 [R1+0x118], R134 ;  /* 0x0001188601007387 */ /* 0x0001e80000100a00 */
[----:B0-----:R-:W4:Y:S04]  /*5ed0*/  LDL.LU.64 R134, [R1+0x3a8] ;  /* 0x0003a80001867983 */ /* 0x001f280000300a00 */
[----:B------:R-:W4:Y:S04]  /*5ee0*/  LDL.LU.64 R132, [R1+0x3a0] ;  /* 0x0003a00001847983 */ /* 0x000f280000300a00 */
[----:B------:R-:W4:Y:S04]  /*5ef0*/  LDL.LU.64 R130, [R1+0x398] ;  /* 0x0003980001827983 */ /* 0x000f280000300a00 */
[----:B------:R-:W4:Y:S04]  /*5f00*/  LDL.LU.64 R128, [R1+0x390] ;  /* 0x0003900001807983 */ /* 0x000f280000300a00 */
[----:B------:R-:W-:Y:S04]  /*5f10*/  STL.64 [R1+0x180], R160 ;  /* 0x000180a001007387 */ /* 0x000fe80000100a00 */
[----:B------:R-:W-:Y:S04]  /*5f20*/  STL.64 [R1+0x188], R162 ;  /* 0x000188a201007387 */ /* 0x000fe80000100a00 */
[----:B------:R-:W-:Y:S04]  /*5f30*/  STL.64 [R1+0x190], R164 ;  /* 0x000190a401007387 */ /* 0x000fe80000100a00 */
[----:B------:R0:W-:Y:S04]  /*5f40*/  STL.64 [R1+0x198], R166 ;  /* 0x000198a601007387 */ /* 0x0001e80000100a00 */
[----:B0-----:R-:W2:Y:S04]  /*5f50*/  LDL.LU.64 R166, [R1+0x388] ;  /* 0x0003880001a67983 */ /* 0x001ea80000300a00 */
[----:B------:R-:W2:Y:S04]  /*5f60*/  LDL.LU.64 R164, [R1+0x380] ;  /* 0x0003800001a47983 */ /* 0x000ea80000300a00 */
[----:B------:R-:W2:Y:S04]  /*5f70*/  LDL.LU.64 R162, [R1+0x378] ;  /* 0x0003780001a27983 */ /* 0x000ea80000300a00 */
[----:B------:R-:W2:Y:S04]  /*5f80*/  LDL.LU.64 R160, [R1+0x370] ;  /* 0x0003700001a07983 */ /* 0x000ea80000300a00 */
        /* <DEDUP_REMOVED lines=18> */
[----:B------:R-:W-:Y:S04]  /*60b0*/  STL.64 [R1+0xe8], R178 ;  /* 0x0000e8b201007387 */ /* 0x000fe80000100a00 */
[----:B------:R-:W-:Y:S04]  /*60c0*/  STL.64 [R1+0xf0], R180 ;  /* 0x0000f0b401007387 */ /* 0x000fe80000100a00 */
[----:B------:R-:W-:Y:S04]  /*60d0*/  STL.64 [R1+0xf8], R182 ;  /* 0x0000f8b601007387 */ /* 0x000fe80000100a00 */
[----:B------:R0:W-:Y:S04]  /*60e0*/  STL.64 [R1+0x60], R208 ;  /* 0x000060d001007387 */ /* 0x0001e80000100a00 */
[----:B------:R1:W-:Y:S04]  /*60f0*/  STL.64 [R1+0x68], R210 ;  /* 0x000068d201007387 */ /* 0x0003e80000100a00 */
[----:B------:R1:W-:Y:S04]  /*6100*/  STL.64 [R1+0x70], R212 ;  /* 0x000070d401007387 */ /* 0x0003e80000100a00 */
[----:B------:R4:W-:Y:S01]  /*6110*/  STL.64 [R1+0x78], R214 ;  /* 0x000078d601007387 */ /* 0x0009e20000100a00 */
[----:B0-----:R-:W-:Y:S01]  /*6120*/  IMAD.MOV.U32 R208, RZ, RZ, R227 ;  /* 0x000000ffffd07224 */ /* 0x001fe200078e00e3 */
[----:B------:R-:W-:-:S02]  /*6130*/  MOV R209, R228 ;  /* 0x000000e400d17202 */ /* 0x000fc40000000f00 */
[----:B------:R-:W4:Y:S01]  /*6140*/  LDL.LU R227, [R1+0x34c] ;  /* 0x00034c0001e37983 */ /* 0x000f220000300800 */
[----:B-1----:R-:W-:Y:S02]  /*6150*/  IMAD.MOV.U32 R210, RZ, RZ, R229 ;  /* 0x000000ffffd27224 */ /* 0x002fe400078e00e5 */
[----:B------:R-:W-:Y:S01]  /*6160*/  IMAD.MOV.U32 R211, RZ, RZ, R230 ;  /* 0x000000ffffd37224 */ /* 0x000fe200078e00e6 */
[----:B------:R-:W4:Y:S01]  /*6170*/  LDL.LU R228, [R1+0x348] ;  /* 0x0003480001e47983 */ /* 0x000f220000300800 */
[----:B------:R-:W-:-:S03]  /*6180*/  IMAD.MOV.U32 R212, RZ, RZ, R231 ;  /* 0x000000ffffd47224 */ /* 0x000fc600078e00e7 */
[----:B------:R-:W4:Y:S04]  /*6190*/  LDL.LU R229, [R1+0x344] ;  /* 0x0003440001e57983 */ /* 0x000f280000300800 */
[----:B------:R-:W4:Y:S04]  /*61a0*/  LDL.LU R230, [R1+0x340] ;  /* 0x0003400001e67983 */ /* 0x000f280000300800 */
[----:B------:R-:W4:Y:S01]  /*61b0*/  LDL.LU R231, [R1+0x33c] ;  /* 0x00033c0001e77983 */ /* 0x000f220000300800 */
[----:B------:R-:W-:Y:S01]  /*61c0*/  UMOV UR20, UR8 ;  /* 0x0000000800147c82 */ /* 0x000fe20008000000 */
[----:B------:R-:W-:Y:S01]  /*61d0*/  UMOV UR21, UR9 ;  /* 0x0000000900157c82 */ /* 0x000fe20008000000 */
[----:B------:R-:W-:Y:S01]  /*61e0*/  UMOV UR22, UR46 ;  /* 0x0000002e00167c82 */ /* 0x000fe20008000000 */
[----:B------:R-:W-:Y:S01]  /*61f0*/  UMOV UR23, UR47 ;  /* 0x0000002f00177c82 */ /* 0x000fe20008000000 */
[----:B------:R-:W-:Y:S01]  /*6200*/  UMOV UR16, UR8 ;  /* 0x0000000800107c82 */ /* 0x000fe20008000000 */
[----:B------:R-:W-:Y:S01]  /*6210*/  UMOV UR17, UR9 ;  /* 0x0000000900117c82 */ /* 0x000fe20008000000 */
[----:B----4-:R-:W-:-:S06]  /*6220*/  WARPGROUP.ARRIVE ;  /* 0x00000000000079c5 */ /* 0x010fcc0000000000 */
[----:B------:R-:W-:Y:S01]  /*6230*/  HGMMA.64x16x16.F32.BF16 R224, gdesc[UR20], R224, gsb0 ;  /* 0x0020000014e079f0 */ /* 0x000fe200080018e0 */
[----:B------:R-:W-:Y:S01]  /*6240*/  UMOV UR20, UR8 ;  /* 0x0000000800147c82 */ /* 0x000fe20008000000 */
[----:B------:R-:W-:Y:S01]  /*6250*/  UMOV UR21, UR9 ;  /* 0x0000000900157c82 */ /* 0x000fe20008000000 */
[----:B------:R-:W-:Y:S01]  /*6260*/  UMOV UR22, UR50 ;  /* 0x0000003200167c82 */ /* 0x000fe20008000000 */
[----:B------:R-:W-:Y:S01]  /*6270*/  UMOV UR23, UR51 ;  /* 0x0000003300177c82 */ /* 0x000fe20008000000 */
[----:B------:R-:W-:Y:S02]  /*6280*/  WARPGROUP.DEPBAR.LE gsb0, 0x0 ;  /* 0x00008000000079c5 */ /* 0x000fe40000010000 */
[----:B---3--:R-:W-:-:S06]  /*6290*/  WARPGROUP.ARRIVE ;  /* 0x00000000000079c5 */ /* 0x008fcc0000000000 */
[----:B------:R-:W-:Y:S01]  /*62a0*/  HGMMA.64x16x16.F32.BF16 R192, gdesc[UR20], R192, gsb0 ;  /* 0x0020000014c079f0 */ /* 0x000fe200080018c0 */
[----:B------:R-:W-:Y:S01]  /*62b0*/  UMOV UR20, UR8 ;  /* 0x0000000800147c82 */ /* 0x000fe20008000000 */
[----:B------:R-:W-:Y:S01]  /*62c0*/  UMOV UR21, UR9 ;  /* 0x0000000900157c82 */ /* 0x000fe20008000000 */
[----:B------:R-:W-:Y:S01]  /*62d0*/  UMOV UR22, UR54 ;  /* 0x0000003600167c82 */ /* 0x000fe20008000000 */
[----:B------:R-:W-:Y:S01]  /*62e0*/  UMOV UR23, UR55 ;  /* 0x0000003700177c82 */ /* 0x000fe20008000000 */
[----:B------:R-:W-:Y:S02]  /*62f0*/  WARPGROUP.DEPBAR.LE gsb0, 0x0 ;  /* 0x00008000000079c5 */ /* 0x000fe40000010000 */
[----:B--2---:R-:W-:-:S06]  /*6300*/  WARPGROUP.ARRIVE ;  /* 0x00000000000079c5 */ /* 0x004fcc0000000000 */
[----:B------:R-:W-:Y:S01]  /*6310*/  HGMMA.64x16x16.F32.BF16 R160, gdesc[UR20], R160, gsb0 ;  /* 0x0020000014a079f0 */ /* 0x000fe200080018a0 */
[----:B------:R-:W-:Y:S01]  /*6320*/  UMOV UR20, UR8 ;  /* 0x0000000800147c82 */ /* 0x000fe20008000000 */
[----:B------:R-:W-:Y:S01]  /*6330*/  UMOV UR21, UR9 ;  /* 0x0000000900157c82 */ /* 0x000fe20008000000 */
[----:B------:R-:W-:Y:S01]  /*6340*/  UMOV UR22, UR58 ;  /* 0x0000003a00167c82 */ /* 0x000fe20008000000 */
[----:B------:R-:W-:Y:S01]  /*6350*/  UMOV UR23, UR59 ;  /* 0x0000003b00177c82 */ /* 0x000fe20008000000 */
[----:B------:R-:W-:Y:S02]  /*6360*/  WARPGROUP.DEPBAR.LE gsb0, 0x0 ;  /* 0x00008000000079c5 */ /* 0x000fe40000010000 */
[----:B------:R-:W-:-:S06]  /*6370*/  WARPGROUP.ARRIVE ;  /* 0x00000000000079c5 */ /* 0x000fcc0000000000 */
[----:B------:R-:W-:Y:S03]  /*6380*/  HGMMA.64x16x16.F32.BF16 R128, gdesc[UR20], R128, gsb0 ;  /* 0x00200000148079f0 */ /* 0x000fe60008001880 */
        /* <DEDUP_REMOVED lines=49> */
[----:B------:R-:W-:Y:S01]  /*66a0*/  IMAD.MOV.U32 R112, RZ, RZ, R10 ;  /* 0x000000ffff707224 */ /* 0x000fe200078e000a */
[----:B------:R-:W-:Y:S01]  /*66b0*/  MOV R115, R7 ;  /* 0x0000000700737202 */ /* 0x000fe20000000f00 */
[----:B------:R-:W-:Y:S02]  /*66c0*/  IMAD.MOV.U32 R113, RZ, RZ, R9 ;  /* 0x000000ffff717224 */ /* 0x000fe400078e0009 */
[----:B------:R-:W-:Y:S02]  /*66d0*/  IMAD.MOV.U32 R114, RZ, RZ, R8 ;  /* 0x000000ffff727224 */ /* 0x000fe400078e0008 */
[----:B------:R-:W-:Y:S02]  /*66e0*/  IMAD.MOV.U32 R116, RZ, RZ, R6 ;  /* 0x000000ffff747224 */ /* 0x000fe400078e0006 */
[----:B------:R-:W-:Y:S02]  /*66f0*/  IMAD.MOV.U32 R117, RZ, RZ, R4 ;  /* 0x000000ffff757224 */ /* 0x000fe400078e0004 */
[----:B------:R-:W-:-:S02]  /*6700*/  IMAD.MOV.U32 R118, RZ, RZ, R3 ;  /* 0x000000ffff767224 */ /* 0x000fc400078e0003 */
[----:B------:R-:W-:Y:S01]  /*6710*/  IMAD.MOV.U32 R119, RZ, RZ, R0 ;  /* 0x000000ffff777224 */ /* 0x000fe200078e0000 */
[----:B------:R-:W-:Y:S01]  /*6720*/  UMOV UR40, UR12 ;  /* 0x0000000c00287c82 */ /* 0x000fe20008000000 */
[----:B------:R-:W-:Y:S01]  /*6730*/  UMOV UR41, UR13 ;  /* 0x0000000d00297c82 */ /* 0x000fe20008000000 */
[----:B------:R-:W-:-:S03]  /*6740*/  WARPGROUP.DEPBAR.LE gsb0, 0x0 ;  /* 0x00008000000079c5 */ /* 0x000fc60000010000 */
        /* <DEDUP_REMOVED lines=10> */
[----:B------:R-:W-:Y:S01]  /*67f0*/  UMOV UR32, UR12 ;  /* 0x0000000c00207c82 */ /* 0x000fe20008000000 */
[----:B------:R-:W-:Y:S01]  /*6800*/  UMOV UR33, UR13 ;  /* 0x0000000d00217c82 */ /* 0x000fe20008000000 */
[----:B------:R-:W-:-:S03]  /*6810*/  WARPGROUP.DEPBAR.LE gsb0, 0x0 ;  /* 0x00008000000079c5 */ /* 0x000fc60000010000 */
        /* <DEDUP_REMOVED lines=17> */
[----:B------:R-:W-:Y:S01]  /*6930*/  IMAD.MOV.U32 R215, RZ, RZ, R18 ;  /* 0x000000ffffd77224 */ /* 0x000fe200078e0012 */
[----:B------:R-:W-:Y:S01]  /*6940*/  UMOV UR8, UR12 ;  /* 0x0000000c00087c82 */ /* 0x000fe20008000000 */
[----:B------:R-:W-:Y:S01]  /*6950*/  UMOV UR9, UR13 ;  /* 0x0000000d00097c82 */ /* 0x000fe20008000000 */
[----:B------:R0:W5:Y:S04]  /*6960*/  LDL.LU R11, [R1+0x338] ;  /* 0x00033800010b7983 */ /* 0x0001680000300800 */
[----:B------:R0:W5:Y:S04]  /*6970*/  LDL.LU R19, [R1+0x334] ;  /* 0x0003340001137983 */ /* 0x0001680000300800 */
[----:B------:R0:W5:Y:S04]  /*6980*/  LDL.LU R18, [R1+0x330] ;  /* 0x0003300001127983 */ /* 0x0001680000300800 */
[----:B------:R0:W5:Y:S04]  /*6990*/  LDL.LU R17, [R1+0x32c] ;  /* 0x00032c0001117983 */ /* 0x0001680000300800 */
[----:B------:R0:W5:Y:S04]  /*69a0*/  LDL.LU R16, [R1+0x328] ;  /* 0x0003280001107983 */ /* 0x0001680000300800 */
[----:B------:R0:W5:Y:S04]  /*69b0*/  LDL.LU R5, [R1+0x324] ;  /* 0x0003240001057983 */ /* 0x0001680000300800 */
[----:B------:R0:W5:Y:S01]  /*69c0*/  LDL.LU R2, [R1+0x320] ;  /* 0x0003200001027983 */ /* 0x0001620000300800 */
[----:B------:R-:W-:-:S02]  /*69d0*/  WARPGROUP.DEPBAR.LE gsb0, 0x0 ;  /* 0x00008000000079c5 */ /* 0x000fc40000010000 */
[----:B------:R-:W-:-:S06]  /*69e0*/  WARPGROUP.ARRIVE ;  /* 0x00000000000079c5 */ /* 0x000fcc0000000000 */
[----:B------:R-:W-:Y:S01]  /*69f0*/  HGMMA.64x16x16.F32.BF16 R208, gdesc[UR8], R208, gsb0 ;  /* 0x0020000008d079f0 */ /* 0x000fe200080018d0 */
[----:B------:R-:W-:Y:S04]  /*6a00*/  STL.64 [R1+0x40], R112 ;  /* 0x0000407001007387 */ /* 0x000fe80000100a00 */
[----:B------:R-:W-:Y:S04]  /*6a10*/  STL.64 [R1+0x48], R114 ;  /* 0x0000487201007387 */ /* 0x000fe80000100a00 */
[----:B------:R-:W-:Y:S04]  /*6a20*/  STL.64 [R1+0x50], R116 ;  /* 0x0000507401007387 */ /* 0x000fe80000100a00 */
[----:B------:R1:W-:Y:S04]  /*6a30*/  STL.64 [R1+0x58], R118 ;  /* 0x0000587601007387 */ /* 0x0003e80000100a00 */
[----:B-1----:R0:W5:Y:S04]  /*6a40*/  LDL.LU.64 R118, [R1+0x318] ;  /* 0x0003180001767983 */ /* 0x0021680000300a00 */
[----:B------:R0:W5:Y:S04]  /*6a50*/  LDL.LU.64 R116, [R1+0x310] ;  /* 0x0003100001747983 */ /* 0x0001680000300a00 */
[----:B------:R0:W5:Y:S04]  /*6a60*/  LDL.LU.64 R114, [R1+0x308] ;  /* 0x0003080001727983 */ /* 0x0001680000300a00 */
[----:B------:R0:W5:Y:S04]  /*6a70*/  LDL.LU.64 R112, [R1+0x300] ;  /* 0x0003000001707983 */ /* 0x0001680000300a00 */
        /* <DEDUP_REMOVED lines=11> */
[----:B------:R1:W-:Y:S01]  /*6b30*/  STL.64 [R1+0x158], R182 ;  /* 0x000158b601007387 */ /* 0x0003e20000100a00 */
[----:B------:R-:W-:-:S03]  /*6b40*/  WARPGROUP.DEPBAR.LE gsb0, 0x0 ;  /* 0x00008000000079c5 */ /* 0x000fc60000010000 */
        /* <DEDUP_REMOVED lines=11> */
[----:B------:R0:W5:Y:S01]  /*6c00*/  LDL.LU.64 R208, [R1+0x2a0] ;  /* 0x0002a00001d07983 */ /* 0x0001620000300a00 */
[----:B------:R-:W-:Y:S05]  /*6c10*/  @!P1 BRA `(.L_x_22) ;  /* 0x0000004c00009947 */ /* 0x000fea0003800000 */
[----:B------:R-:W2:Y:S01]  /*6c20*/  LDL R0, [R1+0x294] ;  /* 0x0002940001007983 */ /* 0x000ea20000100800 */
[----:B-----5:R-:W-:-:S13]  /*6c30*/  R2UR UR6, R11 ;  /* 0x000000000b0672ca */ /* 0x020fda00000e0000 */
[----:B------:R-:W-:-:S04]  /*6c40*/  UIADD3 UR4, UR6, 0x1, URZ ;  /* 0x0000000106047890 */ /* 0x000fc8000fffe03f */
[----:B------:R-:W-:-:S04]  /*6c50*/  UISETP.NE.AND UP0, UPT, UR4, 0x5, UPT ;  /* 0x000000050400788c */ /* 0x000fc8000bf05270 */
[----:B------:R-:W-:Y:S02]  /*6c60*/  USEL UR5, URZ, 0x1, UP0 ;  /* 0x000000013f057887 */ /* 0x000fe40008000000 */
[----:B------:R-:W-:Y:S01]  /*6c70*/  USEL UR4, UR4, URZ, UP0 ;  /* 0x0000003f04047287 */ /* 0x000fe20008000000 */
[----:B--2---:R-:W-:Y:S01]  /*6c80*/  R2UR UR7, R0 ;  /* 0x00000000000772ca */ /* 0x004fe200000e0000 */
[----:B------:R-:W-:-:S12]  /*6c90*/  IMAD.MOV.U32 R0, RZ, RZ, R5 ;  /* 0x000000ffff007224 */ /* 0x000fd800078e0005 */
[----:B------:R-:W-:-:S03]  /*6ca0*/  ULOP3.LUT UR5, UR7, UR5, URZ, 0x3c, !UPT ;  /* 0x0000000507057292 */ /* 0x000fc6000f8e3c3f */
[----:B------:R-:W-:-:S03]  /*6cb0*/  UMOV UR7, UR6 ;  /* 0x0000000600077c82 */ /* 0x000fc60008000000 */
[----:B------:R-:W-:-:S07]  /*6cc0*/  IMAD.U32 R3, RZ, RZ, UR5 ;  /* 0x00000005ff037e24 */ /* 0x000fce000f8e00ff */
.L_x_29:
[----:B------:R-:W-:Y:S05]  /*6cd0*/  @!P0 BRA `(.L_x_23) ;  /* 0x0000000000048947 */ /* 0x000fea0003800000 */
[----:B------:R-:W-:Y:S01]  /*6ce0*/  BPT.TRAP 0x1 ;  /* 0x000000040000795c */ /* 0x000fe20000300000 */
.L_x_23:
[----:B------:R-:W-:Y:S01]  /*6cf0*/  ULEA UR5, UR4, UR39, 0x3 ;  /* 0x0000002704057291 */ /* 0x000fe2000f8e183f */
[----:B------:R-:W-:-:S08]  /*6d00*/  SHF.L.U32 R4, R3, 0x1f, RZ ;  /* 0x0000001f03047819 */ /* 0x000fd000000006ff */
[----:B------:R1:W2:Y:S01]  /*6d10*/  SYNCS.PHASECHK.TRANS64.TRYWAIT P1, [UR5], R4 ;  /* 0x00000004ff0075a7 */ /* 0x0002a20008020145 */
[----:B------:R-:W-:Y:S05]  /*6d20*/  @!P0 BRA `(.L_x_24) ;  /* 0x0000000000048947 */ /* 0x000fea0003800000 */
[----:B------:R-:W-:Y:S01]  /*6d30*/  BPT.TRAP 0x1 ;  /* 0x000000040000795c */ /* 0x000fe20000300000 */
.L_x_24:
[----:B--2---:R-:W-:Y:S05]  /*6d40*/  @P1 BRA `(.L_x_25) ;  /* 0x0000000000081947 */ /* 0x004fea0003800000 */
[----:B------:R-:W2:Y:S02]  /*6d50*/  SYNCS.PHASECHK.TRANS64.TRYWAIT P1, [UR5], R4 ;  /* 0x00000004ff0075a7 */ /* 0x000ea40008020145 */
[----:B--2---:R-:W-:Y:S05]  /*6d60*/  @!P1 BRA `(.L_x_26) ;  /* 0x0000026000dc9947 */ /* 0x004fea0003800000 */
.L_x_25:
[----:B------:R-:W-:Y:S04]  /*6d70*/  STL.64 [R1+0x590], R126 ;  /* 0x0005907e01007387 */ /* 0x000fe80000100a00 */
[----:B------:R-:W-:Y:S04]  /*6d80*/  STL.64 [R1+0x588], R124 ;  /* 0x0005887c01007387 */ /* 0x000fe80000100a00 */
[----:B------:R-:W-:Y:S04]  /*6d90*/  STL.64 [R1+0x580], R122 ;  /* 0x0005807a01007387 */ /* 0x000fe80000100a00 */
[----:B------:R3:W-:Y:S04]  /*6da0*/  STL.64 [R1+0x578], R120 ;  /* 0x0005787801007387 */ /* 0x0007e80000100a00 */
[----:B---3--:R-:W3:Y:S04]  /*6db0*/  LDL.LU.64 R120, [R1+0x220] ;  /* 0x0002200001787983 */ /* 0x008ee80000300a00 */
[----:B------:R-:W3:Y:S04]  /*6dc0*/  LDL.LU.64 R122, [R1+0x228] ;  /* 0x00022800017a7983 */ /* 0x000ee80000300a00 */
[----:B------:R-:W3:Y:S04]  /*6dd0*/  LDL.LU.64 R124, [R1+0x230] ;  /* 0x00023000017c7983 */ /* 0x000ee80000300a00 */
[----:B------:R-:W3:Y:S04]  /*6de0*/  LDL.LU.64 R126, [R1+0x238] ;  /* 0x00023800017e7983 */ /* 0x000ee80000300a00 */
[----:B------:R-:W-:Y:S04]  /*6df0*/  STL.64 [R1+0x570], R158 ;  /* 0x0005709e01007387 */ /* 0x000fe80000100a00 */
[----:B------:R-:W-:Y:S04]  /*6e00*/  STL.64 [R1+0x568], R156 ;  /* 0x0005689c01007387 */ /* 0x000fe80000100a00 */
[----:B------:R-:W-:Y:S04]  /*6e10*/  STL.64 [R1+0x560], R154 ;  /* 0x0005609a01007387 */ /* 0x000fe80000100a00 */
[----:B------:R4:W-:Y:S04]  /*6e20*/  STL.64 [R1+0x558], R152 ;  /* 0x0005589801007387 */ /* 0x0009e80000100a00 */
[----:B----4-:R-:W4:Y:S04]  /*6e30*/  LDL.LU.64 R152, [R1+0x1a0] ;  /* 0x0001a00001987983 */ /* 0x010f280000300a00 */
[----:B------:R-:W4:Y:S04]  /*6e40*/  LDL.LU.64 R154, [R1+0x1a8] ;  /* 0x0001a800019a7983 */ /* 0x000f280000300a00 */
[----:B------:R-:W4:Y:S04]  /*6e50*/  LDL.LU.64 R156, [R1+0x1b0] ;  /* 0x0001b000019c7983 */ /* 0x000f280000300a00 */
[----:B------:R-:W4:Y:S04]  /*6e60*/  LDL.LU.64 R158, [R1+0x1b8] ;  /* 0x0001b800019e7983 */ /* 0x000f280000300a00 */
[----:B------:R-:W-:Y:S04]  /*6e70*/  STL.64 [R1+0x550], R190 ;  /* 0x000550be01007387 */ /* 0x000fe80000100a00 */
[----:B------:R-:W-:Y:S04]  /*6e80*/  STL.64 [R1+0x548], R188 ;  /* 0x000548bc01007387 */ /* 0x000fe80000100a00 */
[----:B------:R-:W-:Y:S04]  /*6e90*/  STL.64 [R1+0x540], R186 ;  /* 0x000540ba01007387 */ /* 0x000fe80000100a00 */
[----:B------:R0:W-:Y:S04]  /*6ea0*/  STL.64 [R1+0x538], R184 ;  /* 0x000538b801007387 */ /* 0x0001e80000100a00 */
[----:B0-----:R-:W4:Y:S04]  /*6eb0*/  LDL.LU.64 R184, [R1+0x120] ;  /* 0x0001200001b87983 */ /* 0x001f280000300a00 */
[----:B------:R-:W4:Y:S04]  /*6ec0*/  LDL.LU.64 R186, [R1+0x128] ;  /* 0x0001280001ba7983 */ /* 0x000f280000300a00 */
[----:B------:R-:W4:Y:S04]  /*6ed0*/  LDL.LU.64 R188, [R1+0x130] ;  /* 0x0001300001bc7983 */ /* 0x000f280000300a00 */
[----:B------:R-:W4:Y:S01]  /*6ee0*/  LDL.LU.64 R190, [R1+0x138] ;  /* 0x0001380001be7983 */ /* 0x000f220000300a00 */
[----:B------:R-:W-:-:S02]  /*6ef0*/  ULEA UR6, UR4, UR60, 0xb ;  /* 0x0000003c04067291 */ /* 0x000fc4000f8e583f */
[----:B------:R-:W-:Y:S01]  /*6f00*/  UIMAD UR5, UR4, 0x2c0, UR61 ;  /* 0x000002c0040578a4 */ /* 0x000fe2000f8e023d */
[----:B------:R-:W-:Y:S01]  /*6f10*/  STL.64 [R1+0x530], R222 ;  /* 0x000530de01007387 */ /* 0x000fe20000100a00 */
[----:B------:R-:W-:Y:S01]  /*6f20*/  UMOV UR9, 0x80000020 ;  /* 0x8000002000097882 */ /* 0x000fe20000000000 */
[----:B------:R-:W-:Y:S02]  /*6f30*/  UMOV UR11, 0x80000020 ;  /* 0x80000020000b7882 */ /* 0x000fe40000000000 */
[----:B------:R-:W-:Y:S01]  /*6f40*/  STL.64 [R1+0x528], R220 ;  /* 0x000528dc01007387 */ /* 0x000fe20000100a00 */
[----:B------:R-:W-:Y:S01]  /*6f50*/  UMOV UR8, UR6 ;  /* 0x0000000600087c82 */ /* 0x000fe20008000000 */
[----:B------:R-:W-:Y:S02]  /*6f60*/  UMOV UR10, UR5 ;  /* 0x00000005000a7c82 */ /* 0x000fe40008000000 */
[----:B------:R-:W-:Y:S04]  /*6f70*/  STL.64 [R1+0x520], R218 ;  /* 0x000520da01007387 */ /* 0x000fe80000100a00 */
[----:B------:R0:W-:Y:S04]  /*6f80*/  STL.64 [R1+0x518], R216 ;  /* 0x000518d801007387 */ /* 0x0001e80000100a00 */
[----:B0-----:R-:W4:Y:S04]  /*6f90*/  LDL.LU.64 R216, [R1+0xa0] ;  /* 0x0000a00001d87983 */ /* 0x001f280000300a00 */
[----:B------:R-:W4:Y:S04]  /*6fa0*/  LDL.LU.64 R218, [R1+0xa8] ;  /* 0x0000a80001da7983 */ /* 0x000f280000300a00 */
[----:B------:R-:W4:Y:S04]  /*6fb0*/  LDL.LU.64 R220, [R1+0xb0] ;  /* 0x0000b00001dc7983 */ /* 0x000f280000300a00 */
[----:B------:R-:W4:Y:S01]  /*6fc0*/  LDL.LU.64 R222, [R1+0xb8] ;  /* 0x0000b80001de7983 */ /* 0x000f220000300a00 */
[----:B------:R-:W-:Y:S01]  /*6fd0*/  UIADD3 UR14, UR5, 0x40, URZ ;  /* 0x00000040050e7890 */ /* 0x000fe2000fffe03f */
[----:B------:R-:W-:-:S02]  /*6fe0*/  UMOV UR15, 0x80000020 ;  /* 0x80000020000f7882 */ /* 0x000fc40000000000 */
[----:B------:R-:W-:Y:S01]  /*6ff0*/  STL [R1+0x33c], R19 ;  /* 0x00033c1301007387 */ /* 0x000fe20000100800 */
[----:B------:R-:W-:-:S03]  /*7000*/  UIADD3 UR18, UR5, 0x80, URZ ;  /* 0x0000008005127890 */ /* 0x000fc6000fffe03f */
[----:B------:R-:W-:Y:S04]  /*7010*/  STL [R1+0x338], R18 ;  /* 0x0003381201007387 */ /* 0x000fe80000100800 */
[----:B------:R-:W-:Y:S04]  /*7020*/  STL [R1+0x334], R17 ;  /* 0x0003341101007387 */ /* 0x000fe80000100800 */
[----:B------:R-:W-:Y:S04]  /*7030*/  STL [R1+0x330], R16 ;  /* 0x0003301001007387 */ /* 0x000fe80000100800 */
[----:B------:R-:W-:Y:S04]  /*7040*/  STL [R1+0x32c], R5 ;  /* 0x00032c0501007387 */ /* 0x000fe80000100800 */
[----:B------:R-:W-:Y:S04]  /*7050*/  STL [R1+0x328], R3 ;  /* 0x0003280301007387 */ /* 0x000fe80000100800 */
[----:B------:R-:W-:Y:S04]  /*7060*/  STL [R1+0x324], R2 ;  /* 0x0003240201007387 */ /* 0x000fe80000100800 */
[----:B------:R-:W-:Y:S01]  /*7070*/  STL [R1+0x320], R0 ;  /* 0x0003200001007387 */ /* 0x000fe20000100800 */
[----:B---3--:R-:W-:-:S06]  /*7080*/  WARPGROUP.ARRIVE ;  /* 0x00000000000079c5 */ /* 0x008fcc0000000000 */
[----:B------:R-:W-:Y:S03]  /*7090*/  HGMMA.64x16x16.F32.BF16 R120, gdesc[UR8], R120, gsb0 ;  /* 0x00200000087879f0 */ /* 0x000fe60008001878 */
[----:B------:R-:W-:Y:S02]  /*70a0*/  WARPGROUP.DEPBAR.LE gsb0, 0x0 ;  /* 0x00008000000079c5 */ /* 0x000fe40000010000 */
        /* <DEDUP_REMOVED lines=8> */
[----:B-12---:R-:W2:Y:S04]  /*7130*/  LDL.LU.64 R4, [R1+0x20] ;  /* 0x0000200001047983 */ /* 0x006ea80000300a00 */
[----:B------:R-:W2:Y:S04]  /*7140*/  LDL.LU.64 R6, [R1+0x28] ;  /* 0x0000280001067983 */ /* 0x000ea80000300a00 */
[----:B------:R-:W2:Y:S04]  /*7150*/  LDL.LU.64 R8, [R1+0x30] ;  /* 0x0000300001087983 */ /* 0x000ea80000300a00 */
[----:B------:R-:W2:Y:S01]  /*7160*/  LDL.LU.64 R10, [R1+0x38] ;  /* 0x00003800010a7983 */ /* 0x000ea20000300a00 */
[----:B----4-:R-:W-:Y:S01]  /*7170*/  WARPGROUP.ARRIVE ;  /* 0x00000000000079c5 */ /* 0x010fe20000000000 */
[----:B------:R-:W-:Y:S01]  /*7180*/  UMOV UR12, UR8 ;  /* 0x00000008000c7c82 */ /* 0x000fe20008000000 */
[----:B------:R-:W-:Y:S01]  /*7190*/  UMOV UR13, UR9 ;  /* 0x00000009000d7c82 */ /* 0x000fe20008000000 */
[----:B------:R-:W-:Y:S01]  /*71a0*/  UMOV UR19, 0x80000020 ;  /* 0x8000002000137882 */ /* 0x000fe20000000000 */
[----:B------:R-:W-:-:S02]  /*71b0*/  UIADD3 UR22, UR5, 0xc0, URZ ;  /* 0x000000c005167890 */ /* 0x000fc4000fffe03f */
[----:B------:R-:W-:Y:S01]  /*71c0*/  HGMMA.64x16x16.F32.BF16 R152, gdesc[UR12], R152, gsb0 ;  /* 0x002000000c9879f0 */ /* 0x000fe20008001898 */
[----:B------:R-:W-:Y:S01]  /*71d0*/  UMOV UR16, UR8 ;  /* 0x0000000800107c82 */ /* 0x000fe20008000000 */
[----:B------:R-:W-:Y:S01]  /*71e0*/  UMOV UR17, UR9 ;  /* 0x0000000900117c82 */ /* 0x000fe20008000000 */
[----:B------:R-:W-:Y:S02]  /*71f0*/  WARPGROUP.DEPBAR.LE gsb0, 0x0 ;  /* 0x00008000000079c5 */ /* 0x000fe40000010000 */
[----:B------:R-:W-:Y:S01]  /*7200*/  WARPGROUP.ARRIVE ;  /* 0x00000000000079c5 */ /* 0x000fe20000000000 */
[----:B------:R-:W-:Y:S01]  /*7210*/  UMOV UR20, UR8 ;  /* 0x0000000800147c82 */ /* 0x000fe20008000000 */
[----:B------:R-:W-:Y:S01]  /*7220*/  UMOV UR21, UR9 ;  /* 0x0000000900157c82 */ /* 0x000fe20008000000 */
[----:B------:R-:W-:Y:S01]  /*7230*/  UMOV UR23, 0x80000020 ;  /* 0x8000002000177882 */ /* 0x000fe20000000000 */
[----:B------:R-:W-:Y:S01]  /*7240*/  UIADD3 UR26, UR5, 0x100, URZ ;  /* 0x00000100051a7890 */ /* 0x000fe2000fffe03f */
[----:B------:R-:W-:Y:S01]  /*7250*/  STL.64 [R1+0x1a0], R152 ;  /* 0x0001a09801007387 */ /* 0x000fe20000100a00 */
[----:B------:R-:W-:Y:S01]  /*7260*/  HGMMA.64x16x16.F32.BF16 R184, gdesc[UR16], R184, gsb0 ;  /* 0x0020000010b879f0 */ /* 0x000fe200080018b8 */
[----:B------:R-:W-:Y:S01]  /*7270*/  UMOV UR24, UR8 ;  /* 0x0000000800187c82 */ /* 0x000fe20008000000 */
[----:B------:R-:W-:Y:S01]  /*7280*/  UMOV UR25, UR9 ;  /* 0x0000000900197c82 */ /* 0x000fe20008000000 */
[----:B------:R-:W-:Y:S01]  /*7290*/  UMOV UR27, 0x80000020 ;  /* 0x80000020001b7882 */ /* 0x000fe20000000000 */
[----:B------:R-:W-:Y:S01]  /*72a0*/  UIADD3 UR30, UR5, 0x140, URZ ;  /* 0x00000140051e7890 */ /* 0x000fe2000fffe03f */
[----:B------:R-:W-:Y:S01]  /*72b0*/  STL.64 [R1+0x1a8], R154 ;  /* 0x0001a89a01007387 */ /* 0x000fe20000100a00 */
        /* <DEDUP_REMOVED lines=9> */
[----:B------:R0:W-:Y:S01]  /*7350*/  STL.64 [R1+0x1b8], R158 ;  /* 0x0001b89e01007387 */ /* 0x0001e20000100a00 */
        /* <DEDUP_REMOVED lines=12> */
[----:B0-----:R-:W4:Y:S01]  /*7420*/  LDL.LU.64 R158, [R1+0x570] ;  /* 0x00057000019e7983 */ /* 0x001f220000300a00 */
[----:B------:R-:W-:Y:S01]  /*7430*/  UMOV UR52, UR8 ;  /* 0x0000000800347c82 */ /* 0x000fe20008000000 */
[----:B------:R-:W-:Y:S01]  /*7440*/  UMOV UR53, UR9 ;  /* 0x0000000900357c82 */ /* 0x000fe20008000000 */
[----:B------:R-:W-:Y:S01]  /*7450*/  UMOV UR55, 0x80000020 ;  /* 0x8000002000377882 */ /* 0x000fe20000000000 */
[----:B------:R-:W-:Y:S01]  /*7460*/  UIADD3 UR12, UR6, 0x200, URZ ;  /* 0x00000200060c7890 */ /* 0x000fe2000fffe03f */
[----:B------:R-:W4:Y:S04]  /*7470*/  LDL.LU.64 R156, [R1+0x568] ;  /* 0x00056800019c7983 */ /* 0x000f280000300a00 */
[----:B------:R-:W4:Y:S04]  /*7480*/  LDL.LU.64 R154, [R1+0x560] ;  /* 0x00056000019a7983 */ /* 0x000f280000300a00 */
[----:B------:R-:W4:Y:S01]  /*7490*/  LDL.LU.64 R152, [R1+0x558] ;  /* 0x0005580001987983 */ /* 0x000f220000300a00 */
[----:B------:R-:W-:-:S02]  /*74a0*/  WARPGROUP.DEPBAR.LE gsb0, 0x0 ;  /* 0x00008000000079c5 */ /* 0x000fc40000010000 */
[----:B------:R-:W-:Y:S01]  /*74b0*/  WARPGROUP.ARRIVE ;  /* 0x00000000000079c5 */ /* 0x000fe20000000000 */
[----:B------:R-:W-:Y:S04]  /*74c0*/  STL.64 [R1+0x120], R184 ;  /* 0x000120b801007387 */ /* 0x000fe80000100a00 */
[----:B------:R-:W-:Y:S01]  /*74d0*/  STL.64 [R1+0x128], R186 ;  /* 0x000128ba01007387 */ /* 0x000fe20000100a00 */
[----:B------:R-:W-:Y:S03]  /*74e0*/  HGMMA.64x16x16.F32.BF16 R216, gdesc[UR20], R216, gsb0 ;  /* 0x0020000014d879f0 */ /* 0x000fe600080018d8 */
[----:B------:R-:W-:Y:S04]  /*74f0*/  STL.64 [R1+0x130], R188 ;  /* 0x000130bc01007387 */ /* 0x000fe80000100a00 */
[----:B------:R0:W-:Y:S04]  /*7500*/  STL.64 [R1+0x138], R190 ;  /* 0x000138be01007387 */ /* 0x0001e80000100a00 */
[----:B0-----:R-:W4:Y:S04]  /*7510*/  LDL.LU.64 R190, [R1+0x550] ;  /* 0x0005500001be7983 */ /* 0x001f280000300a00 */
[----:B------:R-:W4:Y:S04]  /*7520*/  LDL.LU.64 R188, [R1+0x548] ;  /* 0x0005480001bc7983 */ /* 0x000f280000300a00 */
[----:B------:R-:W4:Y:S04]  /*7530*/  LDL.LU.64 R186, [R1+0x540] ;  /* 0x0005400001ba7983 */ /* 0x000f280000300a00 */
[----:B------:R-:W4:Y:S01]  /*7540*/  LDL.LU.64 R184, [R1+0x538] ;  /* 0x0005380001b87983 */ /* 0x000f220000300a00 */
[----:B------:R-:W-:-:S03]  /*7550*/  WARPGROUP.DEPBAR.LE gsb0, 0x0 ;  /* 0x00008000000079c5 */ /* 0x000fc60000010000 */
        /* <DEDUP_REMOVED lines=8> */
[----:B--2---:R-:W-:-:S06]  /*75e0*/  WARPGROUP.ARRIVE ;  /* 0x00000000000079c5 */ /* 0x004fcc0000000000 */
[----:B------:R-:W-:Y:S03]  /*75f0*/  HGMMA.64x16x16.F32.BF16 R4, gdesc[UR24], R4, gsb0 ;  /* 0x00200000180479f0 */ /* 0x000fe60008001804 */
[----:B------:R-:W-:Y:S02]  /*7600*/  WARPGROUP.DEPBAR.LE gsb0, 0x0 ;  /* 0x00008000000079c5 */ /* 0x000fe40000010000 */
[----:B------:R-:W-:Y:S01]  /*7610*/  WARPGROUP.ARRIVE ;  /* 0x00000000000079c5 */ /* 0x000fe20000000000 */
[----:B------:R0:W-:Y:S01]  /*7620*/  STL.64 [R1+0x20], R4 ;  /* 0x0000200401007387 */ /* 0x0001e20000100a00 */
[----:B------:R-:W-:Y:S02]  /*7630*/  IMAD.MOV.U32 R19, RZ, RZ, R9 ;  /* 0x000000ffff137224 */ /* 0x000fe400078e0009 */
[----:B------:R-:W-:Y:S01]  /*7640*/  IMAD.MOV.U32 R18, RZ, RZ, R10 ;  /* 0x000000ffff127224 */ /* 0x000fe200078e000a */
[----:B------:R1:W-:Y:S01]  /*7650*/  STL.64 [R1+0x28], R6 ;  /* 0x0000280601007387 */ /* 0x0003e20000100a00 */
[----:B------:R-:W-:Y:S01]  /*7660*/  HGMMA.64x16x16.F32.BF16 R208, gdesc[UR28], R208, gsb0 ;  /* 0x002000001cd079f0 */ /* 0x000fe200080018d0 */
[----:B------:R-:W-:-:S02]  /*7670*/  IMAD.MOV.U32 R17, RZ, RZ, R11 ;  /* 0x000000ffff117224 */ /* 0x000fc400078e000b */
[----:B------:R2:W-:Y:S04]  /*7680*/  STL [R1+0x30], R8 ;  /* 0x0000300801007387 */ /* 0x0005e80000100800 */
[----:B0-----:R-:W3:Y:S04]  /*7690*/  LDL.LU.64 R4, [R1+0x100] ;  /* 0x0001000001047983 */ /* 0x001ee80000300a00 */
[----:B-1----:R-:W3:Y:S04]  /*76a0*/  LDL.LU.64 R6, [R1+0x108] ;  /* 0x0001080001067983 */ /* 0x002ee80000300a00 */
[----:B--2---:R-:W3:Y:S04]  /*76b0*/  LDL.LU.64 R8, [R1+0x110] ;  /* 0x0001100001087983 */ /* 0x004ee80000300a00 */
[----:B------:R-:W3:Y:S01]  /*76c0*/  LDL.LU.64 R10, [R1+0x118] ;  /* 0x00011800010a7983 */ /* 0x000ee20000300a00 */
[----:B------:R-:W-:-:S02]  /*76d0*/  WARPGROUP.DEPBAR.LE gsb0, 0x0 ;  /* 0x00008000000079c5 */ /* 0x000fc40000010000 */
[----:B------:R-:W-:Y:S01]  /*76e0*/  WARPGROUP.ARRIVE ;  /* 0x00000000000079c5 */ /* 0x000fe20000000000 */
[----:B------:R-:W-:Y:S04]  /*76f0*/  STL.64 [R1+0x510], R214 ;  /* 0x000510d601007387 */ /* 0x000fe80000100a00 */
[----:B------:R-:W-:Y:S01]  /*7700*/  STL.64 [R1+0x508], R212 ;  /* 0x000508d401007387 */ /* 0x000fe20000100a00 */
[----:B------:R-:W-:Y:S03]  /*7710*/  HGMMA.64x16x16.F32.BF16 R176, gdesc[UR32], R176, gsb0 ;  /* 0x0020000020b079f0 */ /* 0x000fe600080018b0 */
[----:B------:R-:W-:Y:S04]  /*7720*/  STL.64 [R1+0x500], R210 ;  /* 0x000500d201007387 */ /* 0x000fe80000100a00 */
[----:B------:R0:W-:Y:S04]  /*7730*/  STL.64 [R1+0x4f8], R208 ;  /* 0x0004f8d001007387 */ /* 0x0001e80000100a00 */
[----:B0-----:R-:W2:Y:S04]  /*7740*/  LDL.LU.64 R208, [R1+0x80] ;  /* 0x0000800001d07983 */ /* 0x001ea80000300a00 */
[----:B------:R-:W2:Y:S04]  /*7750*/  LDL.LU.64 R210, [R1+0x88] ;  /* 0x0000880001d27983 */ /* 0x000ea80000300a00 */
[----:B------:R-:W2:Y:S04]  /*7760*/  LDL.LU.64 R212, [R1+0x90] ;  /* 0x0000900001d47983 */ /* 0x000ea80000300a00 */
[----:B------:R-:W2:Y:S01]  /*7770*/  LDL.LU.64 R214, [R1+0x98] ;  /* 0x0000980001d67983 */ /* 0x000ea20000300a00 */
[----:B------:R-:W-:-:S02]  /*7780*/  WARPGROUP.DEPBAR.LE gsb0, 0x0 ;  /* 0x00008000000079c5 */ /* 0x000fc40000010000 */
[----:B------:R-:W-:Y:S01]  /*7790*/  WARPGROUP.ARRIVE ;  /* 0x00000000000079c5 */ /* 0x000fe20000000000 */
[----:B------:R-:W-:Y:S04]  /*77a0*/  STL [R1+0x4f4], R180 ;  /* 0x0004f4b401007387 */ /* 0x000fe80000100800 */
[----:B------:R-:W-:Y:S01]  /*77b0*/  STL [R1+0x4f0], R181 ;  /* 0x0004f0b501007387 */ /* 0x000fe20000100800 */
[----:B------:R-:W-:Y:S03]  /*77c0*/  HGMMA.64x16x16.F32.BF16 R144, gdesc[UR40], R144, gsb0 ;  /* 0x00200000289079f0 */ /* 0x000fe60008001890 */
[----:B------:R-:W-:Y:S04]  /*77d0*/  STL [R1+0x4ec], R182 ;  /* 0x0004ecb601007387 */ /* 0x000fe80000100800 */
[----:B------:R-:W-:Y:S01]  /*77e0*/  STL [R1+0x4e8], R183 ;  /* 0x0004e8b701007387 */ /* 0x000fe20000100800 */
[----:B------:R-:W-:-:S02]  /*77f0*/  WARPGROUP.DEPBAR.LE gsb0, 0x0 ;  /* 0x00008000000079c5 */ /* 0x000fc40000010000 */
[----:B------:R-:W-:Y:S01]  /*7800*/  WARPGROUP.ARRIVE ;  /* 0x00000000000079c5 */ /* 0x000fe20000000000 */
[----:B------:R-:W-:Y:S04]  /*7810*/  STL [R1+0x4e4], R144 ;  /* 0x0004e49001007387 */ /* 0x000fe80000100800 */
[----:B------:R0:W-:Y:S01]  /*7820*/  STL [R1+0x4e0], R145 ;  /* 0x0004e09101007387 */ /* 0x0001e20000100800 */
[----:B------:R-:W-:Y:S03]  /*7830*/  HGMMA.64x16x16.F32.BF16 R112, gdesc[UR44], R112, gsb0 ;  /* 0x002000002c7079f0 */ /* 0x000fe60008001870 */
[----:B------:R-:W-:Y:S04]  /*7840*/  STL [R1+0x4dc], R146 ;  /* 0x0004dc9201007387 */ /* 0x000fe80000100800 */
[----:B------:R1:W-:Y:S04]  /*7850*/  STL [R1+0x4d8], R147 ;  /* 0x0004d89301007387 */ /* 0x0003e80000100800 */
[----:B------:R-:W-:Y:S04]  /*7860*/  STL [R1+0x4d4], R148 ;  /* 0x0004d49401007387 */ /* 0x000fe80000100800 */
[----:B------:R1:W-:Y:S04]  /*7870*/  STL [R1+0x4d0], R149 ;  /* 0x0004d09501007387 */ /* 0x0003e80000100800 */
[----:B------:R-:W-:Y:S04]  /*7880*/  STL [R1+0x4cc], R150 ;  /* 0x0004cc9601007387 */ /* 0x000fe80000100800 */
[----:B------:R1:W-:Y:S04]  /*7890*/  STL [R1+0x4c8], R151 ;  /* 0x0004c89701007387 */ /* 0x0003e80000100800 */
[----:B0-----:R-:W4:Y:S04]  /*78a0*/  LDL.LU.64 R144, [R1] ;  /* 0x0000000001907983 */ /* 0x001f280000300a00 */
[----:B-1----:R-:W4:Y:S04]  /*78b0*/  LDL.LU.64 R146, [R1+0x8] ;  /* 0x0000080001927983 */ /* 0x002f280000300a00 */
[----:B------:R-:W4:Y:S04]  /*78c0*/  LDL.LU.64 R148, [R1+0x10] ;  /* 0x0000100001947983 */ /* 0x000f280000300a00 */
[----:B------:R-:W4:Y:S01]  /*78d0*/  LDL.LU.64 R150, [R1+0x18] ;  /* 0x0000180001967983 */ /* 0x000f220000300a00 */
        /* <DEDUP_REMOVED lines=10> */
[----:B------:R2:W-:Y:S01]  /*7980*/  STL [R1+0x4a8], R119 ;  /* 0x0004a87701007387 */ /* 0x0005e20000100800 */
[----:B------:R-:W-:-:S02]  /*7990*/  WARPGROUP.DEPBAR.LE gsb0, 0x0 ;  /* 0x00008000000079c5 */ /* 0x000fc40000010000 */
[----:B------:R-:W-:Y:S01]  /*79a0*/  WARPGROUP.ARRIVE ;  /* 0x00000000000079c5 */ /* 0x000fe20000000000 */
[----:B------:R-:W-:Y:S04]  /*79b0*/  STL [R1+0x424], R80 ;  /* 0x0004245001007387 */ /* 0x000fe80000100800 */
[----:B------:R-:W-:Y:S01]  /*79c0*/  STL [R1+0x420], R81 ;  /* 0x0004205101007387 */ /* 0x000fe20000100800 */
[----:B------:R-:W-:Y:S01]  /*79d0*/  HGMMA.64x16x16.F32.BF16 R48, gdesc[UR52], R48, gsb0 ;  /* 0x00200000343079f0 */ /* 0x000fe20008001830 */
        /* <DEDUP_REMOVED lines=24> */
[----:B------:R-:W-:Y:S03]  /*7b60*/  HGMMA.64x16x16.F32.BF16 R40, gdesc[UR52], R40, gsb0 ;  /* 0x00200000342879f0 */ /* 0x000fe60008001828 */
        /* <DEDUP_REMOVED lines=43> */
[----:B------:R-:W-:Y:S03]  /*7e20*/  HGMMA.64x16x16.F32.BF16 R168, gdesc[UR32], R168, gsb0 ;  /* 0x0020000020a879f0 */ /* 0x000fe600080018a8 */
[----:B------:R-:W-:Y:S04]  /*7e30*/  STL [R1+0x49c], R142 ;  /* 0x00049c8e01007387 */ /* 0x000fe80000100800 */
[----:B------:R-:W-:Y:S04]  /*7e40*/  STL [R1+0x498], R143 ;  /* 0x0004988f01007387 */ /* 0x000fe80000100800 */
[----:B0-----:R-:W3:Y:S04]  /*7e50*/  LDL.LU.64 R112, [R1+0x180] ;  /* 0x0001800001707983 */ /* 0x001ee80000300a00 */
[----:B-1----:R-:W3:Y:S04]  /*7e60*/  LDL.LU.64 R114, [R1+0x188] ;  /* 0x0001880001727983 */ /* 0x002ee80000300a00 */
[----:B------:R-:W3:Y:S01]  /*7e70*/  LDL.LU.64 R116, [R1+0x190] ;  /* 0x0001900001747983 */ /* 0x000ee20000300a00 */
[----:B------:R-:W-:-:S02]  /*7e80*/  WARPGROUP.DEPBAR.LE gsb0, 0x0 ;  /* 0x00008000000079c5 */ /* 0x000fc40000010000 */
[----:B------:R-:W-:-:S06]  /*7e90*/  WARPGROUP.ARRIVE ;  /* 0x00000000000079c5 */ /* 0x000fcc0000000000 */
[----:B------:R-:W-:Y:S03]  /*7ea0*/  HGMMA.64x16x16.F32.BF16 R200, gdesc[UR28], R200, gsb0 ;  /* 0x002000001cc879f0 */ /* 0x000fe600080018c8 */
[----:B------:R-:W-:Y:S02]  /*7eb0*/  WARPGROUP.DEPBAR.LE gsb0, 0x0 ;  /* 0x00008000000079c5 */ /* 0x000fe40000010000 */
[----:B----4-:R-:W-:-:S06]  /*7ec0*/  WARPGROUP.ARRIVE ;  /* 0x00000000000079c5 */ /* 0x010fcc0000000000 */
[----:B------:R-:W-:Y:S01]  /*7ed0*/  HGMMA.64x16x16.F32.BF16 R144, gdesc[UR24], R144, gsb0 ;  /* 0x00200000189079f0 */ /* 0x000fe20008001890 */
[----:B------:R-:W-:Y:S01]  /*7ee0*/  UMOV UR20, UR52 ;  /* 0x0000003400147c82 */ /* 0x000fe20008000000 */
[----:B------:R-:W-:Y:S01]  /*7ef0*/  UMOV UR21, UR53 ;  /* 0x0000003500157c82 */ /* 0x000fe20008000000 */
[----:B------:R-:W-:Y:S02]  /*7f00*/  WARPGROUP.DEPBAR.LE gsb0, 0x0 ;  /* 0x00008000000079c5 */ /* 0x000fe40000010000 */
[----:B------:R0:W-:Y:S01]  /*7f10*/  STL.64 [R1], R144 ;  /* 0x0000009001007387 */ /* 0x0001e20000100a00 */
[----:B--2---:R-:W-:-:S03]  /*7f20*/  WARPGROUP.ARRIVE ;  /* 0x00000000000079c5 */ /* 0x004fc60000000000 */
[----:B------:R1:W-:Y:S03]  /*7f30*/  STL.64 [R1+0x8], R146 ;  /* 0x0000089201007387 */ /* 0x0003e60000100a00 */
[----:B------:R-:W-:Y:S01]  /*7f40*/  HGMMA.64x16x16.F32.BF16 R208, gdesc[UR20], R208, gsb0 ;  /* 0x0020000014d079f0 */ /* 0x000fe200080018d0 */
[----:B------:R2:W-:Y:S04]  /*7f50*/  STL.64 [R1+0x10], R148 ;  /* 0x0000109401007387 */ /* 0x0005e80000100a00 */
[----:B------:R4:W-:Y:S04]  /*7f60*/  STL.64 [R1+0x18], R150 ;  /* 0x0000189601007387 */ /* 0x0009e80000100a00 */
[----:B------:R-:W4:Y:S04]  /*7f70*/  LDL.LU.64 R118, [R1+0x198] ;  /* 0x0001980001767983 */ /* 0x000f280000300a00 */
[----:B---3--:R-:W3:Y:S01]  /*7f80*/  LDL.LU.64 R104, [R1+0x200] ;  /* 0x0002000001687983 */ /* 0x008ee20000300a00 */
[----:B------:R-:W-:-:S03]  /*7f90*/  UMOV UR16, UR52 ;  /* 0x0000003400107c82 */ /* 0x000fc60008000000 */
[----:B------:R-:W3:Y:S01]  /*7fa0*/  LDL.LU.64 R106, [R1+0x208] ;  /* 0x00020800016a7983 */ /* 0x000ee20000300a00 */
[----:B------:R-:W-:-:S03]  /*7fb0*/  UMOV UR17, UR53 ;  /* 0x0000003500117c82 */ /* 0x000fc60008000000 */
[----:B------:R-:W3:Y:S04]  /*7fc0*/  LDL.LU.64 R108, [R1+0x210] ;  /* 0x00021000016c7983 */ /* 0x000ee80000300a00 */
[----:B------:R-:W3:Y:S01]  /*7fd0*/  LDL.LU.64 R110, [R1+0x218] ;  /* 0x00021800016e7983 */ /* 0x000ee20000300a00 */
[----:B------:R-:W-:Y:S02]  /*7fe0*/  WARPGROUP.DEPBAR.LE gsb0, 0x0 ;  /* 0x00008000000079c5 */ /* 0x000fe40000010000 */
[----:B------:R-:W-:-:S06]  /*7ff0*/  WARPGROUP.ARRIVE ;  /* 0x00000000000079c5 */ /* 0x000fcc0000000000 */
[----:B------:R-:W-:Y:S03]  /*8000*/  HGMMA.64x16x16.F32.BF16 R4, gdesc[UR16], R4, gsb0 ;  /* 0x00200000100479f0 */ /* 0x000fe60008001804 */
[----:B------:R-:W-:Y:S02]  /*8010*/  WARPGROUP.DEPBAR.LE gsb0, 0x0 ;  /* 0x00008000000079c5 */ /* 0x000fe40000010000 */
[----:B------:R-:W-:Y:S02]  /*8020*/  IMAD.MOV.U32 R50, RZ, RZ, R4 ;  /* 0x000000ffff327224 */ /* 0x000fe400078e0004 */
[----:B------:R-:W-:Y:S02]  /*8030*/  IMAD.MOV.U32 R51, RZ, RZ, R5 ;  /* 0x000000ffff337224 */ /* 0x000fe400078e0005 */
[----:B------:R-:W-:Y:S01]  /*8040*/  IMAD.MOV.U32 R52, RZ, RZ, R6 ;  /* 0x000000ffff347224 */ /* 0x000fe200078e0006 */
[----:B------:R-:W3:Y:S01]  /*8050*/  LDL.LU.64 R4, [R1+0x1e0] ;  /* 0x0001e00001047983 */ /* 0x000ee20000300a00 */
[----:B------:R-:W-:-:S02]  /*8060*/  IMAD.MOV.U32 R53, RZ, RZ, R7 ;  /* 0x000000ffff357224 */ /* 0x000fc400078e0007 */
[----:B------:R-:W-:Y:S01]  /*8070*/  IMAD.MOV.U32 R80, RZ, RZ, R8 ;  /* 0x000000ffff507224 */ /* 0x000fe200078e0008 */
[----:B------:R-:W3:Y:S01]  /*8080*/  LDL.LU.64 R6, [R1+0x1e8] ;  /* 0x0001e80001067983 */ /* 0x000ee20000300a00 */
[----:B------:R-:W-:Y:S02]  /*8090*/  IMAD.MOV.U32 R81, RZ, RZ, R9 ;  /* 0x000000ffff517224 */ /* 0x000fe400078e0009 */
[----:B------:R-:W-:Y:S01]  /*80a0*/  IMAD.MOV.U32 R82, RZ, RZ, R10 ;  /* 0x000000ffff527224 */ /* 0x000fe200078e000a */
[----:B------:R-:W3:Y:S01]  /*80b0*/  LDL.LU.64 R8, [R1+0x1f0] ;  /* 0x0001f00001087983 */ /* 0x000ee20000300a00 */
[----:B------:R-:W-:-:S03]  /*80c0*/  IMAD.MOV.U32 R83, RZ, RZ, R11 ;  /* 0x000000ffff537224 */ /* 0x000fc600078e000b */
[----:B------:R-:W3:Y:S01]  /*80d0*/  LDL.LU.64 R10, [R1+0x1f8] ;  /* 0x0001f800010a7983 */ /* 0x000ee20000300a00 */
[----:B------:R-:W-:Y:S01]  /*80e0*/  UMOV UR12, UR52 ;  /* 0x00000034000c7c82 */ /* 0x000fe20008000000 */
[----:B------:R-:W-:Y:S02]  /*80f0*/  UMOV UR13, UR53 ;  /* 0x00000035000d7c82 */ /* 0x000fe40008000000 */
[----:B0-----:R-:W3:Y:S01]  /*8100*/  LDL.LU.64 R144, [R1+0x160] ;  /* 0x0001600001907983 */ /* 0x001ee20000300a00 */
[----:B------:R-:W-:-:S03]  /*8110*/  UMOV UR8, UR52 ;  /* 0x0000003400087c82 */ /* 0x000fc60008000000 */
[----:B-1----:R-:W3:Y:S01]  /*8120*/  LDL.LU.64 R146, [R1+0x168] ;  /* 0x0001680001927983 */ /* 0x002ee20000300a00 */
[----:B------:R-:W-:-:S03]  /*8130*/  UMOV UR9, UR53 ;  /* 0x0000003500097c82 */ /* 0x000fc60008000000 */
[----:B--2---:R-:W2:Y:S04]  /*8140*/  LDL.LU.64 R148, [R1+0x170] ;  /* 0x0001700001947983 */ /* 0x004ea80000300a00 */
[----:B----4-:R-:W2:Y:S01]  /*8150*/  LDL.LU.64 R150, [R1+0x178] ;  /* 0x0001780001967983 */ /* 0x010ea20000300a00 */
[----:B------:R-:W-:Y:S01]  /*8160*/  UIADD3 UR16, UR6, 0x400, URZ ;  /* 0x0000040006107890 */ /* 0x000fe2000fffe03f */
[----:B------:R-:W-:Y:S01]  /*8170*/  IMAD.MOV.U32 R84, RZ, RZ, R208 ;  /* 0x000000ffff547224 */ /* 0x000fe200078e00d0 */
[----:B------:R-:W-:Y:S01]  /*8180*/  MOV R87, R211 ;  /* 0x000000d300577202 */ /* 0x000fe20000000f00 */
[----:B------:R-:W-:Y:S02]  /*8190*/  IMAD.MOV.U32 R85, RZ, RZ, R209 ;  /* 0x000000ffff557224 */ /* 0x000fe400078e00d1 */
[----:B------:R-:W-:Y:S01]  /*81a0*/  IMAD.MOV.U32 R86, RZ, RZ, R210 ;  /* 0x000000ffff567224 */ /* 0x000fe200078e00d2 */
[----:B------:R-:W4:Y:S01]  /*81b0*/  LDL.LU.64 R208, [R1+0xe0] ;  /* 0x0000e00001d07983 */ /* 0x000f220000300a00 */
[----:B------:R-:W-:-:S02]  /*81c0*/  IMAD.MOV.U32 R54, RZ, RZ, R212 ;  /* 0x000000ffff367224 */ /* 0x000fc400078e00d4 */
[----:B------:R-:W-:Y:S01]  /*81d0*/  IMAD.MOV.U32 R55, RZ, RZ, R213 ;  /* 0x000000ffff377224 */ /* 0x000fe200078e00d5 */
[----:B------:R-:W4:Y:S01]  /*81e0*/  LDL.LU.64 R210, [R1+0xe8] ;  /* 0x0000e80001d27983 */ /* 0x000f220000300a00 */
[----:B------:R-:W-:Y:S02]  /*81f0*/  IMAD.MOV.U32 R47, RZ, RZ, R214 ;  /* 0x000000ffff2f7224 */ /* 0x000fe400078e00d6 */
[----:B------:R-:W-:Y:S01]  /*8200*/  IMAD.MOV.U32 R79, RZ, RZ, R215 ;  /* 0x000000ffff4f7224 */ /* 0x000fe200078e00d7 */
[----:B------:R-:W4:Y:S04]  /*8210*/  LDL.LU.64 R212, [R1+0xf0] ;  /* 0x0000f00001d47983 */ /* 0x000f280000300a00 */
[----:B------:R-:W4:Y:S01]  /*8220*/  LDL.LU.64 R214, [R1+0xf8] ;  /* 0x0000f80001d67983 */ /* 0x000f220000300a00 */
[----:B------:R-:W-:-:S06]  /*8230*/  WARPGROUP.ARRIVE ;  /* 0x00000000000079c5 */ /* 0x000fcc0000000000 */
[----:B------:R-:W-:Y:S03]  /*8240*/  HGMMA.64x16x16.F32.BF16 R112, gdesc[UR12], R112, gsb0 ;  /* 0x002000000c7079f0 */ /* 0x000fe60008001870 */
[----:B------:R-:W-:Y:S02]  /*8250*/  WARPGROUP.DEPBAR.LE gsb0, 0x0 ;  /* 0x00008000000079c5 */ /* 0x000fe40000010000 */
[----:B---3--:R-:W-:-:S06]  /*8260*/  WARPGROUP.ARRIVE ;  /* 0x00000000000079c5 */ /* 0x008fcc0000000000 */
[----:B------:R-:W-:Y:S01]  /*8270*/  HGMMA.64x16x16.F32.BF16 R104, gdesc[UR8], R104, gsb0 ;  /* 0x00200000086879f0 */ /* 0x000fe20008001868 */
[----:B------:R-:W-:Y:S01]  /*8280*/  UMOV UR8, UR16 ;  /* 0x0000001000087c82 */ /* 0x000fe20008000000 */
[----:B------:R-:W-:Y:S01]  /*8290*/  UMOV UR9, 0x80000020 ;  /* 0x8000002000097882 */ /* 0x000fe20000000000 */
[----:B------:R-:W-:Y:S02]  /*82a0*/  WARPGROUP.DEPBAR.LE gsb0, 0x0 ;  /* 0x00008000000079c5 */ /* 0x000fe40000010000 */
[----:B------:R-:W-:-:S06]  /*82b0*/  WARPGROUP.ARRIVE ;  /* 0x00000000000079c5 */ /* 0x000fcc0000000000 */
[----:B------:R-:W-:Y:S01]  /*82c0*/  HGMMA.64x16x16.F32.BF16 R4, gdesc[UR8], R4, gsb0 ;  /* 0x00200000080479f0 */ /* 0x000fe20008001804 */
[----:B------:R-:W-:Y:S02]  /*82d0*/  IMAD.MOV.U32 R72, RZ, RZ, R104 ;  /* 0x000000ffff487224 */ /* 0x000fe400078e0068 */
[----:B------:R-:W-:Y:S01]  /*82e0*/  IMAD.MOV.U32 R73, RZ, RZ, R105 ;  /* 0x000000ffff497224 */ /* 0x000fe200078e0069 */
[----:B------:R-:W-:Y:S01]  /*82f0*/  MOV R77, R109 ;  /* 0x0000006d004d7202 */ /* 0x000fe20000000f00 */
[----:B------:R-:W-:Y:S02]  /*8300*/  IMAD.MOV.U32 R74, RZ, RZ, R106 ;  /* 0x000000ffff4a7224 */ /* 0x000fe400078e006a */
[----:B------:R-:W-:Y:S02]  /*8310*/  IMAD.MOV.U32 R75, RZ, RZ, R107 ;  /* 0x000000ffff4b7224 */ /* 0x000fe400078e006b */
[----:B------:R-:W-:Y:S02]  /*8320*/  IMAD.MOV.U32 R76, RZ, RZ, R108 ;  /* 0x000000ffff4c7224 */ /* 0x000fe400078e006c */
[----:B------:R-:W-:-:S02]  /*8330*/  IMAD.MOV.U32 R78, RZ, RZ, R110 ;  /* 0x000000ffff4e7224 */ /* 0x000fc400078e006e */
[----:B------:R-:W-:Y:S01]  /*8340*/  IMAD.MOV.U32 R40, RZ, RZ, R111 ;  /* 0x000000ffff287224 */ /* 0x000fe200078e006f */
[----:B------:R-:W-:Y:S02]  /*8350*/  WARPGROUP.DEPBAR.LE gsb0, 0x0 ;  /* 0x00008000000079c5 */ /* 0x000fe40000010000 */
[----:B------:R-:W-:Y:S02]  /*8360*/  IMAD.MOV.U32 R104, RZ, RZ, R4 ;  /* 0x000000ffff687224 */ /* 0x000fe400078e0004 */
[----:B------:R-:W-:Y:S02]  /*8370*/  IMAD.MOV.U32 R105, RZ, RZ, R5 ;  /* 0x000000ffff697224 */ /* 0x000fe400078e0005 */
[----:B------:R-:W-:Y:S01]  /*8380*/  IMAD.MOV.U32 R106, RZ, RZ, R6 ;  /* 0x000000ffff6a7224 */ /* 0x000fe200078e0006 */
[----:B------:R-:W3:Y:S01]  /*8390*/  LDL.LU.64 R4, [R1+0x60] ;  /* 0x0000600001047983 */ /* 0x000ee20000300a00 */
[----:B------:R-:W-:Y:S02]  /*83a0*/  IMAD.MOV.U32 R107, RZ, RZ, R7 ;  /* 0x000000ffff6b7224 */ /* 0x000fe400078e0007 */
[----:B------:R-:W-:Y:S01]  /*83b0*/  IMAD.MOV.U32 R108, RZ, RZ, R8 ;  /* 0x000000ffff6c7224 */ /* 0x000fe200078e0008 */
[----:B------:R-:W3:Y:S01]  /*83c0*/  LDL.LU.64 R6, [R1+0x68] ;  /* 0x0000680001067983 */ /* 0x000ee20000300a00 */
[----:B------:R-:W-:-:S02]  /*83d0*/  IMAD.MOV.U32 R109, RZ, RZ, R9 ;  /* 0x000000ffff6d7224 */ /* 0x000fc400078e0009 */
[----:B------:R-:W-:Y:S01]  /*83e0*/  IMAD.MOV.U32 R110, RZ, RZ, R10 ;  /* 0x000000ffff6e7224 */ /* 0x000fe200078e000a */
[----:B------:R-:W3:Y:S01]  /*83f0*/  LDL.LU.64 R8, [R1+0x70] ;  /* 0x0000700001087983 */ /* 0x000ee20000300a00 */
[----:B------:R-:W-:-:S03]  /*8400*/  IMAD.MOV.U32 R111, RZ, RZ, R11 ;  /* 0x000000ffff6f7224 */ /* 0x000fc600078e000b */
[----:B------:R-:W3:Y:S01]  /*8410*/  LDL.LU.64 R10, [R1+0x78] ;  /* 0x00007800010a7983 */ /* 0x000ee20000300a00 */
[----:B--2---:R-:W-:Y:S01]  /*8420*/  WARPGROUP.ARRIVE ;  /* 0x00000000000079c5 */ /* 0x004fe20000000000 */
[----:B------:R-:W-:Y:S01]  /*8430*/  UMOV UR12, UR8 ;  /* 0x00000008000c7c82 */ /* 0x000fe20008000000 */
[----:B------:R-:W-:-:S04]  /*8440*/  UMOV UR13, UR9 ;  /* 0x00000009000d7c82 */ /* 0x000fc80008000000 */
[----:B------:R-:W-:Y:S01]  /*8450*/  HGMMA.64x16x16.F32.BF16 R144, gdesc[UR12], R144, gsb0 ;  /* 0x002000000c9079f0 */ /* 0x000fe20008001890 */
[----:B------:R-:W-:Y:S01]  /*8460*/  UMOV UR16, UR8 ;  /* 0x0000000800107c82 */ /* 0x000fe20008000000 */
[----:B------:R-:W-:Y:S01]  /*8470*/  UMOV UR17, UR9 ;  /* 0x0000000900117c82 */ /* 0x000fe20008000000 */
[----:B------:R-:W-:Y:S02]  /*8480*/  WARPGROUP.DEPBAR.LE gsb0, 0x0 ;  /* 0x00008000000079c5 */ /* 0x000fe40000010000 */
[----:B----4-:R-:W-:-:S06]  /*8490*/  WARPGROUP.ARRIVE ;  /* 0x00000000000079c5 */ /* 0x010fcc0000000000 */
[----:B------:R-:W-:Y:S01]  /*84a0*/  HGMMA.64x16x16.F32.BF16 R208, gdesc[UR16], R208, gsb0 ;  /* 0x0020000010d079f0 */ /* 0x000fe200080018d0 */
[----:B------:R-:W-:Y:S01]  /*84b0*/  UMOV UR20, UR8 ;  /* 0x0000000800147c82 */ /* 0x000fe20008000000 */
[----:B------:R-:W-:Y:S01]  /*84c0*/  UMOV UR21, UR9 ;  /* 0x0000000900157c82 */ /* 0x000fe20008000000 */
[----:B------:R-:W-:Y:S02]  /*84d0*/  WARPGROUP.DEPBAR.LE gsb0, 0x0 ;  /* 0x00008000000079c5 */ /* 0x000fe40000010000 */
[----:B------:R-:W-:Y:S01]  /*84e0*/  UMOV UR24, UR8 ;  /* 0x0000000800187c82 */ /* 0x000fe20008000000 */
[----:B------:R-:W-:Y:S01]  /*84f0*/  UMOV UR25, UR9 ;  /* 0x0000000900197c82 */ /* 0x000fe20008000000 */
[----:B------:R-:W-:Y:S01]  /*8500*/  UMOV UR28, UR8 ;  /* 0x00000008001c7c82 */ /* 0x000fe20008000000 */
[----:B------:R-:W-:Y:S01]  /*8510*/  UMOV UR29, UR9 ;  /* 0x00000009001d7c82 */ /* 0x000fe20008000000 */
[----:B---3--:R-:W-:-:S06]  /*8520*/  WARPGROUP.ARRIVE ;  /* 0x00000000000079c5 */ /* 0x008fcc0000000000 */
[----:B------:R-:W-:Y:S03]  /*8530*/  HGMMA.64x16x16.F32.BF16 R4, gdesc[UR20], R4, gsb0 ;  /* 0x00200000140479f0 */ /* 0x000fe60008001804 */
        /* <DEDUP_REMOVED lines=39> */
[----:B------:R-:W-:Y:S02]  /*87b0*/  IMAD.MOV.U32 R140, RZ, RZ, R148 ;  /* 0x000000ffff8c7224 */ /* 0x000fe400078e0094 */
[----:B------:R-:W-:Y:S01]  /*87c0*/  IMAD.MOV.U32 R141, RZ, RZ, R149 ;  /* 0x000000ffff8d7224 */ /* 0x000fe200078e0095 */
[----:B------:R-:W-:Y:S01]  /*87d0*/  MOV R41, R112 ;  /* 0x0000007000297202 */ /* 0x000fe20000000f00 */
[----:B------:R-:W-:Y:S02]  /*87e0*/  IMAD.MOV.U32 R142, RZ, RZ, R150 ;  /* 0x000000ffff8e7224 */ /* 0x000fe400078e0096 */
[----:B------:R-:W-:Y:S01]  /*87f0*/  IMAD.MOV.U32 R143, RZ, RZ, R151 ;  /* 0x000000ffff8f7224 */ /* 0x000fe200078e0097 */
[----:B------:R-:W-:-:S02]  /*8800*/  WARPGROUP.DEPBAR.LE gsb0, 0x0 ;  /* 0x00008000000079c5 */ /* 0x000fc40000010000 */
[----:B------:R-:W-:-:S06]  /*8810*/  WARPGROUP.ARRIVE ;  /* 0x00000000000079c5 */ /* 0x000fcc0000000000 */
[----:B------:R-:W-:Y:S01]  /*8820*/  HGMMA.64x16x16.F32.BF16 R56, gdesc[UR48], R56, gsb0 ;  /* 0x00200000303879f0 */ /* 0x000fe20008001838 */
[----:B------:R-:W-:Y:S02]  /*8830*/  IMAD.MOV.U32 R148, RZ, RZ, R208 ;  /* 0x000000ffff947224 */ /* 0x000fe400078e00d0 */
[----:B------:R-:W-:Y:S02]  /*8840*/  IMAD.MOV.U32 R149, RZ, RZ, R209 ;  /* 0x000000ffff957224 */ /* 0x000fe400078e00d1 */
[----:B------:R-:W-:Y:S01]  /*8850*/  IMAD.MOV.U32 R42, RZ, RZ, R113 ;  /* 0x000000ffff2a7224 */ /* 0x000fe200078e0071 */
[----:B------:R-:W2:Y:S01]  /*8860*/  LDL.LU.64 R208, [R1+0x140] ;  /* 0x0001400001d07983 */ /* 0x000ea20000300a00 */
[----:B------:R-:W-:Y:S02]  /*8870*/  IMAD.MOV.U32 R150, RZ, RZ, R210 ;  /* 0x000000ffff967224 */ /* 0x000fe400078e00d2 */
[----:B------:R-:W-:Y:S02]  /*8880*/  IMAD.MOV.U32 R151, RZ, RZ, R211 ;  /* 0x000000ffff977224 */ /* 0x000fe400078e00d3 */
[----:B------:R-:W-:Y:S01]  /*8890*/  IMAD.MOV.U32 R43, RZ, RZ, R114 ;  /* 0x000000ffff2b7224 */ /* 0x000fe200078e0072 */
[----:B------:R-:W2:Y:S01]  /*88a0*/  LDL.LU.64 R210, [R1+0x148] ;  /* 0x0001480001d27983 */ /* 0x000ea20000300a00 */
[----:B------:R-:W-:Y:S01]  /*88b0*/  IMAD.MOV.U32 R44, RZ, RZ, R115 ;  /* 0x000000ffff2c7224 */ /* 0x000fe200078e0073 */
[----:B------:R-:W-:Y:S01]  /*88c0*/  MOV R115, R215 ;  /* 0x000000d700737202 */ /* 0x000fe20000000f00 */
[----:B------:R-:W-:-:S02]  /*88d0*/  IMAD.MOV.U32 R112, RZ, RZ, R212 ;  /* 0x000000ffff707224 */ /* 0x000fc400078e00d4 */
[----:B------:R-:W-:Y:S02]  /*88e0*/  IMAD.MOV.U32 R113, RZ, RZ, R213 ;  /* 0x000000ffff717224 */ /* 0x000fe400078e00d5 */
[----:B------:R-:W-:Y:S01]  /*88f0*/  IMAD.MOV.U32 R114, RZ, RZ, R214 ;  /* 0x000000ffff727224 */ /* 0x000fe200078e00d6 */
[----:B------:R-:W2:Y:S04]  /*8900*/  LDL.LU.64 R212, [R1+0x150] ;  /* 0x0001500001d47983 */ /* 0x000ea80000300a00 */
[----:B------:R-:W2:Y:S04]  /*8910*/  LDL.LU.64 R214, [R1+0x158] ;  /* 0x0001580001d67983 */ /* 0x000ea80000300a00 */
[----:B------:R-:W-:Y:S04]  /*8920*/  STL [R1+0x350], R227 ;  /* 0x000350e301007387 */ /* 0x000fe80000100800 */
[----:B------:R-:W-:Y:S04]  /*8930*/  STL [R1+0x34c], R228 ;  /* 0x00034ce401007387 */ /* 0x000fe80000100800 */
[----:B------:R0:W-:Y:S04]  /*8940*/  STL [R1+0x348], R229 ;  /* 0x000348e501007387 */ /* 0x0001e80000100800 */
[----:B------:R-:W-:Y:S04]  /*8950*/  STL [R1+0x344], R230 ;  /* 0x000344e601007387 */ /* 0x000fe80000100800 */
[----:B------:R1:W-:Y:S04]  /*8960*/  STL [R1+0x340], R231 ;  /* 0x000340e701007387 */ /* 0x0003e80000100800 */
[----:B0-----:R-:W3:Y:S04]  /*8970*/  LDL.LU.64 R228, [R1+0x40] ;  /* 0x0000400001e47983 */ /* 0x001ee80000300a00 */
[----:B-1----:R-:W3:Y:S04]  /*8980*/  LDL.LU.64 R230, [R1+0x48] ;  /* 0x0000480001e67983 */ /* 0x002ee80000300a00 */
[----:B------:R-:W3:Y:S04]  /*8990*/  LDL.LU.64 R232, [R1+0x50] ;  /* 0x0000500001e87983 */ /* 0x000ee80000300a00 */
[----:B------:R-:W3:Y:S01]  /*89a0*/  LDL.LU.64 R234, [R1+0x58] ;  /* 0x0000580001ea7983 */ /* 0x000ee20000300a00 */
[----:B------:R-:W-:-:S02]  /*89b0*/  WARPGROUP.DEPBAR.LE gsb0, 0x0 ;  /* 0x00008000000079c5 */ /* 0x000fc40000010000 */
[----:B------:R-:W-:Y:S01]  /*89c0*/  WARPGROUP.ARRIVE ;  /* 0x00000000000079c5 */ /* 0x000fe20000000000 */
[----:B------:R-:W-:Y:S01]  /*89d0*/  UMOV UR44, UR52 ;  /* 0x00000034002c7c82 */ /* 0x000fe20008000000 */
[----:B------:R-:W-:-:S04]  /*89e0*/  UMOV UR45, UR53 ;  /* 0x00000035002d7c82 */ /* 0x000fc80008000000 */
[----:B------:R-:W-:Y:S01]  /*89f0*/  HGMMA.64x16x16.F32.BF16 R88, gdesc[UR44], R88, gsb0 ;  /* 0x002000002c5879f0 */ /* 0x000fe20008001858 */
        /* <DEDUP_REMOVED lines=8> */
[----:B------:R-:W-:Y:S01]  /*8a80*/  UMOV UR40, UR52 ;  /* 0x0000003400287c82 */ /* 0x000fe20008000000 */
[----:B------:R-:W-:Y:S01]  /*8a90*/  UMOV UR41, UR53 ;  /* 0x0000003500297c82 */ /* 0x000fe20008000000 */
[----:B------:R-:W-:-:S02]  /*8aa0*/  WARPGROUP.DEPBAR.LE gsb0, 0x0 ;  /* 0x00008000000079c5 */ /* 0x000fc40000010000 */
        /* <DEDUP_REMOVED lines=20> */
[----:B---3--:R-:W-:-:S06]  /*8bf0*/  WARPGROUP.ARRIVE ;  /* 0x00000000000079c5 */ /* 0x008fcc0000000000 */
        /* <DEDUP_REMOVED lines=8> */
[----:B------:R-:W-:Y:S04]  /*8c80*/  STL.64 [R1+0x390], R166 ;  /* 0x000390a601007387 */ /* 0x000fe80000100a00 */
[----:B------:R-:W-:Y:S04]  /*8c90*/  STL.64 [R1+0x388], R164 ;  /* 0x000388a401007387 */ /* 0x000fe80000100a00 */
[----:B------:R-:W-:Y:S01]  /*8ca0*/  STL.64 [R1+0x380], R162 ;  /* 0x000380a201007387 */ /* 0x000fe20000100a00 */
[----:B------:R-:W-:-:S02]  /*8cb0*/  WARPGROUP.DEPBAR.LE gsb0, 0x0 ;  /* 0x00008000000079c5 */ /* 0x000fc40000010000 */
[----:B--2---:R-:W-:-:S06]  /*8cc0*/  WARPGROUP.ARRIVE ;  /* 0x00000000000079c5 */ /* 0x004fcc0000000000 */
[----:B------:R-:W-:Y:S01]  /*8cd0*/  HGMMA.64x16x16.F32.BF16 R208, gdesc[UR12], R208, gsb0 ;  /* 0x002000000cd079f0 */ /* 0x000fe200080018d0 */
[----:B------:R0:W-:Y:S04]  /*8ce0*/  STL.64 [R1+0x378], R160 ;  /* 0x000378a001007387 */ /* 0x0001e80000100a00 */
[----:B------:R-:W-:Y:S04]  /*8cf0*/  STL.64 [R1+0x3b0], R134 ;  /* 0x0003b08601007387 */ /* 0x000fe80000100a00 */
[----:B------:R-:W-:Y:S04]  /*8d00*/  STL.64 [R1+0x3a8], R132 ;  /* 0x0003a88401007387 */ /* 0x000fe80000100a00 */
[----:B------:R-:W-:Y:S04]  /*8d10*/  STL.64 [R1+0x3a0], R130 ;  /* 0x0003a08201007387 */ /* 0x000fe80000100a00 */
[----:B------:R-:W-:Y:S04]  /*8d20*/  STL.64 [R1+0x398], R128 ;  /* 0x0003988001007387 */ /* 0x000fe80000100a00 */
[----:B------:R-:W-:Y:S04]  /*8d30*/  STL.64 [R1+0x3d0], R102 ;  /* 0x0003d06601007387 */ /* 0x000fe80000100a00 */
[----:B------:R-:W-:Y:S04]  /*8d40*/  STL.64 [R1+0x3c8], R100 ;  /* 0x0003c86401007387 */ /* 0x000fe80000100a00 */
[----:B------:R-:W-:Y:S04]  /*8d50*/  STL.64 [R1+0x3c0], R98 ;  /* 0x0003c06201007387 */ /* 0x000fe80000100a00 */
[----:B------:R1:W-:Y:S04]  /*8d60*/  STL.64 [R1+0x3b8], R96 ;  /* 0x0003b86001007387 */ /* 0x0003e80000100a00 */
[----:B------:R-:W-:Y:S04]  /*8d70*/  STL.64 [R1+0x3f0], R70 ;  /* 0x0003f04601007387 */ /* 0x000fe80000100a00 */
[----:B------:R-:W-:Y:S04]  /*8d80*/  STL.64 [R1+0x3e8], R68 ;  /* 0x0003e84401007387 */ /* 0x000fe80000100a00 */
[----:B------:R-:W-:Y:S04]  /*8d90*/  STL.64 [R1+0x3e0], R66 ;  /* 0x0003e04201007387 */ /* 0x000fe80000100a00 */
[----:B------:R2:W-:Y:S04]  /*8da0*/  STL.64 [R1+0x3d8], R64 ;  /* 0x0003d84001007387 */ /* 0x0005e80000100a00 */
[----:B0-----:R-:W3:Y:S04]  /*8db0*/  LDL.LU R160, [R1+0xa0] ;  /* 0x0000a00001a07983 */ /* 0x001ee80000300800 */
[----:B------:R-:W3:Y:S04]  /*8dc0*/  LDL.LU R161, [R1+0xa4] ;  /* 0x0000a40001a17983 */ /* 0x000ee80000300800 */
[----:B------:R-:W3:Y:S01]  /*8dd0*/  LDL.LU R162, [R1+0xa8] ;  /* 0x0000a80001a27983 */ /* 0x000ee20000300800 */
[----:B------:R-:W-:-:S03]  /*8de0*/  IMAD.MOV.U32 R181, RZ, RZ, R5 ;  /* 0x000000ffffb57224 */ /* 0x000fc600078e0005 */
[----:B------:R-:W3:Y:S01]  /*8df0*/  LDL.LU R163, [R1+0xac] ;  /* 0x0000ac0001a37983 */ /* 0x000ee20000300800 */
[----:B------:R-:W-:-:S03]  /*8e00*/  IMAD.MOV.U32 R180, RZ, RZ, R4 ;  /* 0x000000ffffb47224 */ /* 0x000fc600078e0004 */
[----:B------:R-:W3:Y:S01]  /*8e10*/  LDL.LU R164, [R1+0xb0] ;  /* 0x0000b00001a47983 */ /* 0x000ee20000300800 */
[----:B------:R-:W-:-:S03]  /*8e20*/  WARPGROUP.DEPBAR.LE gsb0, 0x0 ;  /* 0x00008000000079c5 */ /* 0x000fc60000010000 */
[----:B------:R-:W3:Y:S01]  /*8e30*/  LDL.LU R165, [R1+0xb4] ;  /* 0x0000b40001a57983 */ /* 0x000ee20000300800 */
[----:B------:R-:W-:Y:S01]  /*8e40*/  IMAD.MOV.U32 R16, RZ, RZ, R208 ;  /* 0x000000ffff107224 */ /* 0x000fe200078e00d0 */
[----:B------:R-:W-:Y:S02]  /*8e50*/  MOV R5, R209 ;  /* 0x000000d100057202 */ /* 0x000fe40000000f00 */
[----:B------:R-:W3:Y:S01]  /*8e60*/  LDL.LU R166, [R1+0xb8] ;  /* 0x0000b80001a67983 */ /* 0x000ee20000300800 */
[----:B------:R-:W-:Y:S02]  /*8e70*/  IMAD.MOV.U32 R182, RZ, RZ, R6 ;  /* 0x000000ffffb67224 */ /* 0x000fe400078e0006 */
[----:B------:R-:W-:Y:S01]  /*8e80*/  IMAD.MOV.U32 R183, RZ, RZ, R7 ;  /* 0x000000ffffb77224 */ /* 0x000fe200078e0007 */
[----:B------:R-:W3:Y:S01]  /*8e90*/  LDL.LU R167, [R1+0xbc] ;  /* 0x0000bc0001a77983 */ /* 0x000ee20000300800 */
[----:B------:R-:W-:Y:S02]  /*8ea0*/  IMAD.MOV.U32 R4, RZ, RZ, R235 ;  /* 0x000000ffff047224 */ /* 0x000fe400078e00eb */
[----:B------:R-:W-:Y:S01]  /*8eb0*/  IMAD.MOV.U32 R3, RZ, RZ, R210 ;  /* 0x000000ffff037224 */ /* 0x000fe200078e00d2 */
[----:B------:R-:W4:Y:S01]  /*8ec0*/  LDL.LU.64 R208, [R1+0x1c0] ;  /* 0x0001c00001d07983 */ /* 0x000f220000300a00 */
[----:B------:R-:W-:-:S02]  /*8ed0*/  IMAD.MOV.U32 R2, RZ, RZ, R211 ;  /* 0x000000ffff027224 */ /* 0x000fc400078e00d3 */
[----:B------:R-:W-:Y:S01]  /*8ee0*/  IMAD.MOV.U32 R7, RZ, RZ, R233 ;  /* 0x000000ffff077224 */ /* 0x000fe200078e00e9 */
[----:B------:R-:W4:Y:S01]  /*8ef0*/  LDL.LU.64 R210, [R1+0x1c8] ;  /* 0x0001c80001d27983 */ /* 0x000f220000300a00 */
[----:B------:R-:W-:Y:S02]  /*8f00*/  IMAD.MOV.U32 R6, RZ, RZ, R234 ;  /* 0x000000ffff067224 */ /* 0x000fe400078e00ea */
[----:B------:R-:W-:Y:S02]  /*8f10*/  IMAD.MOV.U32 R0, RZ, RZ, R212 ;  /* 0x000000ffff007224 */ /* 0x000fe400078e00d4 */
[----:B------:R-:W-:Y:S02]  /*8f20*/  IMAD.MOV.U32 R235, RZ, RZ, R213 ;  /* 0x000000ffffeb7224 */ /* 0x000fe400078e00d5 */
[----:B------:R-:W-:Y:S01]  /*8f30*/  IMAD.MOV.U32 R234, RZ, RZ, R214 ;  /* 0x000000ffffea7224 */ /* 0x000fe200078e00d6 */
[----:B------:R-:W4:Y:S01]  /*8f40*/  LDL.LU.64 R212, [R1+0x1d0] ;  /* 0x0001d00001d47983 */ /* 0x000f220000300a00 */
[----:B------:R-:W-:-:S03]  /*8f50*/  IMAD.MOV.U32 R233, RZ, RZ, R215 ;  /* 0x000000ffffe97224 */ /* 0x000fc600078e00d7 */
[----:B------:R-:W4:Y:S04]  /*8f60*/  LDL.LU.64 R214, [R1+0x1d8] ;  /* 0x0001d80001d67983 */ /* 0x000f280000300a00 */
[----:B-1----:R-:W3:Y:S04]  /*8f70*/  LDL.LU R96, [R1+0x1a0] ;  /* 0x0001a00001607983 */ /* 0x002ee80000300800 */
[----:B------:R-:W3:Y:S04]  /*8f80*/  LDL.LU R97, [R1+0x1a4] ;  /* 0x0001a40001617983 */ /* 0x000ee80000300800 */
[----:B------:R-:W3:Y:S04]  /*8f90*/  LDL.LU R98, [R1+0x1a8] ;  /* 0x0001a80001627983 */ /* 0x000ee80000300800 */
[----:B------:R-:W3:Y:S04]  /*8fa0*/  LDL.LU R99, [R1+0x1ac] ;  /* 0x0001ac0001637983 */ /* 0x000ee80000300800 */
[----:B------:R-:W3:Y:S04]  /*8fb0*/  LDL.LU R100, [R1+0x1b0] ;  /* 0x0001b00001647983 */ /* 0x000ee80000300800 */
[----:B------:R-:W3:Y:S04]  /*8fc0*/  LDL.LU R101, [R1+0x1b4] ;  /* 0x0001b40001657983 */ /* 0x000ee80000300800 */
[----:B------:R-:W3:Y:S04]  /*8fd0*/  LDL.LU R102, [R1+0x1b8] ;  /* 0x0001b80001667983 */ /* 0x000ee80000300800 */
[----:B------:R-:W3:Y:S04]  /*8fe0*/  LDL.LU R103, [R1+0x1bc] ;  /* 0x0001bc0001677983 */ /* 0x000ee80000300800 */
[----:B--2---:R-:W2:Y:S04]  /*8ff0*/  LDL.LU R64, [R1+0x220] ;  /* 0x0002200001407983 */ /* 0x004ea80000300800 */
[----:B------:R-:W2:Y:S04]  /*9000*/  LDL.LU R65, [R1+0x224] ;  /* 0x0002240001417983 */ /* 0x000ea80000300800 */
[----:B------:R-:W2:Y:S04]  /*9010*/  LDL.LU R66, [R1+0x228] ;  /* 0x0002280001427983 */ /* 0x000ea80000300800 */
[----:B------:R-:W2:Y:S04]  /*9020*/  LDL.LU R67, [R1+0x22c] ;  /* 0x00022c0001437983 */ /* 0x000ea80000300800 */
[----:B------:R-:W2:Y:S04]  /*9030*/  LDL.LU R68, [R1+0x230] ;  /* 0x0002300001447983 */ /* 0x000ea80000300800 */
[----:B------:R-:W2:Y:S04]  /*9040*/  LDL.LU R69, [R1+0x234] ;  /* 0x0002340001457983 */ /* 0x000ea80000300800 */
[----:B------:R-:W2:Y:S04]  /*9050*/  LDL.LU R70, [R1+0x238] ;  /* 0x0002380001467983 */ /* 0x000ea80000300800 */
[----:B------:R-:W2:Y:S04]  /*9060*/  LDL.LU R71, [R1+0x23c] ;  /* 0x00023c0001477983 */ /* 0x000ea80000300800 */
[----:B------:R-:W3:Y:S04]  /*9070*/  LDL.LU R128, [R1+0x120] ;  /* 0x0001200001807983 */ /* 0x000ee80000300800 */
[----:B------:R-:W3:Y:S04]  /*9080*/  LDL.LU R129, [R1+0x124] ;  /* 0x0001240001817983 */ /* 0x000ee80000300800 */
[----:B------:R-:W3:Y:S04]  /*9090*/  LDL.LU R130, [R1+0x128] ;  /* 0x0001280001827983 */ /* 0x000ee80000300800 */
[----:B------:R-:W3:Y:S04]  /*90a0*/  LDL.LU R131, [R1+0x12c] ;  /* 0x00012c0001837983 */ /* 0x000ee80000300800 */
[----:B------:R-:W3:Y:S04]  /*90b0*/  LDL.LU R132, [R1+0x130] ;  /* 0x0001300001847983 */ /* 0x000ee80000300800 */
[----:B------:R-:W3:Y:S04]  /*90c0*/  LDL.LU R133, [R1+0x134] ;  /* 0x0001340001857983 */ /* 0x000ee80000300800 */
[----:B------:R-:W3:Y:S04]  /*90d0*/  LDL.LU R134, [R1+0x138] ;  /* 0x0001380001867983 */ /* 0x000ee80000300800 */
[----:B------:R-:W3:Y:S01]  /*90e0*/  LDL.LU R135, [R1+0x13c] ;  /* 0x00013c0001877983 */ /* 0x000ee20000300800 */
[----:B------:R-:W-:-:S02]  /*90f0*/  IMAD.MOV.U32 R45, RZ, RZ, R116 ;  /* 0x000000ffff2d7224 */ /* 0x000fc400078e0074 */
[----:B------:R-:W-:Y:S02]  /*9100*/  IMAD.MOV.U32 R116, RZ, RZ, R144 ;  /* 0x000000ffff747224 */ /* 0x000fe400078e0090 */
[----:B------:R-:W-:Y:S01]  /*9110*/  IMAD.MOV.U32 R144, RZ, RZ, R8 ;  /* 0x000000ffff907224 */ /* 0x000fe200078e0008 */
[----:B------:R-:W-:Y:S01]  /*9120*/  MOV R8, R232 ;  /* 0x000000e800087202 */ /* 0x000fe20000000f00 */
[----:B------:R-:W-:Y:S02]  /*9130*/  IMAD.MOV.U32 R232, RZ, RZ, R192 ;  /* 0x000000ffffe87224 */ /* 0x000fe400078e00c0 */
[----:B------:R-:W-:Y:S01]  /*9140*/  IMAD.MOV.U32 R23, RZ, RZ, R193 ;  /* 0x000000ffff177224 */ /* 0x000fe200078e00c1 */
[----:B------:R-:W3:Y:S01]  /*9150*/  LDL.LU R192, [R1+0x20] ;  /* 0x0000200001c07983 */ /* 0x000ee20000300800 */
[----:B------:R-:W-:Y:S02]  /*9160*/  IMAD.MOV.U32 R22, RZ, RZ, R194 ;  /* 0x000000ffff167224 */ /* 0x000fe400078e00c2 */
[----:B------:R-:W-:Y:S01]  /*9170*/  IMAD.MOV.U32 R21, RZ, RZ, R195 ;  /* 0x000000ffff157224 */ /* 0x000fe200078e00c3 */
[----:B------:R-:W3:Y:S01]  /*9180*/  LDL.LU R193, [R1+0x24] ;  /* 0x0000240001c17983 */ /* 0x000ee20000300800 */
[----:B------:R-:W-:-:S03]  /*9190*/  IMAD.MOV.U32 R20, RZ, RZ, R196 ;  /* 0x000000ffff147224 */ /* 0x000fc600078e00c4 */
[----:B------:R-:W3:Y:S01]  /*91a0*/  LDL.LU R194, [R1+0x28] ;  /* 0x0000280001c27983 */ /* 0x000ee20000300800 */
[----:B------:R-:W-:Y:S01]  /*91b0*/  UMOV UR54, UR10 ;  /* 0x0000000a00367c82 */ /* 0x000fe20008000000 */
[----:B------:R-:W-:Y:S02]  /*91c0*/  UMOV UR55, UR11 ;  /* 0x0000000b00377c82 */ /* 0x000fe40008000000 */
[----:B------:R-:W3:Y:S04]  /*91d0*/  LDL.LU R195, [R1+0x2c] ;  /* 0x00002c0001c37983 */ /* 0x000ee80000300800 */
[----:B------:R-:W3:Y:S01]  /*91e0*/  LDL.LU R196, [R1+0x30] ;  /* 0x0000300001c47983 */ /* 0x000ee20000300800 */
        /* <DEDUP_REMOVED lines=19> */
[----:B------:R-:W-:Y:S02]  /*9320*/  UIADD3 UR8, UR6, 0x2, URZ ;  /* 0x0000000206087890 */ /* 0x000fe4000fffe03f */
[----:B------:R-:W-:Y:S01]  /*9330*/  UIADD3 UR16, UR5, 0x2, URZ ;  /* 0x0000000205107890 */ /* 0x000fe2000fffe03f */
[----:B------:R-:W-:Y:S01]  /*9340*/  UMOV UR9, 0x80000020 ;  /* 0x8000002000097882 */ /* 0x000fe20000000000 */
[----:B------:R-:W-:-:S05]  /*9350*/  UMOV UR11, 0x80000020 ;  /* 0x80000020000b7882 */ /* 0x000fca0000000000 */
[----:B------:R-:W-:Y:S01]  /*9360*/  UMOV UR10, UR16 ;  /* 0x00000010000a7c82 */ /* 0x000fe20008000000 */
[----:B------:R-:W-:Y:S01]  /*9370*/  UIADD3 UR14, UR5, 0x42, URZ ;  /* 0x00000042050e7890 */ /* 0x000fe2000fffe03f */
[----:B------:R-:W-:Y:S01]  /*9380*/  UMOV UR12, UR8 ;  /* 0x00000008000c7c82 */ /* 0x000fe20008000000 */
[----:B----4-:R-:W-:-:S06]  /*9390*/  WARPGROUP.ARRIVE ;  /* 0x00000000000079c5 */ /* 0x010fcc0000000000 */
[----:B------:R-:W-:Y:S03]  /*93a0*/  HGMMA.64x16x16.F32.BF16 R208, gdesc[UR52], R208, gsb0 ;  /* 0x0020000034d079f0 */ /* 0x000fe600080018d0 */
[----:B------:R-:W-:Y:S02]  /*93b0*/  WARPGROUP.DEPBAR.LE gsb0, 0x0 ;  /* 0x00008000000079c5 */ /* 0x000fe40000010000 */
[----:B------:R-:W-:Y:S02]  /*93c0*/  IMAD.MOV.U32 R18, RZ, RZ, R214 ;  /* 0x000000ffff127224 */ /* 0x000fe400078e00d6 */
[----:B------:R-:W-:Y:S01]  /*93d0*/  IMAD.MOV.U32 R17, RZ, RZ, R215 ;  /* 0x000000ffff117224 */ /* 0x000fe200078e00d7 */
[----:B------:R-:W-:Y:S01]  /*93e0*/  MOV R230, R211 ;  /* 0x000000d300e67202 */ /* 0x000fe20000000f00 */
        /* <DEDUP_REMOVED lines=9> */
[----:B--2---:R-:W-:-:S06]  /*9480*/  WARPGROUP.ARRIVE ;  /* 0x00000000000079c5 */ /* 0x004fcc0000000000 */
[----:B------:R-:W-:Y:S01]  /*9490*/  HGMMA.64x16x16.F32.BF16 R64, gdesc[UR8], R64, gsb0 ;  /* 0x00200000084079f0 */ /* 0x000fe20008001840 */
[----:B------:R-:W-:Y:S01]  /*94a0*/  UMOV UR13, UR9 ;  /* 0x00000009000d7c82 */ /* 0x000fe20008000000 */
[----:B------:R-:W-:Y:S01]  /*94b0*/  UMOV UR15, 0x80000020 ;  /* 0x80000020000f7882 */ /* 0x000fe20000000000 */
[----:B------:R-:W-:Y:S02]  /*94c0*/  WARPGROUP.DEPBAR.LE gsb0, 0x0 ;  /* 0x00008000000079c5 */ /* 0x000fe40000010000 */
[----:B---3--:R-:W-:-:S06]  /*94d0*/  WARPGROUP.ARRIVE ;  /* 0x00000000000079c5 */ /* 0x008fcc0000000000 */
[----:B------:R-:W-:Y:S01]  /*94e0*/  HGMMA.64x16x16.F32.BF16 R96, gdesc[UR12], R96, gsb0 ;  /* 0x002000000c6079f0 */ /* 0x000fe20008001860 */
[----:B------:R-:W-:Y:S01]  /*94f0*/  UIADD3 UR18, UR5, 0x82, URZ ;  /* 0x0000008205127890 */ /* 0x000fe2000fffe03f */
[----:B------:R-:W-:Y:S01]  /*9500*/  UMOV UR16, UR8 ;  /* 0x0000000800107c82 */ /* 0x000fe20008000000 */
[----:B------:R-:W-:Y:S01]  /*9510*/  UMOV UR17, UR9 ;  /* 0x0000000900117c82 */ /* 0x000fe20008000000 */
[----:B------:R-:W-:Y:S01]  /*9520*/  UMOV UR19, 0x80000020 ;  /* 0x8000002000137882 */ /* 0x000fe20000000000 */
[----:B------:R-:W-:Y:S02]  /*9530*/  WARPGROUP.DEPBAR.LE gsb0, 0x0 ;  /* 0x00008000000079c5 */ /* 0x000fe40000010000 */
[----:B------:R-:W-:-:S06]  /*9540*/  WARPGROUP.ARRIVE ;  /* 0x00000000000079c5 */ /* 0x000fcc0000000000 */
        /* <DEDUP_REMOVED lines=19> */
[----:B------:R-:W-:Y:S04]  /*9680*/  STL.64 [R1+0x220], R64 ;  /* 0x0002204001007387 */ /* 0x000fe80000100a00 */
[----:B------:R-:W-:Y:S01]  /*9690*/  STL.64 [R1+0x228], R66 ;  /* 0x0002284201007387 */ /* 0x000fe20000100a00 */
[----:B------:R-:W-:-:S02]  /*96a0*/  WARPGROUP.DEPBAR.LE gsb0, 0x0 ;  /* 0x00008000000079c5 */ /* 0x000fc40000010000 */
[----:B----4-:R-:W-:-:S06]  /*96b0*/  WARPGROUP.ARRIVE ;  /* 0x00000000000079c5 */ /* 0x010fcc0000000000 */
        /* <DEDUP_REMOVED lines=20> */
[----:B------:R-:W-:Y:S04]  /*9800*/  STL.64 [R1+0x2b8], R214 ;  /* 0x0002b8d601007387 */ /* 0x000fe80000100a00 */
[----:B------:R-:W-:Y:S04]  /*9810*/  STL.64 [R1+0x2b0], R212 ;  /* 0x0002b0d401007387 */ /* 0x000fe80000100a00 */
[----:B------:R0:W-:Y:S04]  /*9820*/  STL.64 [R1+0x2a8], R210 ;  /* 0x0002a8d201007387 */ /* 0x0001e80000100a00 */
[----:B------:R1:W-:Y:S01]  /*9830*/  STL.64 [R1+0x2a0], R208 ;  /* 0x0002a0d001007387 */ /* 0x0003e20000100a00 */
[----:B0-----:R-:W-:-:S02]  /*9840*/  IMAD.MOV.U32 R210, RZ, RZ, R182 ;  /* 0x000000ffffd27224 */ /* 0x001fc400078e00b6 */
[----:B-1----:R-:W-:Y:S02]  /*9850*/  IMAD.MOV.U32 R208, RZ, RZ, R180 ;  /* 0x000000ffffd07224 */ /* 0x002fe400078e00b4 */
[----:B------:R-:W2:Y:S01]  /*9860*/  LDL.LU R180, [R1+0x4f4] ;  /* 0x0004f40001b47983 */ /* 0x000ea20000300800 */
[----:B------:R-:W-:Y:S02]  /*9870*/  IMAD.MOV.U32 R209, RZ, RZ, R181 ;  /* 0x000000ffffd17224 */ /* 0x000fe400078e00b5 */
[----:B------:R-:W-:Y:S01]  /*9880*/  IMAD.MOV.U32 R211, RZ, RZ, R183 ;  /* 0x000000ffffd37224 */ /* 0x000fe200078e00b7 */
[----:B------:R-:W2:Y:S04]  /*9890*/  LDL.LU R181, [R1+0x4f0] ;  /* 0x0004f00001b57983 */ /* 0x000ea80000300800 */
[----:B------:R-:W2:Y:S04]  /*98a0*/  LDL.LU R182, [R1+0x4ec] ;  /* 0x0004ec0001b67983 */ /* 0x000ea80000300800 */
[----:B------:R-:W2:Y:S01]  /*98b0*/  LDL.LU R183, [R1+0x4e8] ;  /* 0x0004e80001b77983 */ /* 0x000ea20000300800 */
[----:B------:R-:W-:Y:S01]  /*98c0*/  UIADD3 UR34, UR5, 0x182, URZ ;  /* 0x0000018205227890 */ /* 0x000fe2000fffe03f */
[----:B------:R-:W-:Y:S01]  /*98d0*/  UMOV UR32, UR8 ;  /* 0x0000000800207c82 */ /* 0x000fe20008000000 */
[----:B------:R-:W-:Y:S01]  /*98e0*/  UMOV UR33, UR9 ;  /* 0x0000000900217c82 */ /* 0x000fe20008000000 */
[----:B------:R-:W-:Y:S01]  /*98f0*/  UMOV UR35, 0x80000020 ;  /* 0x8000002000237882 */ /* 0x000fe20000000000 */
[----:B------:R-:W-:-:S02]  /*9900*/  IMAD.MOV.U32 R212, RZ, RZ, R144 ;  /* 0x000000ffffd47224 */ /* 0x000fc400078e0090 */
[----:B------:R-:W3:Y:S01]  /*9910*/  LDL.LU R144, [R1+0x4e4] ;  /* 0x0004e40001907983 */ /* 0x000ee20000300800 */
[----:B------:R-:W-:Y:S02]  /*9920*/  IMAD.MOV.U32 R213, RZ, RZ, R145 ;  /* 0x000000ffffd57224 */ /* 0x000fe400078e0091 */
[----:B------:R-:W-:Y:S01]  /*9930*/  IMAD.MOV.U32 R214, RZ, RZ, R146 ;  /* 0x000000ffffd67224 */ /* 0x000fe200078e0092 */
[----:B------:R-:W3:Y:S01]  /*9940*/  LDL.LU R145, [R1+0x4e0] ;  /* 0x0004e00001917983 */ /* 0x000ee20000300800 */
[----:B------:R-:W-:-:S03]  /*9950*/  IMAD.MOV.U32 R215, RZ, RZ, R147 ;  /* 0x000000ffffd77224 */ /* 0x000fc600078e0093 */
[----:B------:R-:W3:Y:S04]  /*9960*/  LDL.LU R146, [R1+0x4dc] ;  /* 0x0004dc0001927983 */ /* 0x000ee80000300800 */
[----:B------:R-:W3:Y:S01]  /*9970*/  LDL.LU R147, [R1+0x4d8] ;  /* 0x0004d80001937983 */ /* 0x000ee20000300800 */
[----:B--2---:R-:W-:-:S06]  /*9980*/  WARPGROUP.ARRIVE ;  /* 0x00000000000079c5 */ /* 0x004fcc0000000000 */
[----:B------:R-:W-:Y:S03]  /*9990*/  HGMMA.64x16x16.F32.BF16 R176, gdesc[UR32], R176, gsb0 ;  /* 0x0020000020b079f0 */ /* 0x000fe600080018b0 */
[----:B------:R-:W-:Y:S02]  /*99a0*/  WARPGROUP.DEPBAR.LE gsb0, 0x0 ;  /* 0x00008000000079c5 */ /* 0x000fe40000010000 */
[----:B------:R-:W-:Y:S04]  /*99b0*/  STL.64 [R1+0x2d8], R182 ;  /* 0x0002d8b601007387 */ /* 0x000fe80000100a00 */
[----:B------:R-:W-:Y:S04]  /*99c0*/  STL.64 [R1+0x2d0], R180 ;  /* 0x0002d0b401007387 */ /* 0x000fe80000100a00 */
[----:B------:R0:W-:Y:S04]  /*99d0*/  STL.64 [R1+0x2c8], R178 ;  /* 0x0002c8b201007387 */ /* 0x0001e80000100a00 */
[----:B------:R1:W-:Y:S01]  /*99e0*/  STL.64 [R1+0x2c0], R176 ;  /* 0x0002c0b001007387 */ /* 0x0003e20000100a00 */
[----:B0-----:R-:W-:Y:S01]  /*99f0*/  IMAD.MOV.U32 R178, RZ, RZ, R150 ;  /* 0x000000ffffb27224 */ /* 0x001fe200078e0096 */
[----:B-1----:R-:W-:Y:S01]  /*9a00*/  MOV R176, R148 ;  /* 0x0000009400b07202 */ /* 0x002fe20000000f00 */
[----:B------:R-:W-:Y:S01]  /*9a10*/  IMAD.MOV.U32 R177, RZ, RZ, R149 ;  /* 0x000000ffffb17224 */ /* 0x000fe200078e0095 */
[----:B------:R-:W3:Y:S01]  /*9a20*/  LDL.LU R148, [R1+0x4d4] ;  /* 0x0004d40001947983 */ /* 0x000ee20000300800 */
[----:B------:R-:W-:-:S03]  /*9a30*/  IMAD.MOV.U32 R179, RZ, RZ, R151 ;  /* 0x000000ffffb37224 */ /* 0x000fc600078e0097 */
[----:B------:R-:W3:Y:S04]  /*9a40*/  LDL.LU R149, [R1+0x4d0] ;  /* 0x0004d00001957983 */ /* 0x000ee80000300800 */
[----:B------:R-:W3:Y:S04]  /*9a50*/  LDL.LU R150, [R1+0x4cc] ;  /* 0x0004cc0001967983 */ /* 0x000ee80000300800 */
[----:B------:R-:W3:Y:S01]  /*9a60*/  LDL.LU R151, [R1+0x4c8] ;  /* 0x0004c80001977983 */ /* 0x000ee20000300800 */
[----:B------:R-:W-:Y:S01]  /*9a70*/  UIADD3 UR42, UR5, 0x1c2, URZ ;  /* 0x000001c2052a7890 */ /* 0x000fe2000fffe03f */
[----:B------:R-:W-:Y:S01]  /*9a80*/  UMOV UR40, UR8 ;  /* 0x0000000800287c82 */ /* 0x000fe20008000000 */
[----:B------:R-:W-:Y:S01]  /*9a90*/  UMOV UR41, UR9 ;  /* 0x0000000900297c82 */ /* 0x000fe20008000000 */
[----:B------:R-:W-:Y:S01]  /*9aa0*/  UMOV UR43, 0x80000020 ;  /* 0x80000020002b7882 */ /* 0x000fe20000000000 */
[----:B------:R-:W-:-:S02]  /*9ab0*/  IMAD.MOV.U32 R180, RZ, RZ, R112 ;  /* 0x000000ffffb47224 */ /* 0x000fc400078e0070 */
[----:B------:R-:W2:Y:S01]  /*9ac0*/  LDL.LU R112, [R1+0x4c4] ;  /* 0x0004c40001707983 */ /* 0x000ea20000300800 */
[----:B------:R-:W-:Y:S02]  /*9ad0*/  IMAD.MOV.U32 R181, RZ, RZ, R113 ;  /* 0x000000ffffb57224 */ /* 0x000fe400078e0071 */
[----:B------:R-:W-:Y:S01]  /*9ae0*/  IMAD.MOV.U32 R182, RZ, RZ, R114 ;  /* 0x000000ffffb67224 */ /* 0x000fe200078e0072 */
[----:B------:R-:W2:Y:S01]  /*9af0*/  LDL.LU R113, [R1+0x4c0] ;  /* 0x0004c00001717983 */ /* 0x000ea20000300800 */
[----:B------:R-:W-:-:S03]  /*9b00*/  IMAD.MOV.U32 R183, RZ, RZ, R115 ;  /* 0x000000ffffb77224 */ /* 0x000fc600078e0073 */
[----:B------:R-:W2:Y:S04]  /*9b10*/  LDL.LU R114, [R1+0x4bc] ;  /* 0x0004bc0001727983 */ /* 0x000ea80000300800 */
[----:B------:R-:W2:Y:S01]  /*9b20*/  LDL.LU R115, [R1+0x4b8] ;  /* 0x0004b80001737983 */ /* 0x000ea20000300800 */
[----:B---3--:R-:W-:-:S06]  /*9b30*/  WARPGROUP.ARRIVE ;  /* 0x00000000000079c5 */ /* 0x008fcc0000000000 */
[----:B------:R-:W-:Y:S03]  /*9b40*/  HGMMA.64x16x16.F32.BF16 R144, gdesc[UR40], R144, gsb0 ;  /* 0x00200000289079f0 */ /* 0x000fe60008001890 */
[----:B------:R-:W-:Y:S02]  /*9b50*/  WARPGROUP.DEPBAR.LE gsb0, 0x0 ;  /* 0x00008000000079c5 */ /* 0x000fe40000010000 */
        /* <DEDUP_REMOVED lines=16> */
[----:B------:R-:W-:Y:S01]  /*9c60*/  IMAD.MOV.U32 R148, RZ, RZ, R140 ;  /* 0x000000ffff947224 */ /* 0x000fe200078e008c */
[----:B------:R-:W-:Y:S01]  /*9c70*/  MOV R149, R141 ;  /* 0x0000008d00957202 */ /* 0x000fe20000000f00 */
[----:B------:R-:W3:Y:S01]  /*9c80*/  LDL.LU R140, [R1+0x4a4] ;  /* 0x0004a400018c7983 */ /* 0x000ee20000300800 */
[----:B------:R-:W-:-:S02]  /*9c90*/  IMAD.MOV.U32 R150, RZ, RZ, R142 ;  /* 0x000000ffff967224 */ /* 0x000fc400078e008e */
[----:B------:R-:W-:Y:S01]  /*9ca0*/  IMAD.MOV.U32 R151, RZ, RZ, R143 ;  /* 0x000000ffff977224 */ /* 0x000fe200078e008f */
[----:B------:R-:W3:Y:S04]  /*9cb0*/  LDL.LU R141, [R1+0x4a0] ;  /* 0x0004a000018d7983 */ /* 0x000ee80000300800 */
[----:B------:R-:W3:Y:S04]  /*9cc0*/  LDL.LU R142, [R1+0x49c] ;  /* 0x00049c00018e7983 */ /* 0x000ee80000300800 */
[----:B------:R-:W3:Y:S01]  /*9cd0*/  LDL.LU R143, [R1+0x498] ;  /* 0x00049800018f7983 */ /* 0x000ee20000300800 */
        /* <DEDUP_REMOVED lines=30> */
[----:B------:R-:W-:Y:S01]  /*9ec0*/  IMAD.MOV.U32 R102, RZ, RZ, R47 ;  /* 0x000000ffff667224 */ /* 0x000fe200078e002f */
[----:B--2---:R-:W-:-:S06]  /*9ed0*/  WARPGROUP.ARRIVE ;  /* 0x00000000000079c5 */ /* 0x004fcc0000000000 */
[----:B------:R-:W-:Y:S03]  /*9ee0*/  HGMMA.64x16x16.F32.BF16 R112, gdesc[UR44], R112, gsb0 ;  /* 0x002000002c7079f0 */ /* 0x000fe60008001870 */
[----:B------:R-:W-:Y:S02]  /*9ef0*/  WARPGROUP.DEPBAR.LE gsb0, 0x0 ;  /* 0x00008000000079c5 */ /* 0x000fe40000010000 */
[----:B------:R0:W-:Y:S04]  /*9f00*/  STL.64 [R1+0x318], R118 ;  /* 0x0003187601007387 */ /* 0x0001e80000100a00 */
[----:B------:R1:W-:Y:S04]  /*9f10*/  STL.64 [R1+0x310], R116 ;  /* 0x0003107401007387 */ /* 0x0003e80000100a00 */
[----:B------:R2:W-:Y:S04]  /*9f20*/  STL.64 [R1+0x308], R114 ;  /* 0x0003087201007387 */ /* 0x0005e80000100a00 */
[----:B------:R4:W-:Y:S01]  /*9f30*/  STL.64 [R1+0x300], R112 ;  /* 0x0003007001007387 */ /* 0x0009e20000100a00 */
[----:B0-----:R-:W-:-:S02]  /*9f40*/  IMAD.MOV.U32 R118, RZ, RZ, R110 ;  /* 0x000000ffff767224 */ /* 0x001fc400078e006e */
[----:B-1----:R-:W-:Y:S02]  /*9f50*/  IMAD.MOV.U32 R116, RZ, RZ, R108 ;  /* 0x000000ffff747224 */ /* 0x002fe400078e006c */
[----:B--2---:R-:W-:Y:S02]  /*9f60*/  IMAD.MOV.U32 R114, RZ, RZ, R106 ;  /* 0x000000ffff727224 */ /* 0x004fe400078e006a */
[----:B----4-:R-:W-:Y:S02]  /*9f70*/  IMAD.MOV.U32 R112, RZ, RZ, R104 ;  /* 0x000000ffff707224 */ /* 0x010fe400078e0068 */
[----:B------:R-:W2:Y:S01]  /*9f80*/  LDL.LU R104, [R1+0x494] ;  /* 0x0004940001687983 */ /* 0x000ea20000300800 */
[----:B------:R-:W-:Y:S02]  /*9f90*/  IMAD.MOV.U32 R113, RZ, RZ, R105 ;  /* 0x000000ffff717224 */ /* 0x000fe400078e0069 */
[----:B------:R-:W-:Y:S01]  /*9fa0*/  IMAD.MOV.U32 R115, RZ, RZ, R107 ;  /* 0x000000ffff737224 */ /* 0x000fe200078e006b */
[----:B------:R-:W2:Y:S01]  /*9fb0*/  LDL.LU R105, [R1+0x490] ;  /* 0x0004900001697983 */ /* 0x000ea20000300800 */
[----:B------:R-:W-:-:S03]  /*9fc0*/  IMAD.MOV.U32 R117, RZ, RZ, R109 ;  /* 0x000000ffff757224 */ /* 0x000fc600078e006d */
[----:B------:R-:W2:Y:S01]  /*9fd0*/  LDL.LU R106, [R1+0x48c] ;  /* 0x00048c00016a7983 */ /* 0x000ea20000300800 */
[----:B------:R-:W-:-:S03]  /*9fe0*/  IMAD.MOV.U32 R119, RZ, RZ, R111 ;  /* 0x000000ffff777224 */ /* 0x000fc600078e006f */
[----:B------:R-:W2:Y:S04]  /*9ff0*/  LDL.LU R107, [R1+0x488] ;  /* 0x00048800016b7983 */ /* 0x000ea80000300800 */
[----:B------:R-:W2:Y:S04]  /*a000*/  LDL.LU R108, [R1+0x484] ;  /* 0x00048400016c7983 */ /* 0x000ea80000300800 */
[----:B------:R-:W2:Y:S04]  /*a010*/  LDL.LU R109, [R1+0x480] ;  /* 0x00048000016d7983 */ /* 0x000ea80000300800 */
[----:B------:R-:W2:Y:S04]  /*a020*/  LDL.LU R110, [R1+0x47c] ;  /* 0x00047c00016e7983 */ /* 0x000ea80000300800 */
[----:B------:R-:W2:Y:S04]  /*a030*/  LDL.LU R111, [R1+0x478] ;  /* 0x00047800016f7983 */ /* 0x000ea80000300800 */
[----:B------:R-:W4:Y:S04]  /*a040*/  LDL.LU R72, [R1+0x474] ;  /* 0x0004740001487983 */ /* 0x000f280000300800 */
[----:B------:R-:W4:Y:S04]  /*a050*/  LDL.LU R73, [R1+0x470] ;  /* 0x0004700001497983 */ /* 0x000f280000300800 */
[----:B------:R-:W4:Y:S04]  /*a060*/  LDL.LU R74, [R1+0x46c] ;  /* 0x00046c00014a7983 */ /* 0x000f280000300800 */
[----:B------:R-:W4:Y:S04]  /*a070*/  LDL.LU R75, [R1+0x468] ;  /* 0x00046800014b7983 */ /* 0x000f280000300800 */
[----:B------:R-:W4:Y:S04]  /*a080*/  LDL.LU R76, [R1+0x464] ;  /* 0x00046400014c7983 */ /* 0x000f280000300800 */
[----:B------:R-:W4:Y:S04]  /*a090*/  LDL.LU R77, [R1+0x460] ;  /* 0x00046000014d7983 */ /* 0x000f280000300800 */
[----:B------:R-:W4:Y:S04]  /*a0a0*/  LDL.LU R78, [R1+0x45c] ;  /* 0x00045c00014e7983 */ /* 0x000f280000300800 */
[----:B------:R-:W3:Y:S04]  /*a0b0*/  LDL.LU R40, [R1+0x458] ;  /* 0x0004580001287983 */ /* 0x000ee80000300800 */
[----:B------:R-:W3:Y:S04]  /*a0c0*/  LDL.LU R41, [R1+0x454] ;  /* 0x0004540001297983 */ /* 0x000ee80000300800 */
[----:B------:R-:W3:Y:S04]  /*a0d0*/  LDL.LU R42, [R1+0x450] ;  /* 0x00045000012a7983 */ /* 0x000ee80000300800 */
[----:B------:R-:W3:Y:S04]  /*a0e0*/  LDL.LU R43, [R1+0x44c] ;  /* 0x00044c00012b7983 */ /* 0x000ee80000300800 */
[----:B------:R-:W3:Y:S04]  /*a0f0*/  LDL.LU R44, [R1+0x448] ;  /* 0x00044800012c7983 */ /* 0x000ee80000300800 */
[----:B------:R-:W3:Y:S04]  /*a100*/  LDL.LU R45, [R1+0x444] ;  /* 0x00044400012d7983 */ /* 0x000ee80000300800 */
[----:B------:R-:W3:Y:S04]  /*a110*/  LDL.LU R46, [R1+0x440] ;  /* 0x00044000012e7983 */ /* 0x000ee80000300800 */
[----:B------:R-:W2:Y:S04]  /*a120*/  LDL.LU R48, [R1+0x43c] ;  /* 0x00043c0001307983 */ /* 0x000ea80000300800 */
        /* <DEDUP_REMOVED lines=9> */
[----:B------:R-:W3:Y:S04]  /*a1c0*/  LDL.LU R64, [R1] ;  /* 0x0000000001407983 */ /* 0x000ee80000300800 */
[----:B------:R-:W3:Y:S04]  /*a1d0*/  LDL.LU R65, [R1+0x4] ;  /* 0x0000040001417983 */ /* 0x000ee80000300800 */
[----:B------:R-:W3:Y:S04]  /*a1e0*/  LDL.LU R66, [R1+0x8] ;  /* 0x0000080001427983 */ /* 0x000ee80000300800 */
[----:B------:R-:W3:Y:S04]  /*a1f0*/  LDL.LU R67, [R1+0xc] ;  /* 0x00000c0001437983 */ /* 0x000ee80000300800 */
[----:B------:R-:W3:Y:S04]  /*a200*/  LDL.LU R68, [R1+0x10] ;  /* 0x0000100001447983 */ /* 0x000ee80000300800 */
[----:B------:R-:W3:Y:S04]  /*a210*/  LDL.LU R69, [R1+0x14] ;  /* 0x0000140001457983 */ /* 0x000ee80000300800 */
[----:B------:R-:W3:Y:S04]  /*a220*/  LDL.LU R70, [R1+0x18] ;  /* 0x0000180001467983 */ /* 0x000ee80000300800 */
[----:B------:R-:W3:Y:S04]  /*a230*/  LDL.LU R71, [R1+0x1c] ;  /* 0x00001c0001477983 */ /* 0x000ee80000300800 */
[----:B------:R-:W4:Y:S04]  /*a240*/  LDL.LU R84, [R1+0x414] ;  /* 0x0004140001547983 */ /* 0x000f280000300800 */
[----:B------:R-:W4:Y:S04]  /*a250*/  LDL.LU R85, [R1+0x410] ;  /* 0x0004100001557983 */ /* 0x000f280000300800 */
[----:B------:R-:W4:Y:S04]  /*a260*/  LDL.LU R86, [R1+0x40c] ;  /* 0x00040c0001567983 */ /* 0x000f280000300800 */
[----:B------:R-:W4:Y:S04]  /*a270*/  LDL.LU R87, [R1+0x408] ;  /* 0x0004080001577983 */ /* 0x000f280000300800 */
[----:B------:R-:W2:Y:S04]  /*a280*/  LDL.LU R54, [R1+0x404] ;  /* 0x0004040001367983 */ /* 0x000ea80000300800 */
[----:B------:R-:W2:Y:S04]  /*a290*/  LDL.LU R55, [R1+0x400] ;  /* 0x0004000001377983 */ /* 0x000ea80000300800 */
[----:B------:R-:W3:Y:S01]  /*a2a0*/  LDL.LU R47, [R1+0x3fc] ;  /* 0x0003fc00012f7983 */ /* 0x000ee20000300800 */
[----:B------:R-:W-:-:S03]  /*a2b0*/  IMAD.MOV.U32 R103, RZ, RZ, R79 ;  /* 0x000000ffff677224 */ /* 0x000fc600078e004f */
        /* <DEDUP_REMOVED lines=10> */
[----:B----4-:R-:W-:-:S06]  /*a360*/  WARPGROUP.ARRIVE ;  /* 0x00000000000079c5 */ /* 0x010fcc0000000000 */
[----:B------:R-:W-:Y:S03]  /*a370*/  HGMMA.64x16x16.F32.BF16 R80, gdesc[UR48], R80, gsb0 ;  /* 0x00200000305079f0 */ /* 0x000fe60008001850 */
[----:B------:R-:W-:Y:S02]  /*a380*/  WARPGROUP.DEPBAR.LE gsb0, 0x0 ;  /* 0x00008000000079c5 */ /* 0x000fe40000010000 */
[----:B--2---:R-:W-:-:S06]  /*a390*/  WARPGROUP.ARRIVE ;  /* 0x00000000000079c5 */ /* 0x004fcc0000000000 */
        /* <DEDUP_REMOVED lines=134> */
[----:B0-----:R-:W-:-:S02]  /*ac00*/  IMAD.MOV.U32 R208, RZ, RZ, R227 ;  /* 0x000000ffffd07224 */ /* 0x001fc400078e00e3 */
[----:B------:R-:W-:Y:S01]  /*ac10*/  IMAD.MOV.U32 R209, RZ, RZ, R228 ;  /* 0x000000ffffd17224 */ /* 0x000fe200078e00e4 */
        /* <DEDUP_REMOVED lines=18> */
[----:B----4-:R-:W-:-:S06]  /*ad40*/  WARPGROUP.ARRIVE ;  /* 0x00000000000079c5 */ /* 0x010fcc0000000000 */
[----:B------:R-:W-:Y:S03]  /*ad50*/  HGMMA.64x16x16.F32.BF16 R224, gdesc[UR24], R224, gsb0 ;  /* 0x0020000018e079f0 */ /* 0x000fe600080018e0 */
[----:B------:R-:W-:Y:S02]  /*ad60*/  WARPGROUP.DEPBAR.LE gsb0, 0x0 ;  /* 0x00008000000079c5 */ /* 0x000fe40000010000 */
[----:B---3--:R-:W-:-:S06]  /*ad70*/  WARPGROUP.ARRIVE ;  /* 0x00000000000079c5 */ /* 0x008fcc0000000000 */
[----:B------:R-:W-:Y:S03]  /*ad80*/  HGMMA.64x16x16.F32.BF16 R192, gdesc[UR28], R192, gsb0 ;  /* 0x002000001cc079f0 */ /* 0x000fe600080018c0 */
[----:B------:R-:W-:Y:S02]  /*ad90*/  WARPGROUP.DEPBAR.LE gsb0, 0x0 ;  /* 0x00008000000079c5 */ /* 0x000fe40000010000 */
[----:B--2---:R-:W-:-:S06]  /*ada0*/  WARPGROUP.ARRIVE ;  /* 0x00000000000079c5 */ /* 0x004fcc0000000000 */
        /* <DEDUP_REMOVED lines=142> */
[----:B------:R-:W-:Y:S01]  /*b690*/  BPT.TRAP 0x1 ;  /* 0x000000040000795c */ /* 0x000fe20000300000 */
.L_x_27:
[----:B------:R-:W2:Y:S04]  /*b6a0*/  LDL R4, [R1+0x264] ;  /* 0x0002640001047983 */ /* 0x000ea80000100800 */
[----:B------:R-:W3:Y:S01]  /*b6b0*/  LDL R6, [R1+0x25c] ;  /* 0x00025c0001067983 */ /* 0x000ee20000100800 */
[----:B-----5:R-:W-:Y:S02]  /*b6c0*/  ISETP.NE.AND P1, PT, R17, RZ, PT ;  /* 0x000000ff1100720c */ /* 0x020fe40003f25270 */
[----:B--2---:R-:W-:Y:S01]  /*b6d0*/  R2UR UR5, R4 ;  /* 0x00000000040572ca */ /* 0x004fe200000e0000 */
[----:B------:R-:W-:-:S10]  /*b6e0*/  IMAD.U32 R4, RZ, RZ, UR7 ;  /* 0x00000007ff047e24 */ /* 0x000fd4000f8e00ff */
[----:B------:R-:W-:-:S05]  /*b6f0*/  @P1 LEA R4, R4, UR39, 0x3 ;  /* 0x0000002704041c11 */ /* 0x000fca000f8e18ff */
[----:B------:R-:W-:Y:S01]  /*b700*/  @P1 VIADD R4, R4, 0x28 ;  /* 0x0000002804041836 */ /* 0x000fe20000000000 */
[----:B------:R-:W-:-:S04]  /*b710*/  UISETP.GT.U32.AND UP0, UPT, UR5, 0x1, UPT ;  /* 0x000000010500788c */ /* 0x000fc8000bf04070 */
[----:B---3--:R-:W-:-:S04]  /*b720*/  @P1 PRMT R4, R6, 0x654, R4 ;  /* 0x0000065406041816 */ /* 0x008fc80000000004 */
[----:B------:R1:W-:Y:S01]  /*b730*/  @P1 SYNCS.ARRIVE.TRANS64.RED.A1T0 RZ, [R4+URZ], RZ ;  /* 0x000000ff04ff19a7 */ /* 0x0003e2000810043f */
[----:B------:R-:W-:-:S13]  /*b740*/  PLOP3.LUT P1, PT, PT, PT, UP0, 0x80, 0x0 ;  /* 0x000000000000781c */ /* 0x000fda0003f2f008 */
[----:B-1----:R-:W-:Y:S05]  /*b750*/  @P1 BRA `(.L_x_28) ;  /* 0x0000000000041947 */ /* 0x002fea0003800000 */
[----:B------:R-:W-:Y:S01]  /*b760*/  BPT.TRAP 0x1 ;  /* 0x000000040000795c */ /* 0x000fe20000300000 */
.L_x_28:
[----:B------:R-:W-:Y:S01]  /*b770*/  UIADD3 UR4, UR4, 0x1, URZ ;  /* 0x0000000104047890 */ /* 0x000fe2000fffe03f */
[C---:B------:R-:W-:Y:S01]  /*b780*/  ISETP.GT.AND P1, PT, R0.reuse, 0x1, PT ;  /* 0x000000010000780c */ /* 0x040fe20003f24270 */
[----:B------:R-:W-:Y:S01]  /*b790*/  UIADD3 UR7, UR7, 0x1, URZ ;  /* 0x0000000107077890 */ /* 0x000fe2000fffe03f */
[----:B------:R-:W-:Y:S01]  /*b7a0*/  VIADD R0, R0, 0xffffffff ;  /* 0xffffffff00007836 */ /* 0x000fe20000000000 */
[----:B------:R-:W-:Y:S02]  /*b7b0*/  UISETP.NE.AND UP0, UPT, UR4, 0x5, UPT ;  /* 0x000000050400788c */ /* 0x000fe4000bf05270 */
[----:B------:R-:W-:Y:S02]  /*b7c0*/  UISETP.NE.AND UP1, UPT, UR7, 0x5, UPT ;  /* 0x000000050700788c */ /* 0x000fe4000bf25270 */
[----:B------:R-:W-:Y:S02]  /*b7d0*/  USEL UR5, URZ, 0x1, UP0 ;  /* 0x000000013f057887 */ /* 0x000fe40008000000 */
[----:B------:R-:W-:-:S02]  /*b7e0*/  USEL UR4, UR4, URZ, UP0 ;  /* 0x0000003f04047287 */ /* 0x000fc40008000000 */
[----:B------:R-:W-:Y:S02]  /*b7f0*/  USEL UR7, UR7, URZ, UP1 ;  /* 0x0000003f07077287 */ /* 0x000fe40008800000 */
[----:B------:R-:W-:Y:S01]  /*b800*/  LOP3.LUT R3, R3, UR5, RZ, 0x3c, !PT ;  /* 0x0000000503037c12 */ /* 0x000fe2000f8e3cff */
[----:B------:R-:W-:Y:S09]  /*b810*/  @P1 BRA `(.L_x_29) ;  /* 0xffffffb4002c1947 */ /* 0x000ff2000383ffff */
.L_x_22:
[----:B------:R1:W5:Y:S01]  /*b820*/  LDL R7, [R1+0x290] ;  /* 0x0002900001077983 */ /* 0x0003620000100800 */
[----:B------:R-:W2:Y:S02]  /*b830*/  LDC R0, c[0x0][0x28c] ;  /* 0x0000a300ff007b82 */ /* 0x000ea40000000800 */
[----:B--2---:R-:W-:-:S13]  /*b840*/  ISETP.GE.AND P1, PT, R0, 0x1, PT ;  /* 0x000000010000780c */ /* 0x004fda0003f26270 */
[----:B-1----:R-:W-:Y:S05]  /*b850*/  @!P1 BRA `(.L_x_30) ;  /* 0x00000000004c9947 */ /* 0x002fea0003800000 */
[----:B------:R-:W-:Y:S05]  /*b860*/  @!P0 BRA `(.L_x_31) ;  /* 0x0000000000048947 */ /* 0x000fea0003800000 */
[----:B------:R-:W-:Y:S01]  /*b870*/  BPT.TRAP 0x1 ;  /* 0x000000040000795c */ /* 0x000fe20000300000 */
.L_x_31:
[----:B------:R-:W2:Y:S04]  /*b880*/  LDL R0, [R1+0x264] ;  /* 0x0002640001007983 */ /* 0x000ea80000100800 */
[----:B------:R-:W3:Y:S01]  /*b890*/  LDL R3, [R1+0x25c] ;  /* 0x00025c0001037983 */ /* 0x000ee20000100800 */
[----:B-----5:R-:W-:Y:S02]  /*b8a0*/  R2UR UR5, R7 ;  /* 0x00000000070572ca */ /* 0x020fe400000e0000 */
[----:B------:R-:W-:Y:S02]  /*b8b0*/  ISETP.NE.AND P0, PT, R17, RZ, PT ;  /* 0x000000ff1100720c */ /* 0x000fe40003f05270 */
[----:B--2---:R-:W-:-:S11]  /*b8c0*/  R2UR UR4, R0 ;  /* 0x00000000000472ca */ /* 0x004fd600000e0000 */
[----:B------:R-:W-:-:S05]  /*b8d0*/  @P0 IADD3 R0, R5, UR5, RZ ;  /* 0x0000000505000c10 */ /* 0x000fca000fffe0ff */
[----:B------:R-:W-:-:S05]  /*b8e0*/  @P0 IMAD.WIDE.U32 R4, R0, -0x33333333, RZ ;  /* 0xcccccccd00040825 */ /* 0x000fca00078e00ff */
[----:B------:R-:W-:Y:S01]  /*b8f0*/  @P0 SHF.R.U32.HI R4, RZ, 0x2, R5 ;  /* 0x00000002ff040819 */ /* 0x000fe20000011605 */
[----:B------:R-:W-:-:S04]  /*b900*/  UISETP.GT.U32.AND UP0, UPT, UR4, 0x1, UPT ;  /* 0x000000010400788c */ /* 0x000fc8000bf04070 */
[----:B------:R-:W-:-:S05]  /*b910*/  @P0 IMAD R0, R4, -0x5, R0 ;  /* 0xfffffffb04000824 */ /* 0x000fca00078e0200 */
[----:B------:R-:W-:-:S05]  /*b920*/  @P0 LEA R0, R0, UR39, 0x3 ;  /* 0x0000002700000c11 */ /* 0x000fca000f8e18ff */
[----:B------:R-:W-:-:S05]  /*b930*/  @P0 VIADD R0, R0, 0x28 ;  /* 0x0000002800000836 */ /* 0x000fca0000000000 */
[----:B---3--:R-:W-:-:S04]  /*b940*/  @P0 PRMT R0, R3, 0x654, R0 ;  /* 0x0000065403000816 */ /* 0x008fc80000000000 */
[----:B------:R1:W-:Y:S01]  /*b950*/  @P0 SYNCS.ARRIVE.TRANS64.RED.A1T0 RZ, [R0+URZ], RZ ;  /* 0x000000ff00ff09a7 */ /* 0x0003e2000810043f */
[----:B------:R-:W-:-:S13]  /*b960*/  PLOP3.LUT P0, PT, PT, PT, UP0, 0x80, 0x0 ;  /* 0x000000000000781c */ /* 0x000fda0003f0f008 */
[----:B-1----:R-:W-:Y:S05]  /*b970*/  @P0 BRA `(.L_x_30) ;  /* 0x0000000000040947 */ /* 0x002fea0003800000 */
[----:B------:R-:W-:Y:S01]  /*b980*/  BPT.TRAP 0x1 ;  /* 0x000000040000795c */ /* 0x000fe20000300000 */
.L_x_30:
[----:B------:R-:W2:Y:S01]  /*b990*/  LDL R0, [R1+0x298] ;  /* 0x0002980001007983 */ /* 0x000ea20000100800 */
[----:B------:R-:W1:Y:S01]  /*b9a0*/  S2R R8, SR_TID.X ;  /* 0x0000000000087919 */ /* 0x000e620000002100 */
[----:B-----5:R-:W-:Y:S01]  /*b9b0*/  R2UR UR4, R18 ;  /* 0x00000000120472ca */ /* 0x020fe200000e0000 */
[----:B------:R-:W-:Y:S01]  /*b9c0*/  ULDC.64 UR8, c[0x0][0x5d0] ;  /* 0x0001740000087ab9 */ /* 0x000fe20000000a00 */
[----:B------:R-:W3:Y:S04]  /*b9d0*/  LDL.LU R6, [R1+0x294] ;  /* 0x0002940001067983 */ /* 0x000ee80000300800 */
[----:B------:R-:W4:Y:S01]  /*b9e0*/  LDL R20, [R1+0x268] ;  /* 0x0002680001147983 */ /* 0x000f220000100800 */
[----:B------:R-:W-:Y:S02]  /*b9f0*/  R2UR UR7, R19 ;  /* 0x00000000130772ca */ /* 0x000fe400000e0000 */
[----:B------:R-:W-:-:S04]  /*ba00*/  R2UR UR14, R7 ;  /* 0x00000000070e72ca */ /* 0x000fc800000e0000 */
[----:B------:R-:W-:-:S07]  /*ba10*/  UIMAD UR6, UR4, 0xb0, URZ ;  /* 0x000000b0040678a4 */ /* 0x000fce000f8e023f */
[----:B------:R-:W-:Y:S02]  /*ba20*/  UIMAD.WIDE UR10, UR7, 0x200, URZ ;  /* 0x00000200070a78a5 */ /* 0x000fe4000f8e023f */
[----:B------:R-:W-:Y:S01]  /*ba30*/  USHF.L.U32 UR7, UR7, 0x9, URZ ;  /* 0x0000000907077899 */ /* 0x000fe2000800063f */
[----:B-1----:R-:W-:Y:S01]  /*ba40*/  SHF.R.U32.HI R4, RZ, 0x7, R8 ;  /* 0x00000007ff047819 */ /* 0x002fe20000011608 */
[C---:B------:R-:W-:Y:S01]  /*ba50*/  IMAD.SHL.U32 R7, R8.reuse, 0x2, RZ ;  /* 0x0000000208077824 */ /* 0x040fe200078e00ff */
[----:B------:R-:W-:Y:S02]  /*ba60*/  LOP3.LUT R5, R8, 0x60, RZ, 0xc0, !PT ;  /* 0x0000006008057812 */ /* 0x000fe400078ec0ff */
[----:B------:R-:W-:Y:S02]  /*ba70*/  LOP3.LUT R4, R4, 0x1, RZ, 0xc0, !PT ;  /* 0x0000000104047812 */ /* 0x000fe400078ec0ff */
[----:B------:R-:W-:-:S03]  /*ba80*/  SHF.R.U32.HI R5, RZ, 0x1, R5 ;  /* 0x00000001ff057819 */ /* 0x000fc60000011605 */
[----:B------:R-:W-:Y:S01]  /*ba90*/  IMAD.SHL.U32 R3, R4, 0x40, RZ ;  /* 0x0000004004037824 */ /* 0x000fe200078e00ff */
[----:B--2---:R-:W-:Y:S02]  /*baa0*/  R2UR UR5, R0 ;  /* 0x00000000000572ca */ /* 0x004fe400000e0000 */
[----:B------:R-:W-:-:S04]  /*bab0*/  SHF.R.U32.HI R0, RZ, 0x2, R8 ;  /* 0x00000002ff007819 */ /* 0x000fc80000011608 */
[----:B------:R-:W-:Y:S02]  /*bac0*/  LOP3.LUT R0, R0, 0x7, RZ, 0xc0, !PT ;  /* 0x0000000700007812 */ /* 0x000fe400078ec0ff */
[----:B---3--:R-:W-:Y:S01]  /*bad0*/  R2UR UR13, R6 ;  /* 0x00000000060d72ca */ /* 0x008fe200000e0000 */
[----:B------:R-:W-:Y:S01]  /*bae0*/  IMAD.U32 R6, RZ, RZ, UR6 ;  /* 0x00000006ff067e24 */ /* 0x000fe2000f8e00ff */
[--C-:B------:R-:W-:Y:S02]  /*baf0*/  LOP3.LUT R3, R3, 0x40, R0.reuse, 0xe2, !PT ;  /* 0x0000004003037812 */ /* 0x100fe400078ee200 */
[----:B----4-:R-:W-:Y:S01]  /*bb00*/  R2UR UR15, R20 ;  /* 0x00000000140f72ca */ /* 0x010fe200000e0000 */
[----:B------:R-:W-:Y:S01]  /*bb10*/  UISETP.GE.U32.AND UP2, UPT, UR5, 0x5, UPT ;  /* 0x000000050500788c */ /* 0x000fe2000bf46070 */
[----:B------:R-:W-:Y:S02]  /*bb20*/  IADD3 R0, RZ, -R5, -R0 ;  /* 0x80000005ff007210 */ /* 0x000fe40007ffe800 */
[----:B------:R-:W-:-:S02]  /*bb30*/  LOP3.LUT R6, R6, 0x6, R7, 0xf8, !PT ;  /* 0x0000000606067812 */ /* 0x000fc400078ef807 */
[----:B------:R-:W-:Y:S01]  /*bb40*/  LOP3.LUT R21, R3, UR10, R5, 0xfe, !PT ;  /* 0x0000000a03157c12 */ /* 0x000fe2000f8efe05 */
[----:B------:R-:W-:Y:S01]  /*bb50*/  IMAD R0, R4, -0x40, R0 ;  /* 0xffffffc004007824 */ /* 0x000fe200078e0200 */
[--C-:B------:R-:W-:Y:S01]  /*bb60*/  SHF.R.S32.HI R7, RZ, 0x1f, R6.reuse ;  /* 0x0000001fff077819 */ /* 0x100fe20000011406 */
[----:B------:R-:W-:Y:S02]  /*bb70*/  IMAD.U32 R4, RZ, RZ, UR8 ;  /* 0x00000008ff047e24 */ /* 0x000fe4000f8e00ff */
[----:B------:R-:W-:Y:S02]  /*bb80*/  STL [R1+0x258], R21 ;  /* 0x0002581501007387 */ /* 0x000fe40000100800 */
[----:B------:R-:W-:Y:S02]  /*bb90*/  USHF.R.S32.HI UR12, URZ, 0x1f, UR15 ;  /* 0x0000001f3f0c7899 */ /* 0x000fe4000801140f */
[----:B------:R-:W-:Y:S02]  /*bba0*/  IMAD.WIDE.U32 R4, R4, UR15, R6 ;  /* 0x0000000f04047c25 */ /* 0x000fe4000f8e0006 */
[----:B------:R-:W-:-:S02]  /*bbb0*/  UIMAD UR4, UR12, UR8, URZ ;  /* 0x000000080c0472a4 */ /* 0x000fc4000f8e023f */
[----:B------:R-:W-:Y:S02]  /*bbc0*/  UIADD3 UR8, UR5, UR14, URZ ;  /* 0x0000000e05087290 */ /* 0x000fe4000fffe03f */
[----:B------:R-:W-:Y:S02]  /*bbd0*/  UIMAD UR4, UR15, UR9, UR4 ;  /* 0x000000090f0472a4 */ /* 0x000fe4000f8e0204 */
[----:B------:R-:W-:Y:S01]  /*bbe0*/  UISETP.GT.U32.AND UP1, UPT, UR8, 0x4, UPT ;  /* 0x000000040800788c */ /* 0x000fe2000bf24070 */
[----:B------:R-:W-:Y:S02]  /*bbf0*/  ULDC UR9, c[0x0][0x284] ;  /* 0x0000a10000097ab9 */ /* 0x000fe40000000800 */
[----:B------:R-:W-:Y:S01]  /*bc00*/  IMAD.U32 R3, RZ, RZ, UR9 ;  /* 0x00000009ff037e24 */ /* 0x000fe2000f8e00ff */
[----:B------:R-:W-:Y:S01]  /*bc10*/  UISETP.LT.U32.AND UP1, UPT, UR5, 0x5, UP1 ;  /* 0x000000050500788c */ /* 0x000fe20008f21070 */
[----:B------:R-:W-:Y:S01]  /*bc20*/  VIADD R5, R5, UR4 ;  /* 0x0000000405057c36 */ /* 0x000fe20008000000 */
[----:B------:R-:W-:-:S02]  /*bc30*/  ULDC UR4, c[0x0][0x288] ;  /* 0x0000a20000047ab9 */ /* 0x000fc40000000800 */
[----:B------:R-:W-:Y:S01]  /*bc40*/  IADD3 R0, R3, -UR7, R0 ;  /* 0x8000000703007c10 */ /* 0x000fe2000fffe000 */
[----:B------:R-:W-:Y:S01]  /*bc50*/  UISETP.GE.AND UP0, UPT, UR6, UR4, UPT ;  /* 0x000000040600728c */ /* 0x000fe2000bf06270 */
[----:B------:R-:W-:Y:S01]  /*bc60*/  LOP3.LUT R3, R8, 0x3, RZ, 0xc0, !PT ;  /* 0x0000000308037812 */ /* 0x000fe200078ec0ff */
[----:B------:R-:W-:Y:S02]  /*bc70*/  IMAD.MOV.U32 R8, RZ, RZ, -0x2 ;  /* 0xfffffffeff087424 */ /* 0x000fe400078e00ff */
[----:B------:R-:W-:Y:S02]  /*bc80*/  UISETP.GE.OR UP0, UPT, UR7, UR9, UP0 ;  /* 0x000000090700728c */ /* 0x000fe40008706670 */
[----:B------:R-:W-:Y:S01]  /*bc90*/  IMAD R3, R3, R8, UR4 ;  /* 0x0000000403037e24 */ /* 0x000fe2000f8e0208 */
[----:B------:R-:W-:Y:S02]  /*bca0*/  UIMAD.WIDE.U32 UR4, UR8, -0x33333333, URZ ;  /* 0xcccccccd080478a5 */ /* 0x000fe4000f8e003f */
[----:B------:R-:W-:Y:S01]  /*bcb0*/  USEL UR7, URZ, 0x1, !UP1 ;  /* 0x000000013f077887 */ /* 0x000fe2000c800000 */
[----:B------:R-:W-:Y:S01]  /*bcc0*/  PLOP3.LUT P0, PT, PT, PT, UP0, 0x80, 0x0 ;  /* 0x000000000000781c */ /* 0x000fe20003f0f008 */
[----:B------:R-:W-:Y:S01]  /*bcd0*/  USHF.R.U32.HI UR4, URZ, 0x2, UR5 ;  /* 0x000000023f047899 */ /* 0x000fe20008011605 */
[----:B------:R-:W-:Y:S01]  /*bce0*/  VIADD R3, R3, -UR6 ;  /* 0x8000000603037c36 */ /* 0x000fe20008000000 */
[----:B------:R-:W-:-:S02]  /*bcf0*/  ULOP3.LUT UR13, UR13, UR7, URZ, 0x3c, !UPT ;  /* 0x000000070d0d7292 */ /* 0x000fc4000f8e3c3f */
[----:B------:R-:W-:Y:S02]  /*bd00*/  UIMAD UR5, UR4, -0x5, UR8 ;  /* 0xfffffffb040578a4 */ /* 0x000fe4000f8e0208 */
[----:B------:R-:W-:Y:S01]  /*bd10*/  @UP2 ULOP3.LUT UR13, UR13, 0x1, UR4, 0x78, !UPT ;  /* 0x000000010d0d2892 */ /* 0x000fe2000f8e7804 */
[----:B------:R-:W-:-:S03]  /*bd20*/  UMOV UR6, 0xffffffff ;  /* 0xffffffff00067882 */ /* 0x000fc60000000000 */
[----:B------:R-:W-:-:S05]  /*bd30*/  IMAD.U32 R8, RZ, RZ, UR5 ;  /* 0x00000005ff087e24 */ /* 0x000fca000f8e00ff */
[----:B------:R1:W-:Y:S02]  /*bd40*/  STL [R1+0x290], R8 ;  /* 0x0002900801007387 */ /* 0x0003e40000100800 */
[----:B-1----:R-:W-:-:S05]  /*bd50*/  IMAD.U32 R8, RZ, RZ, UR13 ;  /* 0x0000000dff087e24 */ /* 0x002fca000f8e00ff */
[----:B------:R1:W-:Y:S01]  /*bd60*/  STL [R1+0x294], R8 ;  /* 0x0002940801007387 */ /* 0x0003e20000100800 */
[----:B------:R-:W-:Y:S05]  /*bd70*/  @P0 BRA `(.L_x_32) ;  /* 0x000001f4000c0947 */ /* 0x000fea0003800000 */
[----:B------:R-:W-:Y:S01]  /*bd80*/  FSETP.NEU.AND P2, PT, R16, RZ, PT ;  /* 0x000000ff1000720b */ /* 0x000fe20003f4d000 */
[----:B------:R-:W-:Y:S01]  /*bd90*/  ULDC.64 UR8, c[0x0][0x5c8] ;  /* 0x0001720000087ab9 */ /* 0x000fe20000000a00 */
[----:B------:R-:W-:Y:S01]  /*bda0*/  ISETP.GT.AND P0, PT, R3, RZ, PT ;  /* 0x000000ff0300720c */ /* 0x000fe20003f04270 */
[----:B------:R-:W-:Y:S01]  /*bdb0*/  UIMAD UR4, UR11, UR8, URZ ;  /* 0x000000080b0472a4 */ /* 0x000fe2000f8e023f */
[----:B------:R-:W-:Y:S01]  /*bdc0*/  IMAD.U32 R14, RZ, RZ, UR9 ;  /* 0x00000009ff0e7e24 */ /* 0x000fe2000f8e00ff */
[----:B------:R-:W-:Y:S01]  /*bdd0*/  BSSY B0, `(.L_x_32) ;  /* 0x0001f3d000007945 */ /* 0x000fe20003800000 */
[----:B------:R-:W-:Y:S01]  /*bde0*/  IMAD.WIDE.U32 R4, R21, UR8, R4 ;  /* 0x0000000815047c25 */ /* 0x000fe2000f8e0004 */
[----:B------:R-:W-:-:S03]  /*bdf0*/  ISETP.GT.AND P1, PT, R0, RZ, P0 ;  /* 0x000000ff0000720c */ /* 0x000fc60000724270 */
[----:B------:R-:W-:-:S05]  /*be00*/  IMAD R14, R21, R14, UR4 ;  /* 0x00000004150e7e24 */ /* 0x000fca000f8e020e */
[----:B------:R-:W-:Y:S01]  /*be10*/  IADD3 R14, R5, R14, RZ ;  /* 0x0000000e050e7210 */ /* 0x000fe20007ffe0ff */
[----:B------:R-:W-:Y:S06]  /*be20*/  @!P2 BRA `(.L_x_33) ;  /* 0x000001880088a947 */ /* 0x000fec0003800000 */
[----:B------:R-:W1:Y:S01]  /*be30*/  LDC.64 R10, c[0x0][0x5b8] ;  /* 0x00016e00ff0a7b82 */ /* 0x000e620000000a00 */
[----:B------:R2:W-:Y:S07]  /*be40*/  STL.64 [R1+0x2a0], R24 ;  /* 0x0002a01801007387 */ /* 0x0005ee0000100a00 */
[----:B------:R-:W3:Y:S01]  /*be50*/  LDC.64 R22, c[0x0][0x5b0] ;  /* 0x00016c00ff167b82 */ /* 0x000ee20000000a00 */
[----:B------:R-:W-:Y:S01]  /*be60*/  R2UR UR7, R20 ;  /* 0x00000000140772ca */ /* 0x000fe200000e0000 */
[----:B--2---:R-:W2:Y:S01]  /*be70*/  LDL.LU R24, [R1+0x220] ;  /* 0x0002200001187983 */ /* 0x004ea20000300800 */
[----:B-1----:R-:W-:-:S03]  /*be80*/  IMAD.MOV.U32 R8, RZ, RZ, R11 ;  /* 0x000000ffff087224 */ /* 0x002fc600078e000b */
[----:B------:R1:W-:Y:S01]  /*be90*/  STL [R1+0x250], R10 ;  /* 0x0002500a01007387 */ /* 0x0003e20000100800 */
[----:B------:R-:W-:-:S04]  /*bea0*/  IMAD.MOV.U32 R235, RZ, RZ, R10 ;  /* 0x000000ffffeb7224 */ /* 0x000fc800078e000a */
[C---:B------:R-:W-:Y:S01]  /*beb0*/  IMAD R5, R235.reuse, UR12, RZ ;  /* 0x0000000ceb057c24 */ /* 0x040fe2000f8e02ff */
[----:B---3--:R-:W-:Y:S02]  /*bec0*/  R2UR UR4, R22 ;  /* 0x00000000160472ca */ /* 0x008fe400000e0000 */
[----:B------:R-:W-:Y:S01]  /*bed0*/  IMAD.WIDE.U32 R232, R235, UR7, R6 ;  /* 0x00000007ebe87c25 */ /* 0x000fe2000f8e0006 */
[----:B-1----:R-:W1:Y:S03]  /*bee0*/  LDC.64 R10, c[0x0][0x5a8] ;  /* 0x00016a00ff0a7b82 */ /* 0x002e660000000a00 */
[----:B------:R-:W-:Y:S02]  /*bef0*/  IMAD R234, R8, UR7, R5 ;  /* 0x0000000708ea7c24 */ /* 0x000fe4000f8e0205 */
[----:B------:R-:W-:Y:S02]  /*bf00*/  IMAD.MOV.U32 R236, RZ, RZ, R232 ;  /* 0x000000ffffec7224 */ /* 0x000fe400078e00e8 */
[----:B------:R-:W-:Y:S01]  /*bf10*/  IMAD.IADD R237, R233, 0x1, R234 ;  /* 0x00000001e9ed7824 */ /* 0x000fe200078e02ea */
[----:B------:R-:W-:Y:S02]  /*bf20*/  STL [R1+0x26c], R234 ;  /* 0x00026cea01007387 */ /* 0x000fe40000100800 */
[----:B------:R-:W-:Y:S01]  /*bf30*/  UIMAD UR4, UR11, UR4, URZ ;  /* 0x000000040b0472a4 */ /* 0x000fe2000f8e023f */
[C---:B------:R-:W-:Y:S01]  /*bf40*/  IMAD.WIDE.U32 R8, R21.reuse, R22, R236 ;  /* 0x0000001615087225 */ /* 0x040fe200078e00ec */
[----:B------:R-:W-:Y:S04]  /*bf50*/  STL.64 [R1+0x248], R232 ;  /* 0x000248e801007387 */ /* 0x000fe80000100a00 */
[----:B------:R-:W-:Y:S01]  /*bf60*/  IMAD R19, R21, R23, UR4 ;  /* 0x0000000415137e24 */ /* 0x000fe2000f8e0217 */
[----:B------:R-:W-:-:S03]  /*bf70*/  ULDC.64 UR4, c[0x0][0x5c0] ;  /* 0x0001700000047ab9 */ /* 0x000fc60000000a00 */
[----:B------:R-:W-:Y:S01]  /*bf80*/  IMAD.IADD R5, R9, 0x1, R19 ;  /* 0x0000000109057824 */ /* 0x000fe200078e0213 */
[----:B------:R-:W-:Y:S01]  /*bf90*/  STL [R1+0x270], R19 ;  /* 0x0002701301007387 */ /* 0x000fe20000100800 */
[----:B-1----:R-:W-:-:S04]  /*bfa0*/  LEA R12, P2, R8, R10, 0x1 ;  /* 0x0000000a080c7211 */ /* 0x002fc800078408ff */
[----:B------:R-:W-:-:S05]  /*bfb0*/  LEA.HI.X R13, R8, R11, R5, 0x1, P2 ;  /* 0x0000000b080d7211 */ /* 0x000fca00010f0c05 */
[----:B------:R1:W3:Y:S01]  /*bfc0*/  @P1 LDG.E.LTC128B.U16 R18, desc[UR36][R12.64] ;  /* 0x000000240c121981 */ /* 0x0002e2000c1e1520 */
[C---:B------:R-:W-:Y:S02]  /*bfd0*/  LEA R8, P2, R4.reuse, UR4, 0x1 ;  /* 0x0000000404087c11 */ /* 0x040fe4000f8408ff */
[----:B------:R-:W-:Y:S02]  /*bfe0*/  ISETP.GT.AND P3, PT, R3, 0x1, PT ;  /* 0x000000010300780c */ /* 0x000fe40003f64270 */
[----:B------:R-:W-:Y:S02]  /*bff0*/  LEA.HI.X R9, R4, UR5, R14, 0x1, P2 ;  /* 0x0000000504097c11 */ /* 0x000fe400090f0c0e */
[----:B------:R-:W-:Y:S01]  /*c000*/  ISETP.GT.AND P2, PT, R0, RZ, P3 ;  /* 0x000000ff0000720c */ /* 0x000fe20001f44270 */
[----:B-1----:R-:W-:-:S04]  /*c010*/  IMAD.WIDE.U32 R12, R21, R22, R6 ;  /* 0x00000016150c7225 */ /* 0x002fc800078e0006 */
[----:B------:R-:W-:Y:S02]  /*c020*/  IMAD.IADD R13, R19, 0x1, R13 ;  /* 0x00000001130d7824 */ /* 0x000fe400078e020d */
[----:B------:R-:W-:-:S04]  /*c030*/  IMAD.WIDE.U32 R12, R235, UR7, R12 ;  /* 0x00000007eb0c7c25 */ /* 0x000fc8000f8e000c */
[----:B------:R-:W-:Y:S01]  /*c040*/  IMAD.IADD R5, R234, 0x1, R13 ;  /* 0x00000001ea057824 */ /* 0x000fe200078e020d */
[----:B------:R-:W-:Y:S01]  /*c050*/  BSSY B1, `(.L_x_34) ;  /* 0x0000010000017945 */ /* 0x000fe20003800000 */
[----:B---3--:R-:W-:-:S04]  /*c060*/  IMAD.U32 R15, R18, 0x10000, RZ ;  /* 0x00010000120f7824 */ /* 0x008fc800078e00ff */
[----:B------:R-:W-:-:S04]  /*c070*/  FMUL R15, R15, R16 ;  /* 0x000000100f0f7220 */ /* 0x000fc80000400000 */
[----:B--2---:R-:W-:Y:S01]  /*c080*/  FFMA R15, R24, R2, R15 ;  /* 0x00000002180f7223 */ /* 0x004fe2000000000f */
[----:B------:R-:W-:-:S04]  /*c090*/  LEA R24, P4, R12, R10, 0x1 ;  /* 0x0000000a0c187211 */ /* 0x000fc800078808ff */
[----:B------:R-:W-:Y:S01]  /*c0a0*/  F2FP.BF16.F32.PACK_AB R4, RZ, R15 ;  /* 0x0000000fff04723e */ /* 0x000fe200000010ff */
[----:B------:R-:W-:Y:S01]  /*c0b0*/  IMAD.MOV.U32 R15, RZ, RZ, R25 ;  /* 0x000000ffff0f7224 */ /* 0x000fe200078e0019 */
[----:B------:R-:W-:Y:S01]  /*c0c0*/  LEA.HI.X R15, R12, R11, R5, 0x1, P4 ;  /* 0x0000000b0c0f7211 */ /* 0x000fe200020f0c05 */
[--C-:B------:R-:W-:Y:S01]  /*c0d0*/  IMAD.MOV.U32 R14, RZ, RZ, R24.reuse ;  /* 0x000000ffff0e7224 */ /* 0x100fe200078e0018 */
[----:B------:R1:W-:Y:S01]  /*c0e0*/  STL [R1+0x240], R24 ;  /* 0x0002401801007387 */ /* 0x0003e20000100800 */
[----:B------:R-:W-:-:S03]  /*c0f0*/  IMAD.MOV.U32 R14, RZ, RZ, R24 ;  /* 0x000000ffff0e7224 */ /* 0x000fc600078e0018 */
[----:B------:R2:W-:Y:S04]  /*c100*/  @P1 STG.E.U16 desc[UR36][R8.64], R4 ;  /* 0x0000000408001986 */ /* 0x0005e8000c101524 */
[----:B-1----:R2:W5:Y:S04]  /*c110*/  LDL.LU.64 R24, [R1+0x2a0] ;  /* 0x0002a00001187983 */ /* 0x0025680000300a00 */
[----:B------:R2:W-:Y:S01]  /*c120*/  STL [R1+0x244], R15 ;  /* 0x0002440f01007387 */ /* 0x0005e20000100800 */
[----:B------:R-:W-:Y:S05]  /*c130*/  @!P2 BRA `(.L_x_35) ;  /* 0x000000000004a947 */ /* 0x000fea0003800000 */
[----:B------:R1:W5:Y:S02]  /*c140*/  LDG.E.LTC128B.U16 R18, desc[UR36][R14.64+0x2] ;  /* 0x000002240e127981 */ /* 0x000364000c1e1520 */
.L_x_35:
[----:B------:R-:W-:Y:S05]  /*c150*/  BSYNC B1 ;  /* 0x0000000000017941 */ /* 0x000fea0003800000 */
.L_x_34:
[----:B------:R-:W3:Y:S01]  /*c160*/  LDL.LU R5, [R1+0x224] ;  /* 0x0002240001057983 */ /* 0x000ee20000300800 */
[----:B--2--5:R-:W-:Y:S01]  /*c170*/  IMAD.U32 R4, R18, 0x10000, RZ ;  /* 0x0001000012047824 */ /* 0x024fe200078e00ff */
[----:B------:R-:W-:Y:S02]  /*c180*/  R2UR UR4, R20 ;  /* 0x00000000140472ca */ /* 0x000fe400000e0000 */
[----:B------:R-:W-:Y:S01]  /*c190*/  ISETP.GT.AND P1, PT, R0, 0x8, P0 ;  /* 0x000000080000780c */ /* 0x000fe20000724270 */
[----:B------:R-:W-:-:S04]  /*c1a0*/  FMUL R4, R4, R16 ;  /* 0x0000001004047220 */ /* 0x000fc80000400000 */
[----:B---3--:R-:W-:Y:S01]  /*c1b0*/  FFMA R20, R5, R2, R4 ;  /* 0x0000000205147223 */ /* 0x008fe20000000004 */
[C---:B------:R-:W-:Y:S02]  /*c1c0*/  SHF.L.U64.HI R5, R22.reuse, 0x3, R23 ;  /* 0x0000000316057819 */ /* 0x040fe40000010217 */
[----:B------:R-:W-:Y:S02]  /*c1d0*/  SHF.L.U32 R4, R22, 0x3, RZ ;  /* 0x0000000316047819 */ /* 0x000fe400000006ff */
[----:B------:R-:W-:-:S03]  /*c1e0*/  F2FP.BF16.F32.PACK_AB R20, RZ, R20 ;  /* 0x00000014ff14723e */ /* 0x000fc600000010ff */
[----:B-1----:R-:W-:-:S04]  /*c1f0*/  IMAD.WIDE.U32 R14, R21, R22, R4 ;  /* 0x00000016150e7225 */ /* 0x002fc800078e0004 */
[----:B------:R-:W-:Y:S01]  /*c200*/  IMAD.IADD R19, R19, 0x1, R15 ;  /* 0x0000000113137824 */ /* 0x000fe200078e020f */
[----:B------:R-:W-:-:S05]  /*c210*/  IADD3 R13, P4, R232, R14, RZ ;  /* 0x0000000ee80d7210 */ /* 0x000fca0007f9e0ff */
[----:B------:R-:W-:Y:S01]  /*c220*/  IMAD.X R21, R19, 0x1, R237, P4 ;  /* 0x0000000113157824 */ /* 0x000fe200020e06ed */
[----:B------:R-:W-:-:S04]  /*c230*/  LEA R12, P4, R13, R10, 0x1 ;  /* 0x0000000a0d0c7211 */ /* 0x000fc800078808ff */
[----:B------:R-:W-:Y:S01]  /*c240*/  LEA.HI.X R13, R13, R11, R21, 0x1, P4 ;  /* 0x0000000b0d0d7211 */ /* 0x000fe200020f0c15 */
[----:B------:R1:W-:Y:S04]  /*c250*/  @P2 STG.E.U16 desc[UR36][R8.64+0x2], R20 ;  /* 0x0000021408002986 */ /* 0x0003e8000c101524 */
[----:B------:R2:W3:Y:S04]  /*c260*/  @P1 LDG.E.LTC128B.U16 R18, desc[UR36][R12.64] ;  /* 0x000000240c121981 */ /* 0x0004e8000c1e1520 */
[----:B------:R-:W4:Y:S01]  /*c270*/  LDL.LU R21, [R1+0x228] ;  /* 0x0002280001157983 */ /* 0x000f220000300800 */
[----:B--2---:R-:W-:-:S05]  /*c280*/  IADD3 R12, P2, R6, R14, RZ ;  /* 0x0000000e060c7210 */ /* 0x004fca0007f5e0ff */
[----:B------:R-:W-:Y:S02]  /*c290*/  IMAD.X R13, R7, 0x1, R19, P2 ;  /* 0x00000001070d7824 */ /* 0x000fe400010e0613 */
[----:B------:R-:W-:-:S04]  /*c2a0*/  IMAD.WIDE.U32 R12, R235, UR4, R12 ;  /* 0x00000004eb0c7c25 */ /* 0x000fc8000f8e000c */
[----:B------:R-:W-:Y:S01]  /*c2b0*/  IMAD.IADD R13, R234, 0x1, R13 ;  /* 0x00000001ea0d7824 */ /* 0x000fe200078e020d */
[----:B------:R-:W-:-:S04]  /*c2c0*/  LEA R232, P2, R12, R10, 0x1 ;  /* 0x0000000a0ce87211 */ /* 0x000fc800078408ff */
[----:B------:R-:W-:Y:S01]  /*c2d0*/  LEA.HI.X R233, R12, R11, R13, 0x1, P2 ;  /* 0x0000000b0ce97211 */ /* 0x000fe200010f0c0d */
[----:B-1----:R-:W-:-:S04]  /*c2e0*/  IMAD.U32 R20, RZ, RZ, UR9 ;  /* 0x00000009ff147e24 */ /* 0x002fc8000f8e00ff */
[----:B------:R-:W-:Y:S01]  /*c2f0*/  STL.64 [R1+0x220], R232 ;  /* 0x000220e801007387 */ /* 0x000fe20000100a00 */
[----:B------:R-:W-:Y:S01]  /*c300*/  ISETP.GT.AND P5, PT, R0, 0x8, P3 ;  /* 0x000000080000780c */ /* 0x000fe20001fa4270 */
[----:B------:R-:W-:Y:S01]  /*c310*/  BSSY B1, `(.L_x_36) ;  /* 0x0000011000017945 */ /* 0x000fe20003800000 */
[----:B---3--:R-:W-:-:S04]  /*c320*/  IMAD.U32 R12, R18, 0x10000, RZ ;  /* 0x00010000120c7824 */ /* 0x008fc800078e00ff */
[----:B------:R-:W-:-:S04]  /*c330*/  FMUL R12, R12, R16 ;  /* 0x000000100c0c7220 */ /* 0x000fc80000400000 */
[----:B----4-:R-:W-:Y:S01]  /*c340*/  FFMA R13, R21, R2, R12 ;  /* 0x00000002150d7223 */ /* 0x010fe2000000000c */
[----:B------:R-:W-:Y:S02]  /*c350*/  IMAD.U32 R12, RZ, RZ, UR8 ;  /* 0x00000008ff0c7e24 */ /* 0x000fe4000f8e00ff */
[----:B------:R-:W-:Y:S02]  /*c360*/  IMAD.U32 R21, RZ, RZ, UR8 ;  /* 0x00000008ff157e24 */ /* 0x000fe4000f8e00ff */
[----:B------:R-:W-:Y:S01]  /*c370*/  IMAD.SHL.U32 R12, R12, 0x10, RZ ;  /* 0x000000100c0c7824 */ /* 0x000fe200078e00ff */
[----:B------:R-:W-:Y:S02]  /*c380*/  F2FP.BF16.F32.PACK_AB R13, RZ, R13 ;  /* 0x0000000dff0d723e */ /* 0x000fe400000010ff */
[--C-:B------:R-:W-:Y:S02]  /*c390*/  SHF.L.U64.HI R21, R21, 0x4, R20.reuse ;  /* 0x0000000415157819 */ /* 0x100fe40000010214 */
[----:B------:R1:W-:Y:S01]  /*c3a0*/  STL [R1+0x260], R12 ;  /* 0x0002600c01007387 */ /* 0x0003e20000100800 */
[----:B------:R-:W-:-:S02]  /*c3b0*/  PRMT R20, R13, 0x7610, R20 ;  /* 0x000076100d147816 */ /* 0x000fc40000000014 */
[----:B-1----:R-:W-:-:S05]  /*c3c0*/  IADD3 R12, P2, R12, R8, RZ ;  /* 0x000000080c0c7210 */ /* 0x002fca0007f5e0ff */
[----:B------:R-:W-:Y:S01]  /*c3d0*/  IMAD.X R13, R21, 0x1, R9, P2 ;  /* 0x00000001150d7824 */ /* 0x000fe200010e0609 */
[----:B------:R1:W-:Y:S04]  /*c3e0*/  STL [R1+0x254], R21 ;  /* 0x0002541501007387 */ /* 0x0003e80000100800 */
[----:B------:R1:W-:Y:S01]  /*c3f0*/  @P1 STG.E.U16 desc[UR36][R12.64], R20 ;  /* 0x000000140c001986 */ /* 0x0003e2000c101524 */
[----:B------:R-:W-:Y:S05]  /*c400*/  @!P5 BRA `(.L_x_37) ;  /* 0x000000000004d947 */ /* 0x000fea0003800000 */
[----:B------:R2:W5:Y:S02]  /*c410*/  LDG.E.LTC128B.U16 R18, desc[UR36][R232.64+0x2] ;  /* 0x00000224e8127981 */ /* 0x000564000c1e1520 */
.L_x_37:
[----:B------:R-:W-:Y:S05]  /*c420*/  BSYNC B1 ;  /* 0x0000000000017941 */ /* 0x000fea0003800000 */
.L_x_36:
[----:B-1----:R-:W3:Y:S01]  /*c430*/  LDL.LU R21, [R1+0x22c] ;  /* 0x00022c0001157983 */ /* 0x002ee20000300800 */
[----:B-----5:R-:W-:Y:S01]  /*c440*/  IMAD.U32 R20, R18, 0x10000, RZ ;  /* 0x0001000012147824 */ /* 0x020fe200078e00ff */
[----:B------:R-:W-:Y:S02]  /*c450*/  ISETP.GT.AND P2, PT, R3, 0x8, PT ;  /* 0x000000080300780c */ /* 0x000fe40003f44270 */
[----:B------:R1:W-:Y:S01]  /*c460*/  STL.64 [R1+0x2a0], R4 ;  /* 0x0002a00401007387 */ /* 0x0003e20000100a00 */
[----:B------:R-:W-:Y:S01]  /*c470*/  FMUL R20, R20, R16 ;  /* 0x0000001014147220 */ /* 0x000fe20000400000 */
[----:B------:R-:W-:Y:S01]  /*c480*/  ISETP.GT.AND P4, PT, R0, RZ, P2 ;  /* 0x000000ff0000720c */ /* 0x000fe20001784270 */
[----:B-1----:R-:W-:Y:S01]  /*c490*/  IMAD.MOV.U32 R4, RZ, RZ, R12 ;  /* 0x000000ffff047224 */ /* 0x002fe200078e000c */
[----:B------:R-:W-:-:S05]  /*c4a0*/  MOV R5, R13 ;  /* 0x0000000d00057202 */ /* 0x000fca0000000f00 */
[----:B------:R-:W-:Y:S01]  /*c4b0*/  STL.64 [R1+0x228], R4 ;  /* 0x0002280401007387 */ /* 0x000fe20000100a00 */
[----:B---3--:R-:W-:-:S05]  /*c4c0*/  FFMA R20, R21, R2, R20 ;  /* 0x0000000215147223 */ /* 0x008fca0000000014 */
[----:B------:R-:W-:-:S05]  /*c4d0*/  F2FP.BF16.F32.PACK_AB R20, RZ, R20 ;  /* 0x00000014ff14723e */ /* 0x000fca00000010ff */
[----:B------:R1:W-:Y:S04]  /*c4e0*/  @P5 STG.E.U16 desc[UR36][R4.64+0x2], R20 ;  /* 0x0000021404005986 */ /* 0x0003e8000c101524 */
[----:B-1----:R1:W5:Y:S01]  /*c4f0*/  LDL.LU.64 R4, [R1+0x2a0] ;  /* 0x0002a00001047983 */ /* 0x0023620000300a00 */
[----:B------:R-:W-:Y:S04]  /*c500*/  BSSY B1, `(.L_x_38) ;  /* 0x0000004000017945 */ /* 0x000fe80003800000 */
[----:B------:R-:W-:Y:S05]  /*c510*/  @!P4 BRA `(.L_x_39) ;  /* 0x000000000008c947 */ /* 0x000fea0003800000 */
[----:B------:R-:W3:Y:S04]  /*c520*/  LDL.64 R20, [R1+0x240] ;  /* 0x0002400001147983 */ /* 0x000ee80000100a00 */
[----:B---3--:R3:W5:Y:S02]  /*c530*/  LDG.E.LTC128B.U16 R18, desc[UR36][R20.64+0x10] ;  /* 0x0000102414127981 */ /* 0x008764000c1e1520 */
.L_x_39:
[----:B------:R-:W-:Y:S05]  /*c540*/  BSYNC B1 ;  /* 0x0000000000017941 */ /* 0x000fea0003800000 */
.L_x_38:
[----:B---3--:R-:W3:Y:S01]  /*c550*/  LDL.LU R21, [R1+0x230] ;  /* 0x0002300001157983 */ /* 0x008ee20000300800 */
[----:B-----5:R-:W-:Y:S01]  /*c560*/  IMAD.U32 R20, R18, 0x10000, RZ ;  /* 0x0001000012147824 */ /* 0x020fe200078e00ff */
[----:B------:R-:W-:Y:S01]  /*c570*/  ISETP.GT.AND P1, PT, R3, 0x9, PT ;  /* 0x000000090300780c */ /* 0x000fe20003f24270 */
[----:B------:R-:W-:Y:S02]  /*c580*/  BSSY B1, `(.L_x_40) ;  /* 0x0000009000017945 */ /* 0x000fe40003800000 */
[----:B------:R-:W-:Y:S01]  /*c590*/  FMUL R20, R20, R16 ;  /* 0x0000001014147220 */ /* 0x000fe20000400000 */
[----:B------:R-:W-:-:S03]  /*c5a0*/  ISETP.GT.AND P5, PT, R0, RZ, P1 ;  /* 0x000000ff0000720c */ /* 0x000fc60000fa4270 */
[----:B---3--:R-:W-:-:S05]  /*c5b0*/  FFMA R20, R21, R2, R20 ;  /* 0x0000000215147223 */ /* 0x008fca0000000014 */
[----:B------:R-:W-:-:S05]  /*c5c0*/  F2FP.BF16.F32.PACK_AB R20, RZ, R20 ;  /* 0x00000014ff14723e */ /* 0x000fca00000010ff */
[----:B------:R3:W-:Y:S01]  /*c5d0*/  @P4 STG.E.U16 desc[UR36][R8.64+0x10], R20 ;  /* 0x0000101408004986 */ /* 0x0007e2000c101524 */
[----:B------:R-:W-:Y:S05]  /*c5e0*/  @!P5 BRA `(.L_x_41) ;  /* 0x000000000008d947 */ /* 0x000fea0003800000 */
[----:B---3--:R-:W3:Y:S04]  /*c5f0*/  LDL.64 R20, [R1+0x240] ;  /* 0x0002400001147983 */ /* 0x008ee80000100a00 */
[----:B---3--:R4:W5:Y:S02]  /*c600*/  LDG.E.LTC128B.U16 R18, desc[UR36][R20.64+0x12] ;  /* 0x0000122414127981 */ /* 0x008964000c1e1520 */
.L_x_41:
[----:B------:R-:W-:Y:S05]  /*c610*/  BSYNC B1 ;  /* 0x0000000000017941 */ /* 0x000fea0003800000 */
.L_x_40:
[----:B----4-:R-:W4:Y:S01]  /*c620*/  LDL.LU R21, [R1+0x234] ;  /* 0x0002340001157983 */ /* 0x010f220000300800 */
[----:B---3-5:R-:W-:Y:S01]  /*c630*/  IMAD.U32 R20, R18, 0x10000, RZ ;  /* 0x0001000012147824 */ /* 0x028fe200078e00ff */
[----:B------:R-:W-:Y:S01]  /*c640*/  ISETP.GT.AND P4, PT, R0, 0x8, P2 ;  /* 0x000000080000780c */ /* 0x000fe20001784270 */
[----:B------:R-:W-:Y:S02]  /*c650*/  BSSY B1, `(.L_x_42) ;  /* 0x0000007000017945 */ /* 0x000fe40003800000 */
[----:B------:R-:W-:-:S04]  /*c660*/  FMUL R20, R20, R16 ;  /* 0x0000001014147220 */ /* 0x000fc80000400000 */
[----:B----4-:R-:W-:-:S05]  /*c670*/  FFMA R20, R21, R2, R20 ;  /* 0x0000000215147223 */ /* 0x010fca0000000014 */
[----:B------:R-:W-:-:S05]  /*c680*/  F2FP.BF16.F32.PACK_AB R20, RZ, R20 ;  /* 0x00000014ff14723e */ /* 0x000fca00000010ff */
[----:B------:R3:W-:Y:S01]  /*c690*/  @P5 STG.E.U16 desc[UR36][R8.64+0x12], R20 ;  /* 0x0000121408005986 */ /* 0x0007e2000c101524 */
[----:B------:R-:W-:Y:S05]  /*c6a0*/  @!P4 BRA `(.L_x_43) ;  /* 0x000000000004c947 */ /* 0x000fea0003800000 */
[----:B------:R4:W5:Y:S02]  /*c6b0*/  LDG.E.LTC128B.U16 R18, desc[UR36][R232.64+0x10] ;  /* 0x00001024e8127981 */ /* 0x000964000c1e1520 */
.L_x_43:
[----:B------:R-:W-:Y:S05]  /*c6c0*/  BSYNC B1 ;  /* 0x0000000000017941 */ /* 0x000fea0003800000 */
.L_x_42:
[----:B------:R-:W2:Y:S01]  /*c6d0*/  LDL.LU R21, [R1+0x238] ;  /* 0x0002380001157983 */ /* 0x000ea20000300800 */
[----:B---3-5:R-:W-:Y:S01]  /*c6e0*/  IMAD.U32 R20, R18, 0x10000, RZ ;  /* 0x0001000012147824 */ /* 0x028fe200078e00ff */
[----:B------:R-:W-:Y:S01]  /*c6f0*/  ISETP.GT.AND P5, PT, R0, 0x8, P1 ;  /* 0x000000080000780c */ /* 0x000fe20000fa4270 */
[----:B------:R-:W-:Y:S02]  /*c700*/  BSSY B1, `(.L_x_44) ;  /* 0x0000007000017945 */ /* 0x000fe40003800000 */
[----:B------:R-:W-:-:S04]  /*c710*/  FMUL R20, R20, R16 ;  /* 0x0000001014147220 */ /* 0x000fc80000400000 */
[----:B--2---:R-:W-:-:S05]  /*c720*/  FFMA R20, R21, R2, R20 ;  /* 0x0000000215147223 */ /* 0x004fca0000000014 */
[----:B------:R-:W-:-:S05]  /*c730*/  F2FP.BF16.F32.PACK_AB R20, RZ, R20 ;  /* 0x00000014ff14723e */ /* 0x000fca00000010ff */
[----:B------:R2:W-:Y:S01]  /*c740*/  @P4 STG.E.U16 desc[UR36][R12.64+0x10], R20 ;  /* 0x000010140c004986 */ /* 0x0005e2000c101524 */
[----:B------:R-:W-:Y:S05]  /*c750*/  @!P5 BRA `(.L_x_45) ;  /* 0x000000000004d947 */ /* 0x000fea0003800000 */
[----:B------:R3:W5:Y:S02]  /*c760*/  LDG.E.LTC128B.U16 R18, desc[UR36][R232.64+0x12] ;  /* 0x00001224e8127981 */ /* 0x000764000c1e1520 */
.L_x_45:
[----:B------:R-:W-:Y:S05]  /*c770*/  BSYNC B1 ;  /* 0x0000000000017941 */ /* 0x000fea0003800000 */
.L_x_44:
[----:B--2---:R-:W2:Y:S04]  /*c780*/  LDL R20, [R1+0x268] ;  /* 0x0002680001147983 */ /* 0x004ea80000100800 */
[----:B---34-:R-:W3:Y:S01]  /*c790*/  LDL.LU R233, [R1+0x23c] ;  /* 0x00023c0001e97983 */ /* 0x018ee20000300800 */
[----:B------:R-:W-:-:S03]  /*c7a0*/  IMAD.MOV.U32 R15, RZ, RZ, R19 ;  /* 0x000000ffff0f7224 */ /* 0x000fc600078e0013 */
[----:B------:R-:W4:Y:S04]  /*c7b0*/  LDL.LU R21, [R1+0x200] ;  /* 0x0002000001157983 */ /* 0x000f280000300800 */
[----:B------:R-:W-:Y:S04]  /*c7c0*/  STL.64 [R1+0x2b0], R24 ;  /* 0x0002b01801007387 */ /* 0x000fe80000100a00 */
[----:B------:R0:W-:Y:S04]  /*c7d0*/  STL [R1+0x2a8], R3 ;  /* 0x0002a80301007387 */ /* 0x0001e80000100800 */
[----:B------:R1:W-:Y:S01]  /*c7e0*/  STL.64 [R1+0x2a0], R8 ;  /* 0x0002a00801007387 */ /* 0x0003e20000100a00 */
[----:B------:R-:W-:Y:S01]  /*c7f0*/  IMAD R23, R23, 0x78, RZ ;  /* 0x0000007817177824 */ /* 0x000fe200078e02ff */
[----:B------:R-:W-:-:S02]  /*c800*/  ISETP.GT.AND P4, PT, R0, 0x80, P0 ;  /* 0x000000800000780c */ /* 0x000fc40000784270 */
[----:B-----5:R-:W-:Y:S01]  /*c810*/  PRMT R232, R18, 0x7610, R232 ;  /* 0x0000761012e87816 */ /* 0x020fe200000000e8 */
[----:B0-----:R-:W4:Y:S01]  /*c820*/  LDL R3, [R1+0x270] ;  /* 0x0002700001037983 */ /* 0x001f220000100800 */
[----:B-1----:R-:W-:-:S03]  /*c830*/  IMAD.WIDE.U32 R8, R22, 0x78, R14 ;  /* 0x0000007816087825 */ /* 0x002fc600078e000e */
[----:B------:R-:W4:Y:S01]  /*c840*/  LDL.64 R14, [R1+0x248] ;  /* 0x00024800010e7983 */ /* 0x000f220000100a00 */
[----:B------:R-:W-:Y:S01]  /*c850*/  IMAD.IADD R24, R9, 0x1, R23 ;  /* 0x0000000109187824 */ /* 0x000fe200078e0217 */
[----:B--2---:R-:W-:Y:S01]  /*c860*/  R2UR UR4, R20 ;  /* 0x00000000140472ca */ /* 0x004fe200000e0000 */
[----:B------:R-:W-:-:S04]  /*c870*/  IMAD.U32 R20, R18, 0x10000, RZ ;  /* 0x0001000012147824 */ /* 0x000fc800078e00ff */
[----:B------:R-:W-:-:S04]  /*c880*/  FMUL R20, R20, R16 ;  /* 0x0000001014147220 */ /* 0x000fc80000400000 */
[----:B---3--:R-:W-:-:S05]  /*c890*/  FFMA R20, R233, R2, R20 ;  /* 0x00000002e9147223 */ /* 0x008fca0000000014 */
[----:B------:R-:W-:-:S05]  /*c8a0*/  F2FP.BF16.F32.PACK_AB R20, RZ, R20 ;  /* 0x00000014ff14723e */ /* 0x000fca00000010ff */
[----:B------:R0:W-:Y:S01]  /*c8b0*/  @P5 STG.E.U16 desc[UR36][R12.64+0x12], R20 ;  /* 0x000012140c005986 */ /* 0x0001e2000c101524 */
[----:B----4-:R-:W-:-:S05]  /*c8c0*/  IADD3 R15, P5, R14, R8, RZ ;  /* 0x000000080e0f7210 */ /* 0x010fca0007fbe0ff */
[----:B------:R-:W-:Y:S01]  /*c8d0*/  IMAD.X R19, R24, 0x1, R237, P5 ;  /* 0x0000000118137824 */ /* 0x000fe200028e06ed */
[----:B------:R-:W-:-:S04]  /*c8e0*/  LEA R14, P5, R15, R10, 0x1 ;  /* 0x0000000a0f0e7211 */ /* 0x000fc800078a08ff */
[----:B------:R-:W-:-:S05]  /*c8f0*/  LEA.HI.X R15, R15, R11, R19, 0x1, P5 ;  /* 0x0000000b0f0f7211 */ /* 0x000fca00028f0c13 */
[----:B------:R-:W2:Y:S01]  /*c900*/  @P4 LDG.E.LTC128B.U16 R232, desc[UR36][R14.64] ;  /* 0x000000240ee84981 */ /* 0x000ea2000c1e1520 */
[----:B0-----:R-:W-:-:S03]  /*c910*/  IMAD.U32 R20, RZ, RZ, UR8 ;  /* 0x00000008ff147e24 */ /* 0x001fc6000f8e00ff */
[----:B------:R0:W-:Y:S01]  /*c920*/  STL [R1+0x234], R24 ;  /* 0x0002341801007387 */ /* 0x0001e20000100800 */
[----:B--2---:R-:W-:-:S04]  /*c930*/  IMAD.U32 R14, R232, 0x10000, RZ ;  /* 0x00010000e80e7824 */ /* 0x004fc800078e00ff */
[----:B------:R-:W-:-:S04]  /*c940*/  FMUL R14, R14, R16 ;  /* 0x000000100e0e7220 */ /* 0x000fc80000400000 */
[----:B------:R-:W-:Y:S01]  /*c950*/  FFMA R14, R21, R2, R14 ;  /* 0x00000002150e7223 */ /* 0x000fe2000000000e */
[----:B------:R-:W-:Y:S02]  /*c960*/  IMAD.WIDE.U32 R20, R20, 0xf0, R12 ;  /* 0x000000f014147825 */ /* 0x000fe400078e000c */
[----:B------:R-:W2:Y:S02]  /*c970*/  LDL R13, [R1+0x258] ;  /* 0x00025800010d7983 */ /* 0x000ea40000100800 */
[----:B------:R-:W-:Y:S02]  /*c980*/  IMAD.U32 R233, RZ, RZ, UR9 ;  /* 0x00000009ffe97e24 */ /* 0x000fe4000f8e00ff */
[----:B0-----:R-:W-:Y:S01]  /*c990*/  IMAD.WIDE.U32 R24, R22, 0x78, R4 ;  /* 0x0000007816187825 */ /* 0x001fe200078e0004 */
[----:B------:R-:W-:-:S03]  /*c9a0*/  F2FP.BF16.F32.PACK_AB R12, RZ, R14 ;  /* 0x0000000eff0c723e */ /* 0x000fc600000010ff */
[----:B------:R-:W-:Y:S01]  /*c9b0*/  IMAD R233, R233, 0xf0, RZ ;  /* 0x000000f0e9e97824 */ /* 0x000fe200078e02ff */
[----:B------:R-:W-:Y:S01]  /*c9c0*/  IADD3 R19, R23, R25, RZ ;  /* 0x0000001917137210 */ /* 0x000fe20007ffe0ff */
[----:B------:R-:W-:Y:S02]  /*c9d0*/  @P4 IMAD.MOV.U32 R14, RZ, RZ, R20 ;  /* 0x000000ffff0e4224 */ /* 0x000fe400078e0014 */
[----:B------:R-:W-:Y:S02]  /*c9e0*/  IMAD.IADD R15, R21, 0x1, R233 ;  /* 0x00000001150f7824 */ /* 0x000fe400078e02e9 */
[----:B------:R-:W-:-:S03]  /*c9f0*/  IMAD.MOV.U32 R18, RZ, RZ, R24 ;  /* 0x000000ffff127224 */ /* 0x000fc600078e0018 */
[----:B------:R-:W-:Y:S04]  /*ca00*/  @P4 STG.E.U16 desc[UR36][R14.64], R12 ;  /* 0x0000000c0e004986 */ /* 0x000fe8000c101524 */
[----:B------:R0:W-:Y:S04]  /*ca10*/  STL.64 [R1+0x280], R24 ;  /* 0x0002801801007387 */ /* 0x0001e80000100a00 */
[----:B0-----:R0:W5:Y:S01]  /*ca20*/  LDL.LU.64 R24, [R1+0x2b0] ;  /* 0x0002b00001187983 */ /* 0x0011620000300a00 */
[----:B------:R-:W-:Y:S01]  /*ca30*/  BSSY B1, `(.L_x_46) ;  /* 0x000000f000017945 */ /* 0x000fe20003800000 */
[----:B--2---:R-:W-:-:S03]  /*ca40*/  IMAD.WIDE.U32 R12, R13, R22, R18 ;  /* 0x000000160d0c7225 */ /* 0x004fc600078e0012 */
[----:B------:R-:W-:-:S04]  /*ca50*/  IADD3 R12, P4, R6, R12, RZ ;  /* 0x0000000c060c7210 */ /* 0x000fc80007f9e0ff */
[----:B------:R-:W-:Y:S02]  /*ca60*/  IADD3.X R13, R7, R3, R13, P4, !PT ;  /* 0x00000003070d7210 */ /* 0x000fe400027fe40d */
[----:B------:R0:W5:Y:S01]  /*ca70*/  LDL.LU R3, [R1+0x2a8] ;  /* 0x0002a80001037983 */ /* 0x0001620000300800 */
[----:B------:R-:W-:-:S04]  /*ca80*/  IMAD.WIDE.U32 R12, R235, UR4, R12 ;  /* 0x00000004eb0c7c25 */ /* 0x000fc8000f8e000c */
[----:B------:R-:W-:Y:S01]  /*ca90*/  IMAD.IADD R13, R234, 0x1, R13 ;  /* 0x00000001ea0d7824 */ /* 0x000fe200078e020d */
[----:B------:R-:W-:-:S04]  /*caa0*/  LEA R234, P4, R12, R10, 0x1 ;  /* 0x0000000a0cea7211 */ /* 0x000fc800078808ff */
[----:B------:R-:W-:Y:S02]  /*cab0*/  LEA.HI.X R235, R12, R11, R13, 0x1, P4 ;  /* 0x0000000b0ceb7211 */ /* 0x000fe400020f0c0d */
[----:B------:R-:W-:Y:S02]  /*cac0*/  IADD3 R12, P5, R4, R8, RZ ;  /* 0x00000008040c7210 */ /* 0x000fe40007fbe0ff */
[----:B------:R0:W5:Y:S04]  /*cad0*/  LDL.LU.64 R8, [R1+0x2a0] ;  /* 0x0002a00001087983 */ /* 0x0001680000300a00 */
[----:B------:R0:W-:Y:S01]  /*cae0*/  STL [R1+0x200], R12 ;  /* 0x0002000c01007387 */ /* 0x0001e20000100800 */
[----:B------:R-:W-:-:S13]  /*caf0*/  ISETP.GT.AND P4, PT, R0, 0x80, P3 ;  /* 0x000000800000780c */ /* 0x000fda0001f84270 */
[----:B0-----:R-:W-:Y:S05]  /*cb00*/  @!P4 BRA `(.L_x_47) ;  /* 0x000000000004c947 */ /* 0x001fea0003800000 */
[----:B------:R0:W5:Y:S02]  /*cb10*/  LDG.E.LTC128B.U16 R232, desc[UR36][R234.64+0x2] ;  /* 0x00000224eae87981 */ /* 0x000164000c1e1520 */
.L_x_47:
[----:B------:R-:W-:Y:S05]  /*cb20*/  BSYNC B1 ;  /* 0x0000000000017941 */ /* 0x000fea0003800000 */
.L_x_46:
[----:B------:R-:W2:Y:S04]  /*cb30*/  LDL R13, [R1+0x204] ;  /* 0x00020400010d7983 */ /* 0x000ea80000100800 */
[----:B------:R1:W-:Y:S04]  /*cb40*/  STL.64 [R1+0x2b8], R14 ;  /* 0x0002b80e01007387 */ /* 0x0003e80000100a00 */
[----:B-1----:R-:W3:Y:S04]  /*cb50*/  LDL.64 R14, [R1+0x200] ;  /* 0x00020000010e7983 */ /* 0x002ee80000100a00 */
[----:B-----5:R1:W-:Y:S04]  /*cb60*/  STL.64 [R1+0x2b0], R8 ;  /* 0x0002b00801007387 */ /* 0x0203e80000100a00 */
[----:B-1----:R1:W4:Y:S01]  /*cb70*/  LDL.64 R8, [R1+0x200] ;  /* 0x0002000001087983 */ /* 0x0023220000100a00 */
[----:B------:R-:W-:-:S04]  /*cb80*/  IMAD.U32 R12, R232, 0x10000, RZ ;  /* 0x00010000e80c7824 */ /* 0x000fc800078e00ff */
[----:B------:R-:W-:Y:S01]  /*cb90*/  FMUL R12, R12, R16 ;  /* 0x000000100c0c7220 */ /* 0x000fe20000400000 */
[----:B----4-:R-:W4:Y:S04]  /*cba0*/  LDL.LU R9, [R1+0x234] ;  /* 0x0002340001097983 */ /* 0x010f280000300800 */
[----:B------:R2:W-:Y:S04]  /*cbb0*/  STL [R1+0x2a8], R3 ;  /* 0x0002a80301007387 */ /* 0x0005e80000100800 */
[----:B------:R0:W-:Y:S01]  /*cbc0*/  STL.64 [R1+0x2a0], R6 ;  /* 0x0002a00601007387 */ /* 0x0001e20000100a00 */
[----:B--2---:R-:W-:-:S03]  /*cbd0*/  FFMA R3, R13, R2, R12 ;  /* 0x000000020d037223 */ /* 0x004fc6000000000c */
[----:B------:R-:W2:Y:S04]  /*cbe0*/  LDL.64 R12, [R1+0x248] ;  /* 0x00024800010c7983 */ /* 0x000ea80000100a00 */
[----:B0-----:R-:W2:Y:S01]  /*cbf0*/  LDL.64 R6, [R1+0x228] ;  /* 0x0002280001067983 */ /* 0x001ea20000100a00 */
[----:B---3--:R-:W-:-:S03]  /*cc00*/  IMAD.MOV.U32 R8, RZ, RZ, R14 ;  /* 0x000000ffff087224 */ /* 0x008fc600078e000e */
[----:B------:R1:W5:Y:S01]  /*cc10*/  LDL.LU.64 R14, [R1+0x2b8] ;  /* 0x0002b800010e7983 */ /* 0x0003620000300a00 */
[----:B------:R-:W-:Y:S01]  /*cc20*/  BSSY B1, `(.L_x_48) ;  /* 0x0000019000017945 */ /* 0x000fe20003800000 */
[----:B----4-:R-:W-:-:S05]  /*cc30*/  IMAD.X R9, R9, 0x1, R5, P5 ;  /* 0x0000000109097824 */ /* 0x010fca00028e0605 */
[----:B------:R0:W-:Y:S01]  /*cc40*/  STL [R1+0x204], R9 ;  /* 0x0002040901007387 */ /* 0x0001e20000100800 */
[----:B--2---:R-:W-:-:S05]  /*cc50*/  IADD3 R12, P5, R8, R12, RZ ;  /* 0x0000000c080c7210 */ /* 0x004fca0007fbe0ff */
[----:B------:R-:W-:Y:S01]  /*cc60*/  IMAD.X R13, R9, 0x1, R237, P5 ;  /* 0x00000001090d7824 */ /* 0x000fe200028e06ed */
[----:B------:R-:W-:-:S04]  /*cc70*/  LEA R8, P5, R12, R10, 0x1 ;  /* 0x0000000a0c087211 */ /* 0x000fc800078a08ff */
[----:B0-----:R-:W-:Y:S01]  /*cc80*/  LEA.HI.X R9, R12, R11, R13, 0x1, P5 ;  /* 0x0000000b0c097211 */ /* 0x001fe200028f0c0d */
[----:B------:R-:W-:Y:S01]  /*cc90*/  IMAD.U32 R13, RZ, RZ, UR8 ;  /* 0x00000008ff0d7e24 */ /* 0x000fe2000f8e00ff */
[----:B------:R-:W-:-:S03]  /*cca0*/  F2FP.BF16.F32.PACK_AB R12, RZ, R3 ;  /* 0x00000003ff0c723e */ /* 0x000fc600000010ff */
[----:B------:R-:W-:Y:S01]  /*ccb0*/  IMAD.WIDE.U32 R6, R13, 0xf0, R6 ;  /* 0x000000f00d067825 */ /* 0x000fe200078e0006 */
[----:B------:R0:W-:Y:S03]  /*ccc0*/  STL.64 [R1+0x238], R8 ;  /* 0x0002380801007387 */ /* 0x0001e60000100a00 */
[----:B------:R-:W-:Y:S01]  /*ccd0*/  IMAD.IADD R13, R233, 0x1, R7 ;  /* 0x00000001e90d7824 */ /* 0x000fe200078e0207 */
[----:B------:R-:W-:Y:S01]  /*cce0*/  PRMT R233, R12, 0x7610, R233 ;  /* 0x000076100ce97816 */ /* 0x000fe200000000e9 */
[----:B------:R-:W-:Y:S01]  /*ccf0*/  IMAD.MOV.U32 R12, RZ, RZ, R6 ;  /* 0x000000ffff0c7224 */ /* 0x000fe200078e0006 */
[----:B0-----:R1:W5:Y:S04]  /*cd00*/  LDL.LU.64 R8, [R1+0x2b0] ;  /* 0x0002b00001087983 */ /* 0x0013680000300a00 */
[----:B------:R1:W5:Y:S04]  /*cd10*/  LDL.LU R3, [R1+0x2a8] ;  /* 0x0002a80001037983 */ /* 0x0003680000300800 */
[----:B------:R0:W-:Y:S04]  /*cd20*/  STL.64 [R1+0x230], R6 ;  /* 0x0002300601007387 */ /* 0x0001e80000100a00 */
[----:B------:R1:W-:Y:S01]  /*cd30*/  @P4 STG.E.U16 desc[UR36][R12.64+0x2], R233 ;  /* 0x000002e90c004986 */ /* 0x0003e2000c101524 */
[----:B------:R-:W-:-:S03]  /*cd40*/  ISETP.GT.AND P5, PT, R0, 0x88, P0 ;  /* 0x000000880000780c */ /* 0x000fc600007a4270 */
[----:B0-----:R1:W5:Y:S04]  /*cd50*/  LDL.LU.64 R6, [R1+0x2a0] ;  /* 0x0002a00001067983 */ /* 0x0013680000300a00 */
[----:B------:R1:W-:Y:S06]  /*cd60*/  STL.S16 [R1+0x28c], R232 ;  /* 0x00028ce801007387 */ /* 0x0003ec0000100600 */
[----:B------:R-:W-:Y:S05]  /*cd70*/  @!P5 BRA `(.L_x_49) ;  /* 0x00000000000cd947 */ /* 0x000fea0003800000 */
[----:B-1----:R-:W2:Y:S04]  /*cd80*/  LDL.LU.64 R232, [R1+0x238] ;  /* 0x0002380001e87983 */ /* 0x002ea80000300a00 */
[----:B--2---:R-:W2:Y:S04]  /*cd90*/  LDG.E.LTC128B.U16 R232, desc[UR36][R232.64] ;  /* 0x00000024e8e87981 */ /* 0x004ea8000c1e1520 */
[----:B--2---:R0:W-:Y:S02]  /*cda0*/  STL [R1+0x28c], R232 ;  /* 0x00028ce801007387 */ /* 0x0041e40000100800 */
.L_x_49:
[----:B------:R-:W-:Y:S05]  /*cdb0*/  BSYNC B1 ;  /* 0x0000000000017941 */ /* 0x000fea0003800000 */
.L_x_48:
[----:B01----:R-:W2:Y:S04]  /*cdc0*/  LDL R232, [R1+0x268] ;  /* 0x0002680001e87983 */ /* 0x003ea80000100800 */
[----:B------:R0:W-:Y:S04]  /*cdd0*/  STL.64 [R1+0x2b8], R26 ;  /* 0x0002b81a01007387 */ /* 0x0001e80000100a00 */
[----:B0-----:R-:W3:Y:S04]  /*cde0*/  LDL.LU R26, [R1+0x208] ;  /* 0x00020800011a7983 */ /* 0x001ee80000300800 */
[----:B------:R-:W4:Y:S04]  /*cdf0*/  LDL R27, [R1+0x260] ;  /* 0x00026000011b7983 */ /* 0x000f280000100800 */
[----:B------:R0:W-:Y:S04]  /*ce00*/  STL.64 [R1+0x2b0], R24 ;  /* 0x0002b01801007387 */ /* 0x0001e80000100a00 */
[----:B0-----:R-:W4:Y:S04]  /*ce10*/  LDL.LU.64 R24, [R1+0x280] ;  /* 0x0002800001187983 */ /* 0x001f280000300a00 */
[----:B------:R-:W4:Y:S04]  /*ce20*/  LDL R233, [R1+0x258] ;  /* 0x0002580001e97983 */ /* 0x000f280000100800 */
[----:B------:R0:W-:Y:S04]  /*ce30*/  STL.64 [R1+0x2a8], R12 ;  /* 0x0002a80c01007387 */ /* 0x0001e80000100a00 */
[----:B0-----:R-:W4:Y:S04]  /*ce40*/  LDL R12, [R1+0x270] ;  /* 0x00027000010c7983 */ /* 0x001f280000100800 */
[----:B------:R-:W4:Y:S04]  /*ce50*/  LDL R13, [R1+0x250] ;  /* 0x00025000010d7983 */ /* 0x000f280000100800 */
[----:B-----5:R0:W-:Y:S04]  /*ce60*/  STL [R1+0x2a0], R8 ;  /* 0x0002a00801007387 */ /* 0x0201e80000100800 */
[----:B0-----:R-:W3:Y:S04]  /*ce70*/  LDL.LU R8, [R1+0x28c] ;  /* 0x00028c0001087983 */ /* 0x001ee80000300800 */
[----:B------:R-:W-:Y:S01]  /*ce80*/  STL [R1+0x29c], R3 ;  /* 0x00029c0301007387 */ /* 0x000fe20000100800 */
[----:B--2---:R-:W-:Y:S01]  /*ce90*/  R2UR UR4, R232 ;  /* 0x00000000e80472ca */ /* 0x004fe200000e0000 */
[----:B---3--:R-:W-:-:S04]  /*cea0*/  IMAD.U32 R232, R8, 0x10000, RZ ;  /* 0x0001000008e87824 */ /* 0x008fc800078e00ff */
[----:B------:R-:W-:-:S04]  /*ceb0*/  FMUL R232, R232, R16 ;  /* 0x00000010e8e87220 */ /* 0x000fc80000400000 */
[----:B------:R-:W-:Y:S01]  /*cec0*/  FFMA R232, R26, R2, R232 ;  /* 0x000000021ae87223 */ /* 0x000fe200000000e8 */
[----:B----4-:R-:W-:Y:S02]  /*ced0*/  IADD3 R26, P4, R27, R20, RZ ;  /* 0x000000141b1a7210 */ /* 0x010fe40007f9e0ff */
[----:B------:R-:W2:Y:S02]  /*cee0*/  LDL R27, [R1+0x254] ;  /* 0x00025400011b7983 */ /* 0x000ea40000100800 */
[----:B------:R-:W-:Y:S01]  /*cef0*/  F2FP.BF16.F32.PACK_AB R232, RZ, R232 ;  /* 0x000000e8ffe8723e */ /* 0x000fe200000010ff */
[----:B--2---:R-:W-:Y:S01]  /*cf00*/  IMAD.X R27, R15, 0x1, R27, P4 ;  /* 0x000000010f1b7824 */ /* 0x004fe200020e061b */
[----:B------:R-:W-:-:S05]  /*cf10*/  IADD3 R24, P4, R4, R24, RZ ;  /* 0x0000001804187210 */ /* 0x000fca0007f9e0ff */
[----:B------:R-:W-:Y:S01]  /*cf20*/  IMAD.X R25, R19, 0x1, R5, P4 ;  /* 0x0000000113197824 */ /* 0x000fe200020e0605 */
[----:B------:R0:W-:Y:S02]  /*cf30*/  @P5 STG.E.U16 desc[UR36][R26.64], R232 ;  /* 0x000000e81a005986 */ /* 0x0001e4000c101524 */
[----:B0-----:R-:W-:-:S03]  /*cf40*/  IMAD.WIDE.U32 R232, R233, R22, R24 ;  /* 0x00000016e9e87225 */ /* 0x001fc600078e0018 */
[----:B------:R-:W-:Y:S01]  /*cf50*/  IADD3 R232, P4, R6, R232, RZ ;  /* 0x000000e806e87210 */ /* 0x000fe20007f9e0ff */
[----:B------:R0:W-:Y:S03]  /*cf60*/  STL.64 [R1+0x278], R26 ;  /* 0x0002781a01007387 */ /* 0x0001e60000100a00 */
[----:B------:R-:W-:-:S03]  /*cf70*/  IADD3.X R233, R7, R12, R233, P4, !PT ;  /* 0x0000000c07e97210 */ /* 0x000fc600027fe4e9 */
[----:B------:R-:W-:Y:S01]  /*cf80*/  IMAD.WIDE.U32 R12, R13, UR4, R232 ;  /* 0x000000040d0c7c25 */ /* 0x000fe2000f8e00e8 */
[----:B0-----:R0:W5:Y:S04]  /*cf90*/  LDL.LU.64 R26, [R1+0x2b8] ;  /* 0x0002b800011a7983 */ /* 0x0011680000300a00 */
[----:B------:R1:W-:Y:S04]  /*cfa0*/  STL.64 [R1+0x280], R24 ;  /* 0x0002801801007387 */ /* 0x0003e80000100a00 */
[----:B-1----:R0:W5:Y:S04]  /*cfb0*/  LDL.LU.64 R24, [R1+0x2b0] ;  /* 0x0002b00001187983 */ /* 0x0021680000300a00 */
[----:B------:R-:W2:Y:S01]  /*cfc0*/  LDL R233, [R1+0x26c] ;  /* 0x00026c0001e97983 */ /* 0x000ea20000100800 */
[----:B------:R-:W-:-:S02]  /*cfd0*/  LEA R232, P4, R12, R10, 0x1 ;  /* 0x0000000a0ce87211 */ /* 0x000fc400078808ff */
[----:B------:R-:W-:Y:S02]  /*cfe0*/  PRMT R3, R8, 0x7610, R3 ;  /* 0x0000761008037816 */ /* 0x000fe40000000003 */
[----:B------:R-:W-:Y:S02]  /*cff0*/  ISETP.GT.AND P5, PT, R0, 0x88, P3 ;  /* 0x000000880000780c */ /* 0x000fe40001fa4270 */
[----:B--2---:R-:W-:-:S04]  /*d000*/  IADD3 R233, R233, R13, RZ ;  /* 0x0000000de9e97210 */ /* 0x004fc80007ffe0ff */
[----:B------:R-:W-:Y:S02]  /*d010*/  LEA.HI.X R233, R12, R11, R233, 0x1, P4 ;  /* 0x0000000b0ce97211 */ /* 0x000fe400020f0ce9 */
[----:B------:R0:W5:Y:S04]  /*d020*/  LDL.LU.64 R12, [R1+0x2a8] ;  /* 0x0002a800010c7983 */ /* 0x0001680000300a00 */
[----:B------:R0:W5:Y:S04]  /*d030*/  LDL.LU R8, [R1+0x2a0] ;  /* 0x0002a00001087983 */ /* 0x0001680000300800 */
[----:B------:R1:W-:Y:S04]  /*d040*/  STL.S16 [R1+0x208], R3 ;  /* 0x0002080301007387 */ /* 0x0003e80000100600 */
[----:B-1----:R0:W5:Y:S01]  /*d050*/  LDL.LU R3, [R1+0x29c] ;  /* 0x00029c0001037983 */ /* 0x0021620000300800 */
[----:B------:R-:W-:Y:S04]  /*d060*/  BSSY B1, `(.L_x_50) ;  /* 0x0000006000017945 */ /* 0x000fe80003800000 */
[----:B------:R-:W-:Y:S05]  /*d070*/  @!P5 BRA `(.L_x_51) ;  /* 0x000000000010d947 */ /* 0x000fea0003800000 */
[----:B------:R1:W-:Y:S04]  /*d080*/  STL [R1+0x29c], R0 ;  /* 0x00029c0001007387 */ /* 0x0003e80000100800 */
[----:B-1----:R-:W2:Y:S04]  /*d090*/  LDG.E.LTC128B.U16 R0, desc[UR36][R232.64+0x2] ;  /* 0x00000224e8007981 */ /* 0x002ea8000c1e1520 */
[----:B--2---:R1:W-:Y:S04]  /*d0a0*/  STL [R1+0x208], R0 ;  /* 0x0002080001007387 */ /* 0x0043e80000100800 */
[----:B-1----:R1:W5:Y:S02]  /*d0b0*/  LDL.LU R0, [R1+0x29c] ;  /* 0x00029c0001007983 */ /* 0x0023640000300800 */
.L_x_51:
[----:B------:R-:W-:Y:S05]  /*d0c0*/  BSYNC B1 ;  /* 0x0000000000017941 */ /* 0x000fea0003800000 */
.L_x_50:
[----:B------:R2:W-:Y:S04]  /*d0d0*/  STL.64 [R1+0x2c0], R14 ;  /* 0x0002c00e01007387 */ /* 0x0005e80000100a00 */
[----:B--2---:R-:W2:Y:S04]  /*d0e0*/  LDL.64 R14, [R1+0x230] ;  /* 0x00023000010e7983 */ /* 0x004ea80000100a00 */
[----:B------:R3:W-:Y:S04]  /*d0f0*/  STL [R1+0x2b8], R10 ;  /* 0x0002b80a01007387 */ /* 0x0007e80000100800 */
[----:B---3--:R-:W3:Y:S04]  /*d100*/  LDL.LU R10, [R1+0x20c] ;  /* 0x00020c00010a7983 */ /* 0x008ee80000300800 */
[----:B------:R-:W-:Y:S04]  /*d110*/  STL [R1+0x2b4], R9 ;  /* 0x0002b40901007387 */ /* 0x000fe80000100800 */
[----:B-----5:R-:W-:Y:S04]  /*d120*/  STL [R1+0x2b0], R8 ;  /* 0x0002b00801007387 */ /* 0x020fe80000100800 */
[----:B------:R4:W-:Y:S04]  /*d130*/  STL.64 [R1+0x2a8], R6 ;  /* 0x0002a80601007387 */ /* 0x0009e80000100a00 */
[----:B----4-:R-:W2:Y:S04]  /*d140*/  LDL R7, [R1+0x260] ;  /* 0x0002600001077983 */ /* 0x010ea80000100800 */
[----:B------:R-:W-:Y:S04]  /*d150*/  STL [R1+0x2a4], R5 ;  /* 0x0002a40501007387 */ /* 0x000fe80000100800 */
[----:B------:R4:W-:Y:S04]  /*d160*/  STL [R1+0x2a0], R4 ;  /* 0x0002a00401007387 */ /* 0x0009e80000100800 */
[----:B----4-:R-:W4:Y:S04]  /*d170*/  LDL.LU R4, [R1+0x208] ;  /* 0x0002080001047983 */ /* 0x010f280000300800 */
[----:B------:R0:W-:Y:S01]  /*d180*/  STL [R1+0x29c], R3 ;  /* 0x00029c0301007387 */ /* 0x0001e20000100800 */
[----:B----4-:R-:W-:-:S04]  /*d190*/  IMAD.U32 R6, R4, 0x10000, RZ ;  /* 0x0001000004067824 */ /* 0x010fc800078e00ff */
[----:B------:R-:W-:-:S04]  /*d1a0*/  FMUL R6, R6, R16 ;  /* 0x0000001006067220 */ /* 0x000fc80000400000 */
[----:B---3--:R-:W-:Y:S01]  /*d1b0*/  FFMA R10, R10, R2, R6 ;  /* 0x000000020a0a7223 */ /* 0x008fe20000000006 */
[----:B--2---:R-:W-:Y:S02]  /*d1c0*/  IADD3 R6, P4, R7, R14, RZ ;  /* 0x0000000e07067210 */ /* 0x004fe40007f9e0ff */
[----:B------:R2:W5:Y:S04]  /*d1d0*/  LDL.LU.64 R14, [R1+0x2c0] ;  /* 0x0002c000010e7983 */ /* 0x0005680000300a00 */
[----:B------:R-:W3:Y:S01]  /*d1e0*/  LDL R7, [R1+0x254] ;  /* 0x0002540001077983 */ /* 0x000ee20000100800 */
[----:B------:R-:W-:-:S03]  /*d1f0*/  F2FP.BF16.F32.PACK_AB R9, RZ, R10 ;  /* 0x0000000aff09723e */ /* 0x000fc600000010ff */
[----:B------:R2:W5:Y:S01]  /*d200*/  LDL.LU R10, [R1+0x2b8] ;  /* 0x0002b800010a7983 */ /* 0x0005620000300800 */
[----:B------:R-:W-:Y:S02]  /*d210*/  PRMT R8, R9, 0x7610, R8 ;  /* 0x0000761009087816 */ /* 0x000fe40000000008 */
[----:B0-----:R-:W-:Y:S01]  /*d220*/  PRMT R3, R4, 0x7610, R3 ;  /* 0x0000761004037816 */ /* 0x001fe20000000003 */
[----:B------:R2:W5:Y:S01]  /*d230*/  LDL.LU R9, [R1+0x2b4] ;  /* 0x0002b40001097983 */ /* 0x0005620000300800 */
[----:B------:R-:W-:-:S03]  /*d240*/  PRMT R5, R8, 0x7610, R5 ;  /* 0x0000761008057816 */ /* 0x000fc60000000005 */
[----:B------:R2:W5:Y:S01]  /*d250*/  LDL.LU R8, [R1+0x2b0] ;  /* 0x0002b00001087983 */ /* 0x0005620000300800 */
[----:B---3--:R-:W-:Y:S01]  /*d260*/  IMAD.X R7, R7, 0x1, R13, P4 ;  /* 0x0000000107077824 */ /* 0x008fe200020e060d */
[----:B------:R-:W-:-:S04]  /*d270*/  ISETP.GT.AND P4, PT, R0, 0x80, P2 ;  /* 0x000000800000780c */ /* 0x000fc80001784270 */
[----:B------:R-:W-:Y:S04]  /*d280*/  STL.64 [R1+0x238], R6 ;  /* 0x0002380601007387 */ /* 0x000fe80000100a00 */
[----:B------:R0:W-:Y:S04]  /*d290*/  @P5 STG.E.U16 desc[UR36][R6.64+0x2], R5 ;  /* 0x0000020506005986 */ /* 0x0001e8000c101524 */
[----:B0-----:R2:W5:Y:S04]  /*d2a0*/  LDL.LU.64 R6, [R1+0x2a8] ;  /* 0x0002a80001067983 */ /* 0x0015680000300a00 */
[----:B------:R2:W5:Y:S04]  /*d2b0*/  LDL.LU R5, [R1+0x2a4] ;  /* 0x0002a40001057983 */ /* 0x0005680000300800 */
[----:B------:R2:W5:Y:S04]  /*d2c0*/  LDL.LU R4, [R1+0x2a0] ;  /* 0x0002a00001047983 */ /* 0x0005680000300800 */
[----:B------:R0:W-:Y:S04]  /*d2d0*/  STL.S16 [R1+0x208], R3 ;  /* 0x0002080301007387 */ /* 0x0001e80000100600 */
[----:B0-----:R2:W5:Y:S01]  /*d2e0*/  LDL.LU R3, [R1+0x29c] ;  /* 0x00029c0001037983 */ /* 0x0015620000300800 */
[----:B------:R-:W-:Y:S04]  /*d2f0*/  BSSY B1, `(.L_x_52) ;  /* 0x0000006000017945 */ /* 0x000fe80003800000 */
[----:B------:R-:W-:Y:S05]  /*d300*/  @!P4 BRA `(.L_x_53) ;  /* 0x000000000010c947 */ /* 0x000fea0003800000 */
[----:B------:R0:W-:Y:S04]  /*d310*/  STL [R1+0x29c], R0 ;  /* 0x00029c0001007387 */ /* 0x0001e80000100800 */
[----:B0-----:R-:W3:Y:S04]  /*d320*/  LDG.E.LTC128B.U16 R0, desc[UR36][R234.64+0x10] ;  /* 0x00001024ea007981 */ /* 0x001ee8000c1e1520 */
[----:B---3--:R0:W-:Y:S04]  /*d330*/  STL [R1+0x208], R0 ;  /* 0x0002080001007387 */ /* 0x0081e80000100800 */
[----:B0-----:R0:W5:Y:S02]  /*d340*/  LDL.LU R0, [R1+0x29c] ;  /* 0x00029c0001007983 */ /* 0x0011640000300800 */
.L_x_53:
[----:B------:R-:W-:Y:S05]  /*d350*/  BSYNC B1 ;  /* 0x0000000000017941 */ /* 0x000fea0003800000 */
.L_x_52:
[----:B-----5:R-:W3:Y:S04]  /*d360*/  LDL R14, [R1+0x208] ;  /* 0x00020800010e7983 */ /* 0x020ee80000100800 */
[----:B------:R4:W-:Y:S04]  /*d370*/  STL [R1+0x29c], R3 ;  /* 0x00029c0301007387 */ /* 0x0009e80000100800 */
[----:B----4-:R-:W4:Y:S01]  /*d380*/  LDL.LU R3, [R1+0x210] ;  /* 0x0002100001037983 */ /* 0x010f220000300800 */
[----:B---3--:R-:W-:-:S04]  /*d390*/  IMAD.U32 R14, R14, 0x10000, RZ ;  /* 0x000100000e0e7824 */ /* 0x008fc800078e00ff */
[----:B------:R-:W-:-:S04]  /*d3a0*/  FMUL R14, R14, R16 ;  /* 0x000000100e0e7220 */ /* 0x000fc80000400000 */
[----:B----4-:R-:W-:Y:S02]  /*d3b0*/  FFMA R14, R3, R2, R14 ;  /* 0x00000002030e7223 */ /* 0x010fe4000000000e */
[----:B------:R3:W5:Y:S01]  /*d3c0*/  LDL.LU R3, [R1+0x29c] ;  /* 0x00029c0001037983 */ /* 0x0007620000300800 */
[----:B------:R-:W-:Y:S02]  /*d3d0*/  ISETP.GT.AND P5, PT, R0, 0x80, P1 ;  /* 0x000000800000780c */ /* 0x000fe40000fa4270 */
[----:B------:R-:W-:-:S04]  /*d3e0*/  F2FP.BF16.F32.PACK_AB R14, RZ, R14 ;  /* 0x0000000eff0e723e */ /* 0x000fc800000010ff */
[----:B------:R-:W-:Y:S01]  /*d3f0*/  PRMT R21, R14, 0x7610, R21 ;  /* 0x000076100e157816 */ /* 0x000fe20000000015 */
[----:B------:R-:W-:Y:S02]  /*d400*/  @P4 IMAD.MOV.U32 R14, RZ, RZ, R20 ;  /* 0x000000ffff0e4224 */ /* 0x000fe400078e0014 */
[----:B------:R-:W4:Y:S01]  /*d410*/  LDL.LU R20, [R1+0x208] ;  /* 0x0002080001147983 */ /* 0x000f220000300800 */
[----:B------:R-:W-:Y:S03]  /*d420*/  BSSY B1, `(.L_x_54) ;  /* 0x0000005000017945 */ /* 0x000fe60003800000 */
[----:B------:R4:W-:Y:S02]  /*d430*/  @P4 STG.E.U16 desc[UR36][R14.64+0x10], R21 ;  /* 0x000010150e004986 */ /* 0x0009e4000c101524 */
[----:B----4-:R-:W-:Y:S01]  /*d440*/  PRMT R14, R20, 0x7610, R14 ;  /* 0x00007610140e7816 */ /* 0x010fe2000000000e */
[----:B---3--:R-:W-:Y:S06]  /*d450*/  @!P5 BRA `(.L_x_55) ;  /* 0x000000000004d947 */ /* 0x008fec0003800000 */
[----:B------:R3:W5:Y:S02]  /*d460*/  LDG.E.LTC128B.U16 R14, desc[UR36][R234.64+0x12] ;  /* 0x00001224ea0e7981 */ /* 0x000764000c1e1520 */
.L_x_55:
[----:B------:R-:W-:Y:S05]  /*d470*/  BSYNC B1 ;  /* 0x0000000000017941 */ /* 0x000fea0003800000 */
.L_x_54:
[----:B------:R-:W4:Y:S01]  /*d480*/  LDL.LU R20, [R1+0x214] ;  /* 0x0002140001147983 */ /* 0x000f220000300800 */
[----:B-----5:R-:W-:Y:S01]  /*d490*/  IMAD.U32 R15, R14, 0x10000, RZ ;  /* 0x000100000e0f7824 */ /* 0x020fe200078e00ff */
        /* <DEDUP_REMOVED lines=8> */
.L_x_57:
[----:B------:R-:W-:Y:S05]  /*d520*/  BSYNC B1 ;  /* 0x0000000000017941 */ /* 0x000fea0003800000 */
.L_x_56:
[----:B------:R1:W-:Y:S04]  /*d530*/  STL [R1+0x29c], R3 ;  /* 0x00029c0301007387 */ /* 0x0003e80000100800 */
[----:B-1----:R-:W2:Y:S01]  /*d540*/  LDL.LU R3, [R1+0x218] ;  /* 0x0002180001037983 */ /* 0x002ea20000300800 */
[----:B----45:R-:W-:-:S03]  /*d550*/  IMAD.U32 R15, R14, 0x10000, RZ ;  /* 0x000100000e0f7824 */ /* 0x030fc600078e00ff */
[----:B------:R-:W4:Y:S01]  /*d560*/  LDL.LU.64 R20, [R1+0x278] ;  /* 0x0002780001147983 */ /* 0x000f220000300a00 */
[----:B------:R-:W-:Y:S01]  /*d570*/  FMUL R15, R15, R16 ;  /* 0x000000100f0f7220 */ /* 0x000fe20000400000 */
[----:B------:R-:W-:-:S03]  /*d580*/  ISETP.GT.AND P5, PT, R0, 0x88, P1 ;  /* 0x000000880000780c */ /* 0x000fc60000fa4270 */
[----:B--2---:R-:W-:Y:S02]  /*d590*/  FFMA R15, R3, R2, R15 ;  /* 0x00000002030f7223 */ /* 0x004fe4000000000f */
[----:B------:R1:W5:Y:S01]  /*d5a0*/  LDL.LU R3, [R1+0x29c] ;  /* 0x00029c0001037983 */ /* 0x0003620000300800 */
[----:B------:R-:W-:Y:S02]  /*d5b0*/  BSSY B1, `(.L_x_58) ;  /* 0x0000006000017945 */ /* 0x000fe40003800000 */
[----:B------:R-:W-:-:S05]  /*d5c0*/  F2FP.BF16.F32.PACK_AB R15, RZ, R15 ;  /* 0x0000000fff0f723e */ /* 0x000fca00000010ff */
[----:B----4-:R2:W-:Y:S02]  /*d5d0*/  @P4 STG.E.U16 desc[UR36][R20.64+0x10], R15 ;  /* 0x0000100f14004986 */ /* 0x0105e4000c101524 */
[----:B--2---:R-:W-:Y:S01]  /*d5e0*/  PRMT R20, R14, 0x7610, R20 ;  /* 0x000076100e147816 */ /* 0x004fe20000000014 */
[----:B-1----:R-:W-:Y:S06]  /*d5f0*/  @!P5 BRA `(.L_x_59) ;  /* 0x000000000004d947 */ /* 0x002fec0003800000 */
[----:B------:R1:W5:Y:S02]  /*d600*/  LDG.E.LTC128B.U16 R20, desc[UR36][R232.64+0x12] ;  /* 0x00001224e8147981 */ /* 0x000364000c1e1520 */
.L_x_59:
[----:B------:R-:W-:Y:S05]  /*d610*/  BSYNC B1 ;  /* 0x0000000000017941 */ /* 0x000fea0003800000 */
.L_x_58:
[----:B------:R-:W2:Y:S04]  /*d620*/  LDL R14, [R1+0x268] ;  /* 0x00026800010e7983 */ /* 0x000ea80000100800 */
[----:B------:R-:W4:Y:S04]  /*d630*/  LDL.LU R15, [R1+0x21c] ;  /* 0x00021c00010f7983 */ /* 0x000f280000300800 */
[----:B------:R0:W-:Y:S04]  /*d640*/  STL.64 [R1+0x2b0], R26 ;  /* 0x0002b01a01007387 */ /* 0x0001e80000100a00 */
[----:B0-----:R-:W3:Y:S04]  /*d650*/  LDL.LU.64 R26, [R1+0x238] ;  /* 0x00023800011a7983 */ /* 0x001ee80000300a00 */
[----:B------:R0:W-:Y:S04]  /*d660*/  STL.64 [R1+0x2a8], R24 ;  /* 0x0002a81801007387 */ /* 0x0001e80000100a00 */
[----:B0-----:R-:W3:Y:S04]  /*d670*/  LDL.LU.64 R24, [R1+0x200] ;  /* 0x0002000001187983 */ /* 0x001ee80000300a00 */
[----:B------:R0:W-:Y:S04]  /*d680*/  STL.64 [R1+0x2a0], R12 ;  /* 0x0002a00c01007387 */ /* 0x0001e80000100a00 */
[----:B0-----:R-:W3:Y:S04]  /*d690*/  LDL.LU R13, [R1+0x1e0] ;  /* 0x0001e000010d7983 */ /* 0x001ee80000300800 */
[----:B-----5:R0:W-:Y:S04]  /*d6a0*/  STL [R1+0x29c], R3 ;  /* 0x00029c0301007387 */ /* 0x0201e80000100800 */
[----:B0-----:R-:W3:Y:S01]  /*d6b0*/  LDL R3, [R1+0x270] ;  /* 0x0002700001037983 */ /* 0x001ee20000100800 */
[----:B--2---:R-:W-:Y:S01]  /*d6c0*/  R2UR UR5, R14 ;  /* 0x000000000e0572ca */ /* 0x004fe200000e0000 */
[----:B------:R-:W-:-:S04]  /*d6d0*/  IMAD.U32 R14, R20, 0x10000, RZ ;  /* 0x00010000140e7824 */ /* 0x000fc800078e00ff */
[----:B------:R-:W-:-:S04]  /*d6e0*/  FMUL R14, R14, R16 ;  /* 0x000000100e0e7220 */ /* 0x000fc80000400000 */
[----:B----4-:R-:W-:-:S05]  /*d6f0*/  FFMA R14, R15, R2, R14 ;  /* 0x000000020f0e7223 */ /* 0x010fca000000000e */
[----:B------:R-:W-:Y:S01]  /*d700*/  F2FP.BF16.F32.PACK_AB R14, RZ, R14 ;  /* 0x0000000eff0e723e */ /* 0x000fe200000010ff */
[----:B---3--:R-:W-:Y:S04]  /*d710*/  STL.64 [R1+0x200], R26 ;  /* 0x0002001a01007387 */ /* 0x008fe80000100a00 */
[----:B------:R0:W-:Y:S04]  /*d720*/  @P5 STG.E.U16 desc[UR36][R26.64+0x12], R14 ;  /* 0x0000120e1a005986 */ /* 0x0001e8000c101524 */
[----:B0-----:R0:W5:Y:S04]  /*d730*/  LDL.LU.64 R26, [R1+0x2b0] ;  /* 0x0002b000011a7983 */ /* 0x0011680000300a00 */
[----:B------:R-:W2:Y:S01]  /*d740*/  LDL.64 R14, [R1+0x248] ;  /* 0x00024800010e7983 */ /* 0x000ea20000100a00 */
[----:B------:R-:W-:Y:S01]  /*d750*/  IMAD.WIDE.U32 R24, R22, 0x78, R24 ;  /* 0x0000007816187825 */ /* 0x000fe200078e0018 */
[----:B------:R-:W-:-:S03]  /*d760*/  ISETP.GT.AND P4, PT, R0, 0x100, P0 ;  /* 0x000001000000780c */ /* 0x000fc60000784270 */
[----:B------:R-:W-:Y:S01]  /*d770*/  IMAD.IADD R21, R23, 0x1, R25 ;  /* 0x0000000117157824 */ /* 0x000fe200078e0219 */
[----:B------:R3:W-:Y:S01]  /*d780*/  STL.64 [R1+0x208], R24 ;  /* 0x0002081801007387 */ /* 0x0007e20000100a00 */
[----:B------:R-:W-:Y:S02]  /*d790*/  PRMT R12, R20, 0x7610, R12 ;  /* 0x00007610140c7816 */ /* 0x000fe4000000000c */
[----:B--2---:R-:W-:Y:S02]  /*d7a0*/  IADD3 R15, P5, R14, R24, RZ ;  /* 0x000000180e0f7210 */ /* 0x004fe40007fbe0ff */
[----:B---3--:R0:W5:Y:S04]  /*d7b0*/  LDL.LU.64 R24, [R1+0x2a8] ;  /* 0x0002a80001187983 */ /* 0x0081680000300a00 */
[----:B------:R2:W-:Y:S02]  /*d7c0*/  STL [R1+0x214], R21 ;  /* 0x0002141501007387 */ /* 0x0005e40000100800 */
[----:B--2---:R-:W-:Y:S01]  /*d7d0*/  IMAD.X R21, R21, 0x1, R237, P5 ;  /* 0x0000000115157824 */ /* 0x004fe200028e06ed */
[----:B------:R-:W-:-:S04]  /*d7e0*/  LEA R14, P5, R15, R10, 0x1 ;  /* 0x0000000a0f0e7211 */ /* 0x000fc800078a08ff */
[----:B------:R-:W-:Y:S01]  /*d7f0*/  LEA.HI.X R15, R15, R11, R21, 0x1, P5 ;  /* 0x0000000b0f0f7211 */ /* 0x000fe200028f0c15 */
[----:B------:R-:W-:Y:S01]  /*d800*/  USHF.L.U64.HI UR4, UR8, 0x9, UR9 ;  /* 0x0000000908047899 */ /* 0x000fe20008010209 */
[----:B------:R-:W-:Y:S01]  /*d810*/  IMAD.WIDE.U32 R18, R22, 0x78, R18 ;  /* 0x0000007816127825 */ /* 0x000fe200078e0012 */
[----:B------:R-:W2:Y:S04]  /*d820*/  LDL R21, [R1+0x26c] ;  /* 0x00026c0001157983 */ /* 0x000ea80000100800 */
[----:B------:R-:W3:Y:S02]  /*d830*/  @P4 LDG.E.LTC128B.U16 R12, desc[UR36][R14.64] ;  /* 0x000000240e0c4981 */ /* 0x000ee4000c1e1520 */
[----:B---3--:R-:W-:-:S04]  /*d840*/  IMAD.U32 R14, R12, 0x10000, RZ ;  /* 0x000100000c0e7824 */ /* 0x008fc800078e00ff */
[----:B------:R-:W-:-:S04]  /*d850*/  FMUL R14, R14, R16 ;  /* 0x000000100e0e7220 */ /* 0x000fc80000400000 */
[----:B------:R-:W-:Y:S01]  /*d860*/  FFMA R20, R13, R2, R14 ;  /* 0x000000020d147223 */ /* 0x000fe2000000000e */
[----:B------:R-:W-:-:S05]  /*d870*/  IMAD.U32 R14, RZ, RZ, UR8 ;  /* 0x00000008ff0e7e24 */ /* 0x000fca000f8e00ff */
[----:B------:R-:W-:Y:S02]  /*d880*/  LEA R14, P5, R14, R8, 0x9 ;  /* 0x000000080e0e7211 */ /* 0x000fe400078a48ff */
[----:B------:R-:W-:Y:S02]  /*d890*/  F2FP.BF16.F32.PACK_AB R20, RZ, R20 ;  /* 0x00000014ff14723e */ /* 0x000fe400000010ff */
[----:B------:R-:W-:Y:S01]  /*d8a0*/  IADD3.X R15, R9, UR4, RZ, P5, !PT ;  /* 0x00000004090f7c10 */ /* 0x000fe2000affe4ff */
[----:B------:R3:W-:Y:S04]  /*d8b0*/  STL [R1+0x210], R12 ;  /* 0x0002100c01007387 */ /* 0x0007e80000100800 */
[----:B------:R4:W-:Y:S01]  /*d8c0*/  @P4 STG.E.U16 desc[UR36][R14.64], R20 ;  /* 0x000000140e004986 */ /* 0x0009e2000c101524 */
[----:B---3--:R-:W-:-:S04]  /*d8d0*/  IADD3 R12, P4, R4, R18, RZ ;  /* 0x00000012040c7210 */ /* 0x008fc80007f9e0ff */
[----:B------:R-:W-:Y:S02]  /*d8e0*/  IADD3.X R13, R5, R23, R19, P4, !PT ;  /* 0x00000017050d7210 */ /* 0x000fe400027fe413 */
[----:B------:R-:W3:Y:S04]  /*d8f0*/  LDL R19, [R1+0x258] ;  /* 0x0002580001137983 */ /* 0x000ee80000100800 */
[----:B----4-:R-:W4:Y:S04]  /*d900*/  LDL R20, [R1+0x250] ;  /* 0x0002500001147983 */ /* 0x010f280000100800 */
[----:B------:R1:W-:Y:S01]  /*d910*/  STL.64 [R1+0x238], R12 ;  /* 0x0002380c01007387 */ /* 0x0003e20000100a00 */
[----:B---3--:R-:W-:-:S03]  /*d920*/  IMAD.WIDE.U32 R18, R19, R22, R12 ;  /* 0x0000001613127225 */ /* 0x008fc600078e000c */
[----:B-1----:R0:W5:Y:S01]  /*d930*/  LDL.LU.64 R12, [R1+0x2a0] ;  /* 0x0002a000010c7983 */ /* 0x0021620000300a00 */
[----:B------:R-:W-:-:S04]  /*d940*/  IADD3 R18, P4, R6, R18, RZ ;  /* 0x0000001206127210 */ /* 0x000fc80007f9e0ff */
[----:B------:R-:W-:Y:S02]  /*d950*/  IADD3.X R19, R7, R3, R19, P4, !PT ;  /* 0x0000000307137210 */ /* 0x000fe400027fe413 */
[----:B------:R0:W5:Y:S01]  /*d960*/  LDL.LU R3, [R1+0x29c] ;  /* 0x00029c0001037983 */ /* 0x0001620000300800 */
[----:B----4-:R-:W-:-:S04]  /*d970*/  IMAD.WIDE.U32 R18, R20, UR5, R18 ;  /* 0x0000000514127c25 */ /* 0x010fc8000f8e0012 */
[----:B--2---:R-:W-:Y:S01]  /*d980*/  IMAD.IADD R19, R21, 0x1, R19 ;  /* 0x0000000115137824 */ /* 0x004fe200078e0213 */
[----:B------:R-:W-:-:S04]  /*d990*/  LEA R20, P4, R18, R10, 0x1 ;  /* 0x0000000a12147211 */ /* 0x000fc800078808ff */
[----:B------:R-:W-:Y:S02]  /*d9a0*/  LEA.HI.X R21, R18, R11, R19, 0x1, P4 ;  /* 0x0000000b12157211 */ /* 0x000fe400020f0c13 */
[----:B------:R-:W-:Y:S01]  /*d9b0*/  ISETP.GT.AND P4, PT, R0, 0x100, P3 ;  /* 0x000001000000780c */ /* 0x000fe20001f84270 */
[----:B------:R-:W-:-:S12]  /*d9c0*/  BSSY B1, `(.L_x_60) ;  /* 0x0000004000017945 */ /* 0x000fd80003800000 */
[----:B0-----:R-:W-:Y:S05]  /*d9d0*/  @!P4 BRA `(.L_x_61) ;  /* 0x000000000008c947 */ /* 0x001fea0003800000 */
[----:B------:R-:W2:Y:S04]  /*d9e0*/  LDG.E.LTC128B.U16 R18, desc[UR36][R20.64+0x2] ;  /* 0x0000022414127981 */ /* 0x000ea8000c1e1520 */
[----:B--2---:R0:W-:Y:S02]  /*d9f0*/  STL [R1+0x210], R18 ;  /* 0x0002101201007387 */ /* 0x0041e40000100800 */
.L_x_61:
[----:B------:R-:W-:Y:S05]  /*da00*/  BSYNC B1 ;  /* 0x0000000000017941 */ /* 0x000fea0003800000 */
.L_x_60:
[----:B------:R-:W2:Y:S04]  /*da10*/  LDL.LU R19, [R1+0x1e4] ;  /* 0x0001e40001137983 */ /* 0x000ea80000300800 */
[----:B------:R1:W-:Y:S04]  /*da20*/  STL.64 [R1+0x2a8], R8 ;  /* 0x0002a80801007387 */ /* 0x0003e80000100a00 */
[----:B-1----:R-:W3:Y:S04]  /*da30*/  LDL.LU.64 R8, [R1+0x208] ;  /* 0x0002080001087983 */ /* 0x002ee80000300a00 */
[----:B------:R1:W-:Y:S04]  /*da40*/  STL [R1+0x2a4], R7 ;  /* 0x0002a40701007387 */ /* 0x0003e80000100800 */
[----:B-1----:R-:W4:Y:S04]  /*da50*/  LDL.LU R7, [R1+0x214] ;  /* 0x0002140001077983 */ /* 0x002f280000300800 */
[----:B------:R1:W-:Y:S04]  /*da60*/  STL [R1+0x2a0], R6 ;  /* 0x0002a00601007387 */ /* 0x0003e80000100800 */
[----:B-1----:R-:W0:Y:S04]  /*da70*/  LDL.LU R6, [R1+0x210] ;  /* 0x0002100001067983 */ /* 0x002e280000300800 */
[----:B-----5:R-:W-:Y:S01]  /*da80*/  STL [R1+0x29c], R3 ;  /* 0x00029c0301007387 */ /* 0x020fe20000100800 */
[----:B0-----:R-:W-:-:S05]  /*da90*/  SHF.L.U32 R18, R6, 0x10, RZ ;  /* 0x0000001006127819 */ /* 0x001fca00000006ff */
[----:B------:R-:W-:-:S04]  /*daa0*/  FMUL R18, R18, R16 ;  /* 0x0000001012127220 */ /* 0x000fc80000400000 */
[----:B--2---:R-:W-:-:S05]  /*dab0*/  FFMA R18, R19, R2, R18 ;  /* 0x0000000213127223 */ /* 0x004fca0000000012 */
[----:B------:R-:W-:-:S05]  /*dac0*/  F2FP.BF16.F32.PACK_AB R18, RZ, R18 ;  /* 0x00000012ff12723e */ /* 0x000fca00000010ff */
[----:B------:R0:W-:Y:S04]  /*dad0*/  @P4 STG.E.U16 desc[UR36][R14.64+0x2], R18 ;  /* 0x000002120e004986 */ /* 0x0001e8000c101524 */
[----:B0-----:R-:W2:Y:S01]  /*dae0*/  LDL.64 R18, [R1+0x248] ;  /* 0x0002480001127983 */ /* 0x001ea20000100a00 */
[----:B---3--:R-:W-:-:S05]  /*daf0*/  IADD3 R8, P4, R4, R8, RZ ;  /* 0x0000000804087210 */ /* 0x008fca0007f9e0ff */
[----:B----4-:R-:W-:Y:S01]  /*db00*/  IMAD.X R9, R7, 0x1, R5, P4 ;  /* 0x0000000107097824 */ /* 0x010fe200020e0605 */
[----:B------:R-:W-:Y:S02]  /*db10*/  PRMT R3, R6, 0x7610, R3 ;  /* 0x0000761006037816 */ /* 0x000fe40000000003 */
[----:B------:R-:W-:Y:S02]  /*db20*/  ISETP.GT.AND P4, PT, R0, 0x108, P0 ;  /* 0x000001080000780c */ /* 0x000fe40000784270 */
[----:B------:R0:W-:Y:S01]  /*db30*/  STL.64 [R1+0x1e0], R8 ;  /* 0x0001e00801007387 */ /* 0x0001e20000100a00 */
[----:B--2---:R-:W-:-:S05]  /*db40*/  IADD3 R19, P5, R8, R18, RZ ;  /* 0x0000001208137210 */ /* 0x004fca0007fbe0ff */
[----:B------:R-:W-:Y:S01]  /*db50*/  IMAD.X R7, R9, 0x1, R237, P5 ;  /* 0x0000000109077824 */ /* 0x000fe200028e06ed */
[C---:B------:R-:W-:Y:S01]  /*db60*/  LEA R18, P5, R19.reuse, R10, 0x1 ;  /* 0x0000000a13127211 */ /* 0x040fe200078a08ff */
[----:B0-----:R0:W5:Y:S03]  /*db70*/  LDL.LU.64 R8, [R1+0x2a8] ;  /* 0x0002a80001087983 */ /* 0x0011660000300a00 */
[----:B------:R-:W-:Y:S02]  /*db80*/  LEA.HI.X R19, R19, R11, R7, 0x1, P5 ;  /* 0x0000000b13137211 */ /* 0x000fe400028f0c07 */
[----:B------:R0:W5:Y:S04]  /*db90*/  LDL.LU R7, [R1+0x2a4] ;  /* 0x0002a40001077983 */ /* 0x0001680000300800 */
[----:B------:R0:W5:Y:S04]  /*dba0*/  LDL.LU R6, [R1+0x2a0] ;  /* 0x0002a00001067983 */ /* 0x0001680000300800 */
[----:B------:R1:W-:Y:S04]  /*dbb0*/  STL.S16 [R1+0x278], R3 ;  /* 0x0002780301007387 */ /* 0x0003e80000100600 */
[----:B-1----:R0:W5:Y:S01]  /*dbc0*/  LDL.LU R3, [R1+0x29c] ;  /* 0x00029c0001037983 */ /* 0x0021620000300800 */
[----:B------:R-:W-:Y:S04]  /*dbd0*/  BSSY B1, `(.L_x_62) ;  /* 0x0000004000017945 */ /* 0x000fe80003800000 */
[----:B------:R-:W-:Y:S05]  /*dbe0*/  @!P4 BRA `(.L_x_63) ;  /* 0x000000000008c947 */ /* 0x000fea0003800000 */
[----:B------:R-:W2:Y:S04]  /*dbf0*/  LDG.E.LTC128B.U16 R18, desc[UR36][R18.64] ;  /* 0x0000002412127981 */ /* 0x000ea8000c1e1520 */
[----:B--2---:R1:W-:Y:S02]  /*dc00*/  STL [R1+0x278], R18 ;  /* 0x0002781201007387 */ /* 0x0043e40000100800 */
.L_x_63:
[----:B------:R-:W-:Y:S05]  /*dc10*/  BSYNC B1 ;  /* 0x0000000000017941 */ /* 0x000fea0003800000 */
.L_x_62:
[----:B-1----:R-:W2:Y:S04]  /*dc20*/  LDL R18, [R1+0x268] ;  /* 0x0002680001127983 */ /* 0x002ea80000100800 */
[----:B------:R-:W3:Y:S04]  /*dc30*/  LDL R19, [R1+0x254] ;  /* 0x0002540001137983 */ /* 0x000ee80000100800 */
[----:B------:R1:W-:Y:S04]  /*dc40*/  STL.64 [R1+0x2b8], R24 ;  /* 0x0002b81801007387 */ /* 0x0003e80000100a00 */
[----:B-1----:R-:W4:Y:S04]  /*dc50*/  LDL.LU R24, [R1+0x1e8] ;  /* 0x0001e80001187983 */ /* 0x002f280000300800 */
[----:B------:R-:W3:Y:S04]  /*dc60*/  LDL R25, [R1+0x260] ;  /* 0x0002600001197983 */ /* 0x000ee80000100800 */
[----:B------:R1:W-:Y:S04]  /*dc70*/  STL.64 [R1+0x2b0], R20 ;  /* 0x0002b01401007387 */ /* 0x0003e80000100a00 */
[----:B-1----:R-:W3:Y:S04]  /*dc80*/  LDL.LU.64 R20, [R1+0x280] ;  /* 0x0002800001147983 */ /* 0x002ee80000300a00 */
[----:B------:R1:W-:Y:S04]  /*dc90*/  STL.64 [R1+0x2a8], R12 ;  /* 0x0002a80c01007387 */ /* 0x0003e80000100a00 */
[----:B-1----:R-:W3:Y:S04]  /*dca0*/  LDL R12, [R1+0x270] ;  /* 0x00027000010c7983 */ /* 0x002ee80000100800 */
[----:B------:R-:W3:Y:S04]  /*dcb0*/  LDL R13, [R1+0x250] ;  /* 0x00025000010d7983 */ /* 0x000ee80000100800 */
[----:B-----5:R1:W-:Y:S04]  /*dcc0*/  STL [R1+0x2a0], R8 ;  /* 0x0002a00801007387 */ /* 0x0203e80000100800 */
[----:B-1----:R-:W4:Y:S04]  /*dcd0*/  LDL.LU R8, [R1+0x278] ;  /* 0x0002780001087983 */ /* 0x002f280000300800 */
[----:B------:R-:W-:Y:S01]  /*dce0*/  STL [R1+0x29c], R3 ;  /* 0x00029c0301007387 */ /* 0x000fe20000100800 */
[----:B--2---:R-:W-:Y:S01]  /*dcf0*/  R2UR UR4, R18 ;  /* 0x00000000120472ca */ /* 0x004fe200000e0000 */
[----:B----4-:R-:W-:-:S04]  /*dd00*/  IMAD.U32 R18, R8, 0x10000, RZ ;  /* 0x0001000008127824 */ /* 0x010fc800078e00ff */
[----:B------:R-:W-:-:S04]  /*dd10*/  FMUL R18, R18, R16 ;  /* 0x0000001012127220 */ /* 0x000fc80000400000 */
[----:B------:R-:W-:Y:S01]  /*dd20*/  FFMA R18, R24, R2, R18 ;  /* 0x0000000218127223 */ /* 0x000fe20000000012 */
[----:B---3--:R-:W-:-:S04]  /*dd30*/  IADD3 R24, P5, R14, R25, RZ ;  /* 0x000000190e187210 */ /* 0x008fc80007fbe0ff */
[----:B------:R-:W-:Y:S01]  /*dd40*/  F2FP.BF16.F32.PACK_AB R18, RZ, R18 ;  /* 0x00000012ff12723e */ /* 0x000fe200000010ff */
[----:B------:R-:W-:-:S05]  /*dd50*/  IMAD.X R25, R15, 0x1, R19, P5 ;  /* 0x000000010f197824 */ /* 0x000fca00028e0613 */
[----:B------:R1:W-:Y:S04]  /*dd60*/  @P4 STG.E.U16 desc[UR36][R24.64], R18 ;  /* 0x0000001218004986 */ /* 0x0003e8000c101524 */
[----:B------:R2:W-:Y:S01]  /*dd70*/  STL.64 [R1+0x218], R24 ;  /* 0x0002181801007387 */ /* 0x0005e20000100a00 */
[----:B-1----:R-:W-:-:S03]  /*dd80*/  IMAD.WIDE.U32 R18, R22, 0x78, R20 ;  /* 0x0000007816127825 */ /* 0x002fc600078e0014 */
[----:B--2---:R1:W5:Y:S01]  /*dd90*/  LDL.LU.64 R24, [R1+0x2b8] ;  /* 0x0002b80001187983 */ /* 0x0043620000300a00 */
[----:B------:R-:W-:-:S04]  /*dda0*/  IADD3 R20, P4, R4, R18, RZ ;  /* 0x0000001204147210 */ /* 0x000fc80007f9e0ff */
[----:B------:R-:W-:Y:S02]  /*ddb0*/  IADD3.X R21, R5, R23, R19, P4, !PT ;  /* 0x0000001705157210 */ /* 0x000fe400027fe413 */
[----:B------:R-:W2:Y:S04]  /*ddc0*/  LDL R19, [R1+0x258] ;  /* 0x0002580001137983 */ /* 0x000ea80000100800 */
[----:B------:R3:W-:Y:S01]  /*ddd0*/  STL.64 [R1+0x210], R20 ;  /* 0x0002101401007387 */ /* 0x0007e20000100a00 */
[----:B--2---:R-:W-:-:S03]  /*dde0*/  IMAD.WIDE.U32 R18, R19, R22, R20 ;  /* 0x0000001613127225 */ /* 0x004fc600078e0014 */
[----:B---3--:R1:W5:Y:S01]  /*ddf0*/  LDL.LU.64 R20, [R1+0x2b0] ;  /* 0x0002b00001147983 */ /* 0x0083620000300a00 */
[----:B------:R-:W-:-:S04]  /*de00*/  IADD3 R18, P4, R6, R18, RZ ;  /* 0x0000001206127210 */ /* 0x000fc80007f9e0ff */
[----:B------:R-:W-:-:S03]  /*de10*/  IADD3.X R19, R7, R12, R19, P4, !PT ;  /* 0x0000000c07137210 */ /* 0x000fc600027fe413 */
[----:B------:R-:W-:-:S03]  /*de20*/  IMAD.WIDE.U32 R12, R13, UR4, R18 ;  /* 0x000000040d0c7c25 */ /* 0x000fc6000f8e0012 */
[----:B------:R-:W2:Y:S01]  /*de30*/  LDL R19, [R1+0x26c] ;  /* 0x00026c0001137983 */ /* 0x000ea20000100800 */
[----:B------:R-:W-:Y:S02]  /*de40*/  PRMT R3, R8, 0x7610, R3 ;  /* 0x0000761008037816 */ /* 0x000fe40000000003 */
[----:B------:R-:W-:Y:S02]  /*de50*/  LEA R18, P4, R12, R10, 0x1 ;  /* 0x0000000a0c127211 */ /* 0x000fe400078808ff */
[----:B------:R-:W-:Y:S01]  /*de60*/  ISETP.GT.AND P5, PT, R0, 0x108, P3 ;  /* 0x000001080000780c */ /* 0x000fe20001fa4270 */
[----:B--2---:R-:W-:-:S05]  /*de70*/  IMAD.IADD R19, R19, 0x1, R13 ;  /* 0x0000000113137824 */ /* 0x004fca00078e020d */
[----:B------:R-:W-:Y:S02]  /*de80*/  LEA.HI.X R19, R12, R11, R19, 0x1, P4 ;  /* 0x0000000b0c137211 */ /* 0x000fe400020f0c13 */
[----:B------:R1:W5:Y:S04]  /*de90*/  LDL.LU.64 R12, [R1+0x2a8] ;  /* 0x0002a800010c7983 */ /* 0x0003680000300a00 */
[----:B------:R1:W5:Y:S04]  /*dea0*/  LDL.LU R8, [R1+0x2a0] ;  /* 0x0002a00001087983 */ /* 0x0003680000300800 */
[----:B------:R2:W-:Y:S04]  /*deb0*/  STL.S16 [R1+0x208], R3 ;  /* 0x0002080301007387 */ /* 0x0005e80000100600 */
[----:B--2---:R1:W5:Y:S01]  /*dec0*/  LDL.LU R3, [R1+0x29c] ;  /* 0x00029c0001037983 */ /* 0x0043620000300800 */
[----:B------:R-:W-:Y:S04]  /*ded0*/  BSSY B1, `(.L_x_64) ;  /* 0x0000006000017945 */ /* 0x000fe80003800000 */
[----:B------:R-:W-:Y:S05]  /*dee0*/  @!P5 BRA `(.L_x_65) ;  /* 0x000000000010d947 */ /* 0x000fea0003800000 */
[----:B------:R2:W-:Y:S04]  /*def0*/  STL [R1+0x29c], R0 ;  /* 0x00029c0001007387 */ /* 0x0005e80000100800 */
[----:B--2---:R-:W2:Y:S04]  /*df00*/  LDG.E.LTC128B.U16 R0, desc[UR36][R18.64+0x2] ;  /* 0x0000022412007981 */ /* 0x004ea8000c1e1520 */
[----:B--2---:R2:W-:Y:S04]  /*df10*/  STL [R1+0x208], R0 ;  /* 0x0002080001007387 */ /* 0x0045e80000100800 */
[----:B--2---:R2:W5:Y:S02]  /*df20*/  LDL.LU R0, [R1+0x29c] ;  /* 0x00029c0001007983 */ /* 0x0045640000300800 */
.L_x_65:
[----:B------:R-:W-:Y:S05]  /*df30*/  BSYNC B1 ;  /* 0x0000000000017941 */ /* 0x000fea0003800000 */
.L_x_64:
[----:B------:R3:W-:Y:S04]  /*df40*/  STL [R1+0x2b8], R10 ;  /* 0x0002b80a01007387 */ /* 0x0007e80000100800 */
[----:B---3--:R-:W3:Y:S04]  /*df50*/  LDL.LU R10, [R1+0x1ec] ;  /* 0x0001ec00010a7983 */ /* 0x008ee80000300800 */
[----:B------:R-:W-:Y:S04]  /*df60*/  STL [R1+0x2b4], R9 ;  /* 0x0002b40901007387 */ /* 0x000fe80000100800 */
[----:B-----5:R-:W-:Y:S04]  /*df70*/  STL [R1+0x2b0], R8 ;  /* 0x0002b00801007387 */ /* 0x020fe80000100800 */
[----:B------:R4:W-:Y:S04]  /*df80*/  STL.64 [R1+0x2a8], R6 ;  /* 0x0002a80601007387 */ /* 0x0009e80000100a00 */
[----:B----4-:R-:W4:Y:S04]  /*df90*/  LDL R7, [R1+0x260] ;  /* 0x0002600001077983 */ /* 0x010f280000100800 */
[----:B------:R-:W-:Y:S04]  /*dfa0*/  STL [R1+0x2a4], R5 ;  /* 0x0002a40501007387 */ /* 0x000fe80000100800 */
[----:B------:R0:W-:Y:S04]  /*dfb0*/  STL [R1+0x2a0], R4 ;  /* 0x0002a00401007387 */ /* 0x0001e80000100800 */
[----:B0-----:R-:W2:Y:S04]  /*dfc0*/  LDL.LU R4, [R1+0x208] ;  /* 0x0002080001047983 */ /* 0x001ea80000300800 */
[----:B------:R0:W-:Y:S01]  /*dfd0*/  STL [R1+0x29c], R3 ;  /* 0x00029c0301007387 */ /* 0x0001e20000100800 */
[----:B--2---:R-:W-:-:S04]  /*dfe0*/  IMAD.U32 R6, R4, 0x10000, RZ ;  /* 0x0001000004067824 */ /* 0x004fc800078e00ff */
[----:B------:R-:W-:-:S04]  /*dff0*/  FMUL R6, R6, R16 ;  /* 0x0000001006067220 */ /* 0x000fc80000400000 */
[----:B---3--:R-:W-:Y:S01]  /*e000*/  FFMA R10, R10, R2, R6 ;  /* 0x000000020a0a7223 */ /* 0x008fe20000000006 */
[----:B----4-:R-:W-:Y:S02]  /*e010*/  IADD3 R6, P4, R14, R7, RZ ;  /* 0x000000070e067210 */ /* 0x010fe40007f9e0ff */
[----:B------:R-:W2:Y:S02]  /*e020*/  LDL R7, [R1+0x254] ;  /* 0x0002540001077983 */ /* 0x000ea40000100800 */
[----:B------:R-:W-:Y:S02]  /*e030*/  F2FP.BF16.F32.PACK_AB R9, RZ, R10 ;  /* 0x0000000aff09723e */ /* 0x000fe400000010ff */
[----:B------:R3:W5:Y:S02]  /*e040*/  LDL.LU R10, [R1+0x2b8] ;  /* 0x0002b800010a7983 */ /* 0x0007640000300800 */
[----:B------:R-:W-:Y:S02]  /*e050*/  PRMT R8, R9, 0x7610, R8 ;  /* 0x0000761009087816 */ /* 0x000fe40000000008 */
[----:B------:R3:W5:Y:S02]  /*e060*/  LDL.LU R9, [R1+0x2b4] ;  /* 0x0002b40001097983 */ /* 0x0007640000300800 */
[----:B------:R-:W-:-:S02]  /*e070*/  PRMT R5, R8, 0x7610, R5 ;  /* 0x0000761008057816 */ /* 0x000fc40000000005 */
[----:B------:R3:W5:Y:S01]  /*e080*/  LDL.LU R8, [R1+0x2b0] ;  /* 0x0002b00001087983 */ /* 0x0007620000300800 */
[----:B0-----:R-:W-:Y:S01]  /*e090*/  PRMT R3, R4, 0x7610, R3 ;  /* 0x0000761004037816 */ /* 0x001fe20000000003 */
[----:B--2---:R-:W-:Y:S01]  /*e0a0*/  IMAD.X R7, R15, 0x1, R7, P4 ;  /* 0x000000010f077824 */ /* 0x004fe200020e0607 */
        /* <DEDUP_REMOVED lines=11> */
[----:B0-----:R-:W2:Y:S04]  /*e160*/  LDG.E.LTC128B.U16 R0, desc[UR36][R20.64+0x10] ;  /* 0x0000102414007981 */ /* 0x001ea8000c1e1520 */
[----:B--2---:R0:W-:Y:S04]  /*e170*/  STL [R1+0x208], R0 ;  /* 0x0002080001007387 */ /* 0x0041e80000100800 */
[----:B0-----:R0:W5:Y:S02]  /*e180*/  LDL.LU R0, [R1+0x29c] ;  /* 0x00029c0001007983 */ /* 0x0011640000300800 */
.L_x_67:
[----:B------:R-:W-:Y:S05]  /*e190*/  BSYNC B1 ;  /* 0x0000000000017941 */ /* 0x000fea0003800000 */
.L_x_66:
[----:B-----5:R-:W-:Y:S04]  /*e1a0*/  STL [R1+0x2b4], R9 ;  /* 0x0002b40901007387 */ /* 0x020fe80000100800 */
[----:B------:R2:W-:Y:S04]  /*e1b0*/  STL [R1+0x2b0], R8 ;  /* 0x0002b00801007387 */ /* 0x0005e80000100800 */
[----:B--2---:R-:W2:Y:S04]  /*e1c0*/  LDL.LU R8, [R1+0x1f0] ;  /* 0x0001f00001087983 */ /* 0x004ea80000300800 */
[----:B------:R-:W-:Y:S04]  /*e1d0*/  STL [R1+0x2ac], R7 ;  /* 0x0002ac0701007387 */ /* 0x000fe80000100800 */
[----:B------:R-:W-:Y:S04]  /*e1e0*/  STL [R1+0x2a8], R6 ;  /* 0x0002a80601007387 */ /* 0x000fe80000100800 */
[----:B------:R-:W-:Y:S04]  /*e1f0*/  STL [R1+0x2a4], R5 ;  /* 0x0002a40501007387 */ /* 0x000fe80000100800 */
[----:B------:R4:W-:Y:S04]  /*e200*/  STL [R1+0x2a0], R4 ;  /* 0x0002a00401007387 */ /* 0x0009e80000100800 */
[----:B----4-:R-:W4:Y:S04]  /*e210*/  LDL.LU R4, [R1+0x208] ;  /* 0x0002080001047983 */ /* 0x010f280000300800 */
[----:B------:R1:W-:Y:S01]  /*e220*/  STL [R1+0x29c], R3 ;  /* 0x00029c0301007387 */ /* 0x0003e20000100800 */
[----:B----4-:R-:W-:-:S04]  /*e230*/  IMAD.U32 R9, R4, 0x10000, RZ ;  /* 0x0001000004097824 */ /* 0x010fc800078e00ff */
[----:B------:R-:W-:-:S04]  /*e240*/  FMUL R9, R9, R16 ;  /* 0x0000001009097220 */ /* 0x000fc80000400000 */
[----:B--2---:R-:W-:Y:S01]  /*e250*/  FFMA R8, R8, R2, R9 ;  /* 0x0000000208087223 */ /* 0x004fe20000000009 */
[----:B-1----:R-:W-:Y:S01]  /*e260*/  PRMT R3, R4, 0x7610, R3 ;  /* 0x0000761004037816 */ /* 0x002fe20000000003 */
[----:B------:R1:W5:Y:S03]  /*e270*/  LDL.LU R9, [R1+0x2b4] ;  /* 0x0002b40001097983 */ /* 0x0003660000300800 */
[----:B------:R-:W-:Y:S02]  /*e280*/  F2FP.BF16.F32.PACK_AB R7, RZ, R8 ;  /* 0x00000008ff07723e */ /* 0x000fe400000010ff */
[----:B------:R1:W5:Y:S02]  /*e290*/  LDL.LU R8, [R1+0x2b0] ;  /* 0x0002b00001087983 */ /* 0x0003640000300800 */
[----:B------:R-:W-:Y:S02]  /*e2a0*/  PRMT R6, R7, 0x7610, R6 ;  /* 0x0000761007067816 */ /* 0x000fe40000000006 */
[----:B------:R1:W5:Y:S01]  /*e2b0*/  LDL.LU R7, [R1+0x2ac] ;  /* 0x0002ac0001077983 */ /* 0x0003620000300800 */
[----:B------:R-:W-:-:S02]  /*e2c0*/  ISETP.GT.AND P5, PT, R0, 0x100, P1 ;  /* 0x000001000000780c */ /* 0x000fc40000fa4270 */
[----:B------:R-:W-:Y:S02]  /*e2d0*/  PRMT R5, R6, 0x7610, R5 ;  /* 0x0000761006057816 */ /* 0x000fe40000000005 */
[----:B------:R1:W5:Y:S04]  /*e2e0*/  LDL.LU R6, [R1+0x2a8] ;  /* 0x0002a80001067983 */ /* 0x0003680000300800 */
[----:B------:R2:W-:Y:S04]  /*e2f0*/  @P4 STG.E.U16 desc[UR36][R14.64+0x10], R5 ;  /* 0x000010050e004986 */ /* 0x0005e8000c101524 */
[----:B--2---:R1:W5:Y:S04]  /*e300*/  LDL.LU R5, [R1+0x2a4] ;  /* 0x0002a40001057983 */ /* 0x0043680000300800 */
        /* <DEDUP_REMOVED lines=9> */
.L_x_69:
[----:B------:R-:W-:Y:S05]  /*e3a0*/  BSYNC B1 ;  /* 0x0000000000017941 */ /* 0x000fea0003800000 */
.L_x_68:
[----:B-----5:R4:W-:Y:S04]  /*e3b0*/  STL [R1+0x2ac], R7 ;  /* 0x0002ac0701007387 */ /* 0x0209e80000100800 */
[----:B----4-:R-:W4:Y:S04]  /*e3c0*/  LDL R7, [R1+0x1f0] ;  /* 0x0001f00001077983 */ /* 0x010f280000100800 */
[----:B------:R0:W-:Y:S04]  /*e3d0*/  STL [R1+0x2a8], R6 ;  /* 0x0002a80601007387 */ /* 0x0001e80000100800 */
[----:B0-----:R-:W3:Y:S04]  /*e3e0*/  LDL.LU R6, [R1+0x1f4] ;  /* 0x0001f40001067983 */ /* 0x001ee80000300800 */
[----:B------:R0:W-:Y:S04]  /*e3f0*/  STL [R1+0x2a4], R5 ;  /* 0x0002a40501007387 */ /* 0x0001e80000100800 */
[----:B------:R1:W-:Y:S04]  /*e400*/  STL [R1+0x2a0], R4 ;  /* 0x0002a00401007387 */ /* 0x0003e80000100800 */
[----:B------:R2:W-:Y:S01]  /*e410*/  STL [R1+0x29c], R3 ;  /* 0x00029c0301007387 */ /* 0x0005e20000100800 */
[----:B----4-:R-:W-:-:S04]  /*e420*/  IMAD.U32 R7, R7, 0x10000, RZ ;  /* 0x0001000007077824 */ /* 0x010fc800078e00ff */
[----:B------:R-:W-:-:S04]  /*e430*/  FMUL R7, R7, R16 ;  /* 0x0000001007077220 */ /* 0x000fc80000400000 */
[----:B---3--:R-:W-:Y:S02]  /*e440*/  FFMA R6, R6, R2, R7 ;  /* 0x0000000206067223 */ /* 0x008fe40000000007 */
[----:B------:R3:W5:Y:S03]  /*e450*/  LDL.LU R7, [R1+0x2ac] ;  /* 0x0002ac0001077983 */ /* 0x0007660000300800 */
[----:B0-----:R-:W-:Y:S02]  /*e460*/  F2FP.BF16.F32.PACK_AB R5, RZ, R6 ;  /* 0x00000006ff05723e */ /* 0x001fe400000010ff */
[----:B------:R3:W5:Y:S02]  /*e470*/  LDL.LU R6, [R1+0x2a8] ;  /* 0x0002a80001067983 */ /* 0x0007640000300800 */
[----:B-1----:R-:W-:Y:S02]  /*e480*/  PRMT R4, R5, 0x7610, R4 ;  /* 0x0000761005047816 */ /* 0x002fe40000000004 */
[----:B------:R3:W5:Y:S01]  /*e490*/  LDL.LU R5, [R1+0x2a4] ;  /* 0x0002a40001057983 */ /* 0x0007620000300800 */
[----:B------:R-:W-:-:S02]  /*e4a0*/  ISETP.GT.AND P4, PT, R0, 0x108, P2 ;  /* 0x000001080000780c */ /* 0x000fc40001784270 */
[----:B--2---:R-:W-:Y:S02]  /*e4b0*/  PRMT R3, R4, 0x7610, R3 ;  /* 0x0000761004037816 */ /* 0x004fe40000000003 */
[----:B------:R3:W5:Y:S04]  /*e4c0*/  LDL.LU R4, [R1+0x2a0] ;  /* 0x0002a00001047983 */ /* 0x0007680000300800 */
[----:B------:R0:W-:Y:S04]  /*e4d0*/  @P5 STG.E.U16 desc[UR36][R14.64+0x12], R3 ;  /* 0x000012030e005986 */ /* 0x0001e8000c101524 */
[----:B0-----:R3:W5:Y:S04]  /*e4e0*/  LDL.LU R3, [R1+0x29c] ;  /* 0x00029c0001037983 */ /* 0x0017680000300800 */
[----:B------:R-:W2:Y:S01]  /*e4f0*/  LDL.LU R15, [R1+0x1f0] ;  /* 0x0001f000010f7983 */ /* 0x000ea20000300800 */
[----:B------:R-:W-:Y:S01]  /*e500*/  BSSY B1, `(.L_x_70) ;  /* 0x0000004000017945 */ /* 0x000fe20003800000 */
[----:B--2---:R-:W-:-:S03]  /*e510*/  PRMT R14, R15, 0x7610, R14 ;  /* 0x000076100f0e7816 */ /* 0x004fc6000000000e */
[----:B---3--:R-:W-:Y:S05]  /*e520*/  @!P4 BRA `(.L_x_71) ;  /* 0x000000000004c947 */ /* 0x008fea0003800000 */
[----:B------:R0:W5:Y:S02]  /*e530*/  LDG.E.LTC128B.U16 R14, desc[UR36][R18.64+0x10] ;  /* 0x00001024120e7981 */ /* 0x000164000c1e1520 */
.L_x_71:
[----:B------:R-:W-:Y:S05]  /*e540*/  BSYNC B1 ;  /* 0x0000000000017941 */ /* 0x000fea0003800000 */
.L_x_70:
[----:B-----5:R1:W-:Y:S04]  /*e550*/  STL [R1+0x2a8], R3 ;  /* 0x0002a80301007387 */ /* 0x0203e80000100800 */
[----:B-1----:R-:W2:Y:S04]  /*e560*/  LDL.LU R3, [R1+0x1f8] ;  /* 0x0001f80001037983 */ /* 0x002ea80000300800 */
[----:B------:R1:W-:Y:S04]  /*e570*/  STL.64 [R1+0x2a0], R4 ;  /* 0x0002a00401007387 */ /* 0x0003e80000100a00 */
[----:B-1----:R-:W3:Y:S01]  /*e580*/  LDL.LU.64 R4, [R1+0x218] ;  /* 0x0002180001047983 */ /* 0x002ee20000300a00 */
[----:B------:R-:W-:-:S04]  /*e590*/  IMAD.U32 R15, R14, 0x10000, RZ ;  /* 0x000100000e0f7824 */ /* 0x000fc800078e00ff */
[----:B------:R-:W-:Y:S01]  /*e5a0*/  FMUL R15, R15, R16 ;  /* 0x000000100f0f7220 */ /* 0x000fe20000400000 */
[----:B------:R-:W-:Y:S01]  /*e5b0*/  ISETP.GT.AND P5, PT, R0, 0x108, P1 ;  /* 0x000001080000780c */ /* 0x000fe20000fa4270 */
[----:B------:R-:W-:Y:S02]  /*e5c0*/  BSSY B1, `(.L_x_72) ;  /* 0x000000a000017945 */ /* 0x000fe40003800000 */
[----:B--2---:R-:W-:Y:S02]  /*e5d0*/  FFMA R15, R3, R2, R15 ;  /* 0x00000002030f7223 */ /* 0x004fe4000000000f */
[----:B------:R1:W5:Y:S03]  /*e5e0*/  LDL.LU R3, [R1+0x2a8] ;  /* 0x0002a80001037983 */ /* 0x0003660000300800 */
[----:B------:R-:W-:-:S05]  /*e5f0*/  F2FP.BF16.F32.PACK_AB R15, RZ, R15 ;  /* 0x0000000fff0f723e */ /* 0x000fca00000010ff */
[----:B---3--:R2:W-:Y:S04]  /*e600*/  @P4 STG.E.U16 desc[UR36][R4.64+0x10], R15 ;  /* 0x0000100f04004986 */ /* 0x0085e8000c101524 */
[----:B--2---:R1:W5:Y:S04]  /*e610*/  LDL.LU.64 R4, [R1+0x2a0] ;  /* 0x0002a00001047983 */ /* 0x0043680000300a00 */
[----:B------:R1:W-:Y:S01]  /*e620*/  STL.S16 [R1+0x1f0], R14 ;  /* 0x0001f00e01007387 */ /* 0x0003e20000100600 */
[----:B------:R-:W-:Y:S05]  /*e630*/  @!P5 BRA `(.L_x_73) ;  /* 0x000000000008d947 */ /* 0x000fea0003800000 */
[----:B-1----:R-:W2:Y:S04]  /*e640*/  LDG.E.LTC128B.U16 R14, desc[UR36][R18.64+0x12] ;  /* 0x00001224120e7981 */ /* 0x002ea8000c1e1520 */
[----:B--2---:R2:W-:Y:S02]  /*e650*/  STL [R1+0x1f0], R14 ;  /* 0x0001f00e01007387 */ /* 0x0045e40000100800 */
.L_x_73:
[----:B------:R-:W-:Y:S05]  /*e660*/  BSYNC B1 ;  /* 0x0000000000017941 */ /* 0x000fea0003800000 */
.L_x_72:
[----:B-12---:R-:W2:Y:S04]  /*e670*/  LDL R14, [R1+0x268] ;  /* 0x00026800010e7983 */ /* 0x006ea80000100800 */
[----:B------:R-:W3:Y:S04]  /*e680*/  LDL.LU R15, [R1+0x1fc] ;  /* 0x0001fc00010f7983 */ /* 0x000ee80000300800 */
[----:B------:R1:W-:Y:S04]  /*e690*/  STL.64 [R1+0x2d8], R30 ;  /* 0x0002d81e01007387 */ /* 0x0003e80000100a00 */
[----:B-1----:R-:W4:Y:S04]  /*e6a0*/  LDL.LU R30, [R1+0x1f0] ;  /* 0x0001f000011e7983 */ /* 0x002f280000300800 */
[----:B------:R-:W3:Y:S04]  /*e6b0*/  LDL.LU R31, [R1+0x1c0] ;  /* 0x0001c000011f7983 */ /* 0x000ee80000300800 */
[----:B------:R-:W-:Y:S04]  /*e6c0*/  STL.64 [R1+0x2d0], R28 ;  /* 0x0002d01c01007387 */ /* 0x000fe80000100a00 */
[----:B------:R-:W-:Y:S04]  /*e6d0*/  STL [R1+0x2c8], R26 ;  /* 0x0002c81a01007387 */ /* 0x000fe80000100800 */
[----:B------:R-:W-:Y:S04]  /*e6e0*/  STL.64 [R1+0x2c0], R24 ;  /* 0x0002c01801007387 */ /* 0x000fe80000100a00 */
[----:B------:R1:W-:Y:S04]  /*e6f0*/  STL.64 [R1+0x2b8], R20 ;  /* 0x0002b81401007387 */ /* 0x0003e80000100a00 */
[----:B-1----:R-:W3:Y:S04]  /*e700*/  LDL.LU.64 R20, [R1+0x1e0] ;  /* 0x0001e00001147983 */ /* 0x002ee80000300a00 */
[----:B------:R0:W-:Y:S04]  /*e710*/  STL.64 [R1+0x2b0], R18 ;  /* 0x0002b01201007387 */ /* 0x0001e80000100a00 */
[----:B0-----:R-:W3:Y:S04]  /*e720*/  LDL.LU.64 R18, [R1+0x248] ;  /* 0x0002480001127983 */ /* 0x001ee80000300a00 */
[----:B------:R-:W-:Y:S04]  /*e730*/  STL [R1+0x2ac], R17 ;  /* 0x0002ac1101007387 */ /* 0x000fe80000100800 */
[----:B-----5:R-:W-:Y:S04]  /*e740*/  STL [R1+0x2a8], R3 ;  /* 0x0002a80301007387 */ /* 0x020fe80000100800 */
[----:B------:R0:W-:Y:S04]  /*e750*/  STL.64 [R1+0x2a0], R12 ;  /* 0x0002a00c01007387 */ /* 0x0001e80000100a00 */
[----:B0-----:R-:W3:Y:S01]  /*e760*/  LDL.LU.64 R12, [R1+0x1e8] ;  /* 0x0001e800010c7983 */ /* 0x001ee20000300a00 */
[----:B------:R-:W-:Y:S01]  /*e770*/  ISETP.GT.AND P4, PT, R0, 0x180, P0 ;  /* 0x000001800000780c */ /* 0x000fe20000784270 */
[----:B------:R-:W-:-:S02]  /*e780*/  UIMAD UR4, UR9, 0x300, URZ ;  /* 0x00000300090478a4 */ /* 0x000fc4000f8e023f */
[----:B------:R-:W3:Y:S04]  /*e790*/  LDL R26, [R1+0x258] ;  /* 0x00025800011a7983 */ /* 0x000ee80000100800 */
[----:B------:R-:W3:Y:S04]  /*e7a0*/  LDL R24, [R1+0x270] ;  /* 0x0002700001187983 */ /* 0x000ee80000100800 */
[----:B------:R-:W3:Y:S04]  /*e7b0*/  LDL R25, [R1+0x250] ;  /* 0x0002500001197983 */ /* 0x000ee80000100800 */
[----:B------:R-:W3:Y:S01]  /*e7c0*/  LDL R17, [R1+0x26c] ;  /* 0x00026c0001117983 */ /* 0x000ee20000100800 */
[----:B--2---:R-:W-:Y:S01]  /*e7d0*/  R2UR UR5, R14 ;  /* 0x000000000e0572ca */ /* 0x004fe200000e0000 */
[----:B----4-:R-:W-:-:S04]  /*e7e0*/  IMAD.U32 R14, R30, 0x10000, RZ ;  /* 0x000100001e0e7824 */ /* 0x010fc800078e00ff */
[----:B------:R-:W-:-:S04]  /*e7f0*/  FMUL R14, R14, R16 ;  /* 0x000000100e0e7220 */ /* 0x000fc80000400000 */
[----:B---3--:R-:W-:-:S05]  /*e800*/  FFMA R14, R15, R2, R14 ;  /* 0x000000020f0e7223 */ /* 0x008fca000000000e */
[----:B------:R-:W-:-:S04]  /*e810*/  F2FP.BF16.F32.PACK_AB R14, RZ, R14 ;  /* 0x0000000eff0e723e */ /* 0x000fc800000010ff */
[----:B------:R-:W-:Y:S01]  /*e820*/  PRMT R236, R14, 0x7610, R236 ;  /* 0x000076100eec7816 */ /* 0x000fe200000000ec */
[----:B------:R-:W-:-:S04]  /*e830*/  IMAD.WIDE.U32 R20, R22, 0x78, R20 ;  /* 0x0000007816147825 */ /* 0x000fc800078e0014 */
[----:B------:R-:W-:Y:S02]  /*e840*/  IMAD.IADD R3, R23, 0x1, R21 ;  /* 0x0000000117037824 */ /* 0x000fe400078e0215 */
[----:B------:R-:W-:Y:S01]  /*e850*/  @P5 IMAD.MOV.U32 R14, RZ, RZ, R12 ;  /* 0x000000ffff0e5224 */ /* 0x000fe200078e000c */
[----:B------:R-:W-:Y:S02]  /*e860*/  @P5 MOV R15, R13 ;  /* 0x0000000d000f5202 */ /* 0x000fe40000000f00 */
[----:B------:R-:W2:Y:S04]  /*e870*/  LDL.LU.64 R12, [R1+0x210] ;  /* 0x00021000010c7983 */ /* 0x000ea80000300a00 */
[----:B------:R0:W-:Y:S02]  /*e880*/  @P5 STG.E.U16 desc[UR36][R14.64+0x12], R236 ;  /* 0x000012ec0e005986 */ /* 0x0001e4000c101524 */
[----:B0-----:R-:W-:-:S05]  /*e890*/  IADD3 R15, P5, R18, R20, RZ ;  /* 0x00000014120f7210 */ /* 0x001fca0007fbe0ff */
[----:B------:R-:W-:Y:S01]  /*e8a0*/  IMAD.X R236, R3, 0x1, R237, P5 ;  /* 0x0000000103ec7824 */ /* 0x000fe200028e06ed */
[----:B------:R-:W-:-:S04]  /*e8b0*/  LEA R14, P5, R15, R10, 0x1 ;  /* 0x0000000a0f0e7211 */ /* 0x000fc800078a08ff */
[--C-:B------:R-:W-:Y:S02]  /*e8c0*/  LEA.HI.X R15, R15, R11, R236.reuse, 0x1, P5 ;  /* 0x0000000b0f0f7211 */ /* 0x100fe400028f0cec */
[----:B------:R-:W-:-:S06]  /*e8d0*/  PRMT R236, R30, 0x7610, R236 ;  /* 0x000076101eec7816 */ /* 0x000fcc00000000ec */
[----:B------:R0:W3:Y:S02]  /*e8e0*/  @P4 LDG.E.LTC128B.U16 R236, desc[UR36][R14.64] ;  /* 0x000000240eec4981 */ /* 0x0000e4000c1e1520 */
[----:B0-----:R-:W-:Y:S02]  /*e8f0*/  IMAD.U32 R15, RZ, RZ, UR8 ;  /* 0x00000008ff0f7e24 */ /* 0x001fe4000f8e00ff */
[----:B---3--:R-:W-:-:S04]  /*e900*/  IMAD.U32 R14, R236, 0x10000, RZ ;  /* 0x00010000ec0e7824 */ /* 0x008fc800078e00ff */
[----:B------:R-:W-:-:S04]  /*e910*/  FMUL R14, R14, R16 ;  /* 0x000000100e0e7220 */ /* 0x000fc80000400000 */
[----:B------:R-:W-:Y:S01]  /*e920*/  FFMA R14, R31, R2, R14 ;  /* 0x000000021f0e7223 */ /* 0x000fe2000000000e */
[----:B------:R-:W-:-:S04]  /*e930*/  IMAD.WIDE.U32 R30, R15, 0x300, R8 ;  /* 0x000003000f1e7825 */ /* 0x000fc800078e0008 */
[----:B------:R-:W-:Y:S01]  /*e940*/  F2FP.BF16.F32.PACK_AB R14, RZ, R14 ;  /* 0x0000000eff0e723e */ /* 0x000fe200000010ff */
[----:B------:R-:W-:Y:S02]  /*e950*/  VIADD R29, R31, UR4 ;  /* 0x000000041f1d7c36 */ /* 0x000fe40008000000 */
[----:B------:R-:W-:Y:S01]  /*e960*/  @P4 IMAD.MOV.U32 R28, RZ, RZ, R30 ;  /* 0x000000ffff1c4224 */ /* 0x000fe200078e001e */
[----:B------:R-:W-:Y:S01]  /*e970*/  PRMT R15, R14, 0x7610, R15 ;  /* 0x000076100e0f7816 */ /* 0x000fe2000000000f */
[----:B------:R0:W-:Y:S04]  /*e980*/  STL.64 [R1+0x1e8], R30 ;  /* 0x0001e81e01007387 */ /* 0x0001e80000100a00 */
[----:B------:R-:W-:Y:S04]  /*e990*/  @P4 STG.E.U16 desc[UR36][R28.64], R15 ;  /* 0x0000000f1c004986 */ /* 0x000fe8000c101524 */
[----:B0-----:R0:W5:Y:S04]  /*e9a0*/  LDL.LU.64 R30, [R1+0x2d8] ;  /* 0x0002d800011e7983 */ /* 0x0011680000300a00 */
[----:B------:R1:W-:Y:S04]  /*e9b0*/  STL.64 [R1+0x1e0], R28 ;  /* 0x0001e01c01007387 */ /* 0x0003e80000100a00 */
[----:B-1----:R0:W5:Y:S04]  /*e9c0*/  LDL.LU.64 R28, [R1+0x2d0] ;  /* 0x0002d000011c7983 */ /* 0x0021680000300a00 */
[----:B------:R-:W3:Y:S01]  /*e9d0*/  LDL.LU.64 R14, [R1+0x238] ;  /* 0x00023800010e7983 */ /* 0x000ee20000300a00 */
[----:B--2---:R-:W-:-:S04]  /*e9e0*/  IMAD.WIDE.U32 R12, R22, 0x78, R12 ;  /* 0x00000078160c7825 */ /* 0x004fc800078e000c */
[----:B---3--:R-:W-:-:S03]  /*e9f0*/  IMAD.WIDE.U32 R14, R22, 0x78, R14 ;  /* 0x00000078160e7825 */ /* 0x008fc600078e000e */
[----:B------:R-:W-:-:S04]  /*ea00*/  IADD3 R14, P4, R4, R14, RZ ;  /* 0x0000000e040e7210 */ /* 0x000fc80007f9e0ff */
[----:B------:R-:W-:-:S03]  /*ea10*/  IADD3.X R15, R5, R23, R15, P4, !PT ;  /* 0x00000017050f7210 */ /* 0x000fc600027fe40f */
[----:B------:R-:W-:Y:S02]  /*ea20*/  IMAD.WIDE.U32 R14, R26, R22, R14 ;  /* 0x000000161a0e7225 */ /* 0x000fe400078e000e */
[----:B------:R0:W5:Y:S01]  /*ea30*/  LDL.LU R26, [R1+0x2c8] ;  /* 0x0002c800011a7983 */ /* 0x0001620000300800 */
[----:B------:R-:W-:-:S04]  /*ea40*/  IADD3 R14, P4, R6, R14, RZ ;  /* 0x0000000e060e7210 */ /* 0x000fc80007f9e0ff */
[----:B------:R-:W-:-:S03]  /*ea50*/  IADD3.X R15, R7, R24, R15, P4, !PT ;  /* 0x00000018070f7210 */ /* 0x000fc600027fe40f */
[----:B------:R-:W-:-:S04]  /*ea60*/  IMAD.WIDE.U32 R24, R25, UR5, R14 ;  /* 0x0000000519187c25 */ /* 0x000fc8000f8e000e */
[----:B------:R-:W-:Y:S01]  /*ea70*/  IMAD.IADD R15, R17, 0x1, R25 ;  /* 0x00000001110f7824 */ /* 0x000fe200078e0219 */
[----:B------:R-:W-:-:S04]  /*ea80*/  LEA R14, P4, R24, R10, 0x1 ;  /* 0x0000000a180e7211 */ /* 0x000fc800078808ff */
[----:B------:R-:W-:Y:S02]  /*ea90*/  LEA.HI.X R15, R24, R11, R15, 0x1, P4 ;  /* 0x0000000b180f7211 */ /* 0x000fe400020f0c0f */
[----:B------:R-:W-:Y:S01]  /*eaa0*/  IADD3 R17, P4, P5, R18, R20, R4 ;  /* 0x0000001412117210 */ /* 0x000fe20007d9e004 */
[----:B------:R0:W5:Y:S03]  /*eab0*/  LDL.LU.64 R24, [R1+0x2c0] ;  /* 0x0002c00001187983 */ /* 0x0001660000300a00 */
[----:B------:R-:W-:Y:S01]  /*eac0*/  IADD3.X R3, R237, R3, R5, P4, P5 ;  /* 0x00000003ed037210 */ /* 0x000fe200027ea405 */
[----:B------:R0:W5:Y:S01]  /*ead0*/  LDL.LU.64 R20, [R1+0x2b8] ;  /* 0x0002b80001147983 */ /* 0x0001620000300a00 */
[----:B------:R-:W-:-:S03]  /*eae0*/  IADD3 R4, P5, R4, R12, RZ ;  /* 0x0000000c04047210 */ /* 0x000fc60007fbe0ff */
[----:B------:R0:W5:Y:S01]  /*eaf0*/  LDL.LU.64 R18, [R1+0x2b0] ;  /* 0x0002b00001127983 */ /* 0x0001620000300a00 */
[----:B------:R-:W-:-:S03]  /*eb00*/  IADD3.X R5, R5, R23, R13, P5, !PT ;  /* 0x0000001705057210 */ /* 0x000fc60002ffe40d */
[----:B------:R1:W-:Y:S04]  /*eb10*/  STL [R1+0x1f8], R17 ;  /* 0x0001f81101007387 */ /* 0x0003e80000100800 */
[----:B-1----:R0:W5:Y:S04]  /*eb20*/  LDL.LU R17, [R1+0x2ac] ;  /* 0x0002ac0001117983 */ /* 0x0021680000300800 */
[----:B------:R1:W-:Y:S04]  /*eb30*/  STL [R1+0x1fc], R3 ;  /* 0x0001fc0301007387 */ /* 0x0003e80000100800 */
[----:B-1----:R0:W5:Y:S04]  /*eb40*/  LDL.LU R3, [R1+0x2a8] ;  /* 0x0002a80001037983 */ /* 0x0021680000300800 */
[----:B------:R0:W5:Y:S01]  /*eb50*/  LDL.LU.64 R12, [R1+0x2a0] ;  /* 0x0002a000010c7983 */ /* 0x0001620000300a00 */
[----:B------:R-:W-:Y:S01]  /*eb60*/  ISETP.GT.AND P4, PT, R0, 0x180, P3 ;  /* 0x000001800000780c */ /* 0x000fe20001f84270 */
[----:B------:R-:W-:-:S12]  /*eb70*/  BSSY B1, `(.L_x_74) ;  /* 0x0000003000017945 */ /* 0x000fd80003800000 */
[----:B0-----:R-:W-:Y:S05]  /*eb80*/  @!P4 BRA `(.L_x_75) ;  /* 0x000000000004c947 */ /* 0x001fea0003800000 */
[----:B------:R0:W5:Y:S02]  /*eb90*/  LDG.E.LTC128B.U16 R236, desc[UR36][R14.64+0x2] ;  /* 0x000002240eec7981 */ /* 0x000164000c1e1520 */
.L_x_75:
[----:B------:R-:W-:Y:S05]  /*eba0*/  BSYNC B1 ;  /* 0x0000000000017941 */ /* 0x000fea0003800000 */
.L_x_74:
[----:B------:R0:W-:Y:S04]  /*ebb0*/  STL [R1+0x2b8], R14 ;  /* 0x0002b80e01007387 */ /* 0x0001e80000100800 */
[----:B0-----:R-:W2:Y:S04]  /*ebc0*/  LDL.LU R14, [R1+0x1f8] ;  /* 0x0001f800010e7983 */ /* 0x001ea80000300800 */
[----:B-----5:R0:W-:Y:S04]  /*ebd0*/  STL.64 [R1+0x2b0], R12 ;  /* 0x0002b00c01007387 */ /* 0x0201e80000100a00 */
[----:B0-----:R-:W3:Y:S01]  /*ebe0*/  LDL.LU R13, [R1+0x1c4] ;  /* 0x0001c400010d7983 */ /* 0x001ee20000300800 */
[----:B------:R-:W-:-:S03]  /*ebf0*/  IMAD.U32 R23, R236, 0x10000, RZ ;  /* 0x00010000ec177824 */ /* 0x000fc600078e00ff */
[----:B------:R0:W-:Y:S01]  /*ec00*/  STL [R1+0x2a8], R3 ;  /* 0x0002a80301007387 */ /* 0x0001e20000100800 */
[----:B------:R-:W-:-:S03]  /*ec10*/  FMUL R23, R23, R16 ;  /* 0x0000001017177220 */ /* 0x000fc60000400000 */
[----:B0-----:R-:W4:Y:S04]  /*ec20*/  LDL.LU R3, [R1+0x270] ;  /* 0x0002700001037983 */ /* 0x001f280000300800 */
[----:B------:R0:W-:Y:S04]  /*ec30*/  STL.64 [R1+0x2a0], R8 ;  /* 0x0002a00801007387 */ /* 0x0001e80000100a00 */
[----:B0-----:R-:W4:Y:S01]  /*ec40*/  LDL.64 R8, [R1+0x1e0] ;  /* 0x0001e00001087983 */ /* 0x001f220000100a00 */
[----:B---3--:R-:W-:-:S03]  /*ec50*/  FFMA R237, R13, R2, R23 ;  /* 0x000000020ded7223 */ /* 0x008fc60000000017 */
[----:B------:R-:W3:Y:S01]  /*ec60*/  LDL.LU R23, [R1+0x258] ;  /* 0x0002580001177983 */ /* 0x000ee20000300800 */
[----:B--2---:R-:W-:-:S03]  /*ec70*/  LEA R12, P5, R14, R10, 0x1 ;  /* 0x0000000a0e0c7211 */ /* 0x004fc600078a08ff */
[----:B------:R-:W2:Y:S01]  /*ec80*/  LDL.LU R13, [R1+0x1fc] ;  /* 0x0001fc00010d7983 */ /* 0x000ea20000300800 */
[----:B---3--:R-:W-:Y:S01]  /*ec90*/  IMAD.WIDE.U32 R22, R23, R22, R4 ;  /* 0x0000001617167225 */ /* 0x008fe200078e0004 */
[----:B------:R-:W-:Y:S02]  /*eca0*/  F2FP.BF16.F32.PACK_AB R4, RZ, R237 ;  /* 0x000000edff04723e */ /* 0x000fe400000010ff */
[----:B--2---:R-:W-:Y:S02]  /*ecb0*/  LEA.HI.X R13, R14, R11, R13, 0x1, P5 ;  /* 0x0000000b0e0d7211 */ /* 0x004fe400028f0c0d */
[----:B------:R0:W5:Y:S01]  /*ecc0*/  LDL.LU R14, [R1+0x2b8] ;  /* 0x0002b800010e7983 */ /* 0x0001620000300800 */
[----:B------:R-:W-:Y:S02]  /*ecd0*/  IADD3 R6, P5, R6, R22, RZ ;  /* 0x0000001606067210 */ /* 0x000fe40007fbe0ff */
[----:B------:R-:W-:Y:S01]  /*ece0*/  PRMT R22, R4, 0x7610, R22 ;  /* 0x0000761004167816 */ /* 0x000fe20000000016 */
[----:B------:R1:W-:Y:S04]  /*ecf0*/  STL.64 [R1+0x1c0], R12 ;  /* 0x0001c00c01007387 */ /* 0x0003e80000100a00 */
[----:B-1----:R0:W5:Y:S01]  /*ed00*/  LDL.LU.64 R12, [R1+0x2b0] ;  /* 0x0002b000010c7983 */ /* 0x0021620000300a00 */
[----:B------:R-:W-:-:S03]  /*ed10*/  ISETP.GT.AND P0, PT, R0, 0x188, P0 ;  /* 0x000001880000780c */ /* 0x000fc60000704270 */
[----:B------:R-:W2:Y:S01]  /*ed20*/  LDL.64 R4, [R1+0x1e8] ;  /* 0x0001e80001047983 */ /* 0x000ea20000100a00 */
[----:B----4-:R-:W-:-:S03]  /*ed30*/  IADD3.X R7, R7, R3, R23, P5, !PT ;  /* 0x0000000307077210 */ /* 0x010fc60002ffe417 */
[----:B------:R0:W5:Y:S01]  /*ed40*/  LDL.LU R3, [R1+0x2a8] ;  /* 0x0002a80001037983 */ /* 0x0001620000300800 */
[----:B------:R-:W-:Y:S01]  /*ed50*/  BSSY B1, `(.L_x_76) ;  /* 0x0000007000017945 */ /* 0x000fe20003800000 */
[----:B--2---:R-:W-:Y:S02]  /*ed60*/  @P4 IMAD.MOV.U32 R5, RZ, RZ, R9 ;  /* 0x000000ffff054224 */ /* 0x004fe400078e0009 */
[----:B------:R0:W5:Y:S04]  /*ed70*/  LDL.LU.64 R8, [R1+0x2a0] ;  /* 0x0002a00001087983 */ /* 0x0001680000300a00 */
[----:B------:R0:W-:Y:S01]  /*ed80*/  @P4 STG.E.U16 desc[UR36][R4.64+0x2], R22 ;  /* 0x0000021604004986 */ /* 0x0001e2000c101524 */
[----:B------:R-:W-:Y:S05]  /*ed90*/  @!P0 BRA `(.L_x_77) ;  /* 0x0000000000088947 */ /* 0x000fea0003800000 */
[----:B0-----:R-:W2:Y:S04]  /*eda0*/  LDL.LU.64 R4, [R1+0x1c0] ;  /* 0x0001c00001047983 */ /* 0x001ea80000300a00 */
[----:B--2---:R1:W5:Y:S02]  /*edb0*/  LDG.E.LTC128B.U16 R236, desc[UR36][R4.64] ;  /* 0x0000002404ec7981 */ /* 0x004364000c1e1520 */
.L_x_77:
[----:B------:R-:W-:Y:S05]  /*edc0*/  BSYNC B1 ;  /* 0x0000000000017941 */ /* 0x000fea0003800000 */
.L_x_76:
[----:B01----:R-:W2:Y:S04]  /*edd0*/  LDL R4, [R1+0x268] ;  /* 0x0002680001047983 */ /* 0x003ea80000100800 */
[----:B-----5:R0:W-:Y:S04]  /*ede0*/  STL [R1+0x2a8], R3 ;  /* 0x0002a80301007387 */ /* 0x0201e80000100800 */
[----:B0-----:R-:W3:Y:S04]  /*edf0*/  LDL.LU R3, [R1+0x250] ;  /* 0x0002500001037983 */ /* 0x001ee80000300800 */
[----:B------:R-:W4:Y:S04]  /*ee00*/  LDL.LU R22, [R1+0x1c8] ;  /* 0x0001c80001167983 */ /* 0x000f280000300800 */
[----:B------:R-:W4:Y:S04]  /*ee10*/  LDL.LU R5, [R1+0x26c] ;  /* 0x00026c0001057983 */ /* 0x000f280000300800 */
[----:B------:R0:W-:Y:S04]  /*ee20*/  STL.64 [R1+0x2a0], R8 ;  /* 0x0002a00801007387 */ /* 0x0001e80000100a00 */
[----:B------:R-:W4:Y:S04]  /*ee30*/  LDL R23, [R1+0x260] ;  /* 0x0002600001177983 */ /* 0x000f280000100800 */
[----:B0-----:R-:W4:Y:S01]  /*ee40*/  LDL.64 R8, [R1+0x1e8] ;  /* 0x0001e80001087983 */ /* 0x001f220000100a00 */
[----:B--2---:R-:W-:Y:S01]  /*ee50*/  R2UR UR4, R4 ;  /* 0x00000000040472ca */ /* 0x004fe200000e0000 */
[----:B------:R-:W-:-:S04]  /*ee60*/  IMAD.U32 R4, R236, 0x10000, RZ ;  /* 0x00010000ec047824 */ /* 0x000fc800078e00ff */
[----:B------:R-:W-:-:S08]  /*ee70*/  FMUL R4, R4, R16 ;  /* 0x0000001004047220 */ /* 0x000fd00000400000 */
[----:B---3--:R-:W-:Y:S02]  /*ee80*/  IMAD.WIDE.U32 R6, R3, UR4, R6 ;  /* 0x0000000403067c25 */ /* 0x008fe4000f8e0006 */
[----:B------:R0:W5:Y:S02]  /*ee90*/  LDL.LU R3, [R1+0x2a8] ;  /* 0x0002a80001037983 */ /* 0x0001640000300800 */
[----:B----4-:R-:W-:Y:S01]  /*eea0*/  FFMA R22, R22, R2, R4 ;  /* 0x0000000216167223 */ /* 0x010fe20000000004 */
[----:B------:R-:W-:Y:S01]  /*eeb0*/  LEA R10, P5, R6, R10, 0x1 ;  /* 0x0000000a060a7211 */ /* 0x000fe200078a08ff */
[----:B------:R-:W-:-:S03]  /*eec0*/  IMAD.IADD R5, R5, 0x1, R7 ;  /* 0x0000000105057824 */ /* 0x000fc600078e0207 */
[----:B------:R-:W-:Y:S02]  /*eed0*/  F2FP.BF16.F32.PACK_AB R7, RZ, R22 ;  /* 0x00000016ff07723e */ /* 0x000fe400000010ff */
[----:B------:R-:W-:Y:S02]  /*eee0*/  LEA.HI.X R11, R6, R11, R5, 0x1, P5 ;  /* 0x0000000b060b7211 */ /* 0x000fe400028f0c05 */
[----:B------:R-:W-:Y:S02]  /*eef0*/  IADD3 R4, P4, R23, R8, RZ ;  /* 0x0000000817047210 */ /* 0x000fe40007f9e0ff */
[----:B------:R0:W5:Y:S04]  /*ef00*/  LDL.LU.64 R8, [R1+0x2a0] ;  /* 0x0002a00001087983 */ /* 0x0001680000300a00 */
[----:B------:R-:W2:Y:S04]  /*ef10*/  LDL.64 R22, [R1+0x1e0] ;  /* 0x0001e00001167983 */ /* 0x000ea80000100a00 */
[----:B------:R-:W2:Y:S01]  /*ef20*/  LDL R5, [R1+0x254] ;  /* 0x0002540001057983 */ /* 0x000ea20000100800 */
[----:B------:R-:W-:Y:S01]  /*ef30*/  ISETP.GT.AND P3, PT, R0, 0x188, P3 ;  /* 0x000001880000780c */ /* 0x000fe20001f64270 */
[----:B------:R-:W-:Y:S01]  /*ef40*/  BSSY B1, `(.L_x_78) ;  /* 0x0000006000017945 */ /* 0x000fe20003800000 */
[----:B------:R-:W-:Y:S01]  /*ef50*/  PRMT R6, R236, 0x7610, R6 ;  /* 0x00007610ec067816 */ /* 0x000fe20000000006 */
[----:B--2---:R-:W-:-:S05]  /*ef60*/  IMAD.X R5, R23, 0x1, R5, P4 ;  /* 0x0000000117057824 */ /* 0x004fca00020e0605 */
[----:B------:R0:W-:Y:S05]  /*ef70*/  @P0 STG.E.U16 desc[UR36][R4.64], R7 ;  /* 0x0000000704000986 */ /* 0x0001ea000c101524 */
[----:B------:R-:W-:Y:S05]  /*ef80*/  @!P3 BRA `(.L_x_79) ;  /* 0x000000000004b947 */ /* 0x000fea0003800000 */
[----:B------:R1:W5:Y:S02]  /*ef90*/  LDG.E.LTC128B.U16 R6, desc[UR36][R10.64+0x2] ;  /* 0x000002240a067981 */ /* 0x000364000c1e1520 */
.L_x_79:
[----:B------:R-:W-:Y:S05]  /*efa0*/  BSYNC B1 ;  /* 0x0000000000017941 */ /* 0x000fea0003800000 */
.L_x_78:
[----:B------:R-:W2:Y:S01]  /*efb0*/  LDL.LU R22, [R1+0x1cc] ;  /* 0x0001cc0001167983 */ /* 0x000ea20000300800 */
[----:B0----5:R-:W-:Y:S01]  /*efc0*/  SHF.L.U32 R7, R6, 0x10, RZ ;  /* 0x0000001006077819 */ /* 0x021fe200000006ff */
[----:B------:R-:W-:Y:S01]  /*efd0*/  BSSY B1, `(.L_x_80) ;  /* 0x0000008000017945 */ /* 0x000fe20003800000 */
[----:B------:R-:W-:-:S03]  /*efe0*/  ISETP.GT.AND P0, PT, R0, 0x180, P2 ;  /* 0x000001800000780c */ /* 0x000fc60001704270 */
[----:B------:R-:W-:-:S04]  /*eff0*/  FMUL R7, R7, R16 ;  /* 0x0000001007077220 */ /* 0x000fc80000400000 */
[----:B--2---:R-:W-:-:S05]  /*f000*/  FFMA R7, R22, R2, R7 ;  /* 0x0000000216077223 */ /* 0x004fca0000000007 */
[----:B------:R-:W-:-:S05]  /*f010*/  F2FP.BF16.F32.PACK_AB R7, RZ, R7 ;  /* 0x00000007ff07723e */ /* 0x000fca00000010ff */
[----:B------:R0:W-:Y:S01]  /*f020*/  @P3 STG.E.U16 desc[UR36][R4.64+0x2], R7 ;  /* 0x0000020704003986 */ /* 0x0001e2000c101524 */
[----:B------:R-:W-:Y:S05]  /*f030*/  @!P0 BRA `(.L_x_81) ;  /* 0x0000000000048947 */ /* 0x000fea0003800000 */
[----:B------:R2:W5:Y:S02]  /*f040*/  LDG.E.LTC128B.U16 R6, desc[UR36][R14.64+0x10] ;  /* 0x000010240e067981 */ /* 0x000564000c1e1520 */
.L_x_81:
[----:B------:R-:W-:Y:S05]  /*f050*/  BSYNC B1 ;  /* 0x0000000000017941 */ /* 0x000fea0003800000 */
.L_x_80:
[----:B------:R3:W-:Y:S04]  /*f060*/  STL [R1+0x2a8], R3 ;  /* 0x0002a80301007387 */ /* 0x0007e80000100800 */
[----:B---3--:R-:W3:Y:S04]  /*f070*/  LDL.LU R3, [R1+0x1d0] ;  /* 0x0001d00001037983 */ /* 0x008ee80000300800 */
[----:B------:R0:W-:Y:S04]  /*f080*/  STL.64 [R1+0x2a0], R4 ;  /* 0x0002a00401007387 */ /* 0x0001e80000100a00 */
[----:B------:R-:W4:Y:S04]  /*f090*/  LDL.64 R22, [R1+0x1e8] ;  /* 0x0001e80001167983 */ /* 0x000f280000100a00 */
[----:B0-----:R-:W4:Y:S01]  /*f0a0*/  LDL.64 R4, [R1+0x1e0] ;  /* 0x0001e00001047983 */ /* 0x001f220000100a00 */
[----:B-----5:R-:W-:-:S04]  /*f0b0*/  IMAD.U32 R7, R6, 0x10000, RZ ;  /* 0x0001000006077824 */ /* 0x020fc800078e00ff */
[----:B------:R-:W-:-:S04]  /*f0c0*/  FMUL R7, R7, R16 ;  /* 0x0000001007077220 */ /* 0x000fc80000400000 */
[----:B---3--:R-:W-:Y:S02]  /*f0d0*/  FFMA R7, R3, R2, R7 ;  /* 0x0000000203077223 */ /* 0x008fe40000000007 */
[----:B------:R0:W5:Y:S01]  /*f0e0*/  LDL.LU R3, [R1+0x2a8] ;  /* 0x0002a80001037983 */ /* 0x0001620000300800 */
[----:B----4-:R-:W-:-:S03]  /*f0f0*/  @P0 IMAD.MOV.U32 R23, RZ, RZ, R5 ;  /* 0x000000ffff170224 */ /* 0x010fc600078e0005 */
[----:B------:R0:W5:Y:S01]  /*f100*/  LDL.LU.64 R4, [R1+0x2a0] ;  /* 0x0002a00001047983 */ /* 0x0001620000300a00 */
[----:B------:R-:W-:-:S05]  /*f110*/  F2FP.BF16.F32.PACK_AB R7, RZ, R7 ;  /* 0x00000007ff07723e */ /* 0x000fca00000010ff */
[----:B------:R0:W-:Y:S01]  /*f120*/  @P0 STG.E.U16 desc[UR36][R22.64+0x10], R7 ;  /* 0x0000100716000986 */ /* 0x0001e2000c101524 */
[----:B------:R-:W-:Y:S01]  /*f130*/  ISETP.GT.AND P3, PT, R0, 0x180, P1 ;  /* 0x000001800000780c */ /* 0x000fe20000f64270 */
[----:B------:R-:W-:-:S12]  /*f140*/  BSSY B1, `(.L_x_82) ;  /* 0x0000003000017945 */ /* 0x000fd80003800000 */
[----:B0-----:R-:W-:Y:S05]  /*f150*/  @!P3 BRA `(.L_x_83) ;  /* 0x000000000004b947 */ /* 0x001fea0003800000 */
[----:B------:R0:W5:Y:S02]  /*f160*/  LDG.E.LTC128B.U16 R6, desc[UR36][R14.64+0x12] ;  /* 0x000012240e067981 */ /* 0x000164000c1e1520 */
.L_x_83:
[----:B------:R-:W-:Y:S05]  /*f170*/  BSYNC B1 ;  /* 0x0000000000017941 */ /* 0x000fea0003800000 */
.L_x_82:
[----:B-----5:R3:W-:Y:S04]  /*f180*/  STL [R1+0x2a8], R3 ;  /* 0x0002a80301007387 */ /* 0x0207e80000100800 */
[----:B---3--:R-:W3:Y:S04]  /*f190*/  LDL.LU R3, [R1+0x1d4] ;  /* 0x0001d40001037983 */ /* 0x008ee80000300800 */
[----:B------:R4:W-:Y:S04]  /*f1a0*/  STL.64 [R1+0x2a0], R4 ;  /* 0x0002a00401007387 */ /* 0x0009e80000100a00 */
[----:B----4-:R-:W4:Y:S04]  /*f1b0*/  LDL.LU.64 R4, [R1+0x1e0] ;  /* 0x0001e00001047983 */ /* 0x010f280000300a00 */
[----:B------:R-:W4:Y:S01]  /*f1c0*/  LDL.LU.64 R22, [R1+0x1e8] ;  /* 0x0001e80001167983 */ /* 0x000f220000300a00 */
[----:B------:R-:W-:-:S04]  /*f1d0*/  IMAD.U32 R7, R6, 0x10000, RZ ;  /* 0x0001000006077824 */ /* 0x000fc800078e00ff */
[----:B------:R-:W-:-:S04]  /*f1e0*/  FMUL R7, R7, R16 ;  /* 0x0000001007077220 */ /* 0x000fc80000400000 */
[----:B---3--:R-:W-:Y:S02]  /*f1f0*/  FFMA R7, R3, R2, R7 ;  /* 0x0000000203077223 */ /* 0x008fe40000000007 */
[----:B------:R3:W5:Y:S01]  /*f200*/  LDL.LU R3, [R1+0x2a8] ;  /* 0x0002a80001037983 */ /* 0x0007620000300800 */
[----:B------:R-:W-:Y:S02]  /*f210*/  ISETP.GT.AND P2, PT, R0, 0x188, P2 ;  /* 0x000001880000780c */ /* 0x000fe40001744270 */
[----:B------:R-:W-:Y:S01]  /*f220*/  F2FP.BF16.F32.PACK_AB R7, RZ, R7 ;  /* 0x00000007ff07723e */ /* 0x000fe200000010ff */
[----:B----4-:R-:W-:Y:S02]  /*f230*/  @P3 IMAD.MOV.U32 R23, RZ, RZ, R5 ;  /* 0x000000ffff173224 */ /* 0x010fe400078e0005 */
[----:B------:R3:W5:Y:S01]  /*f240*/  LDL.LU.64 R4, [R1+0x2a0] ;  /* 0x0002a00001047983 */ /* 0x0007620000300a00 */
[----:B------:R-:W-:Y:S03]  /*f250*/  BSSY B1, `(.L_x_84) ;  /* 0x0000004000017945 */ /* 0x000fe60003800000 */
[----:B------:R3:W-:Y:S04]  /*f260*/  @P3 STG.E.U16 desc[UR36][R22.64+0x12], R7 ;  /* 0x0000120716003986 */ /* 0x0007e8000c101524 */
[----:B------:R-:W-:Y:S05]  /*f270*/  @!P2 BRA `(.L_x_85) ;  /* 0x000000000004a947 */ /* 0x000fea0003800000 */
[----:B------:R4:W5:Y:S02]  /*f280*/  LDG.E.LTC128B.U16 R6, desc[UR36][R10.64+0x10] ;  /* 0x000010240a067981 */ /* 0x000964000c1e1520 */
.L_x_85:
[----:B------:R-:W-:Y:S05]  /*f290*/  BSYNC B1 ;  /* 0x0000000000017941 */ /* 0x000fea0003800000 */
.L_x_84:
[----:B---3--:R-:W3:Y:S01]  /*f2a0*/  LDL.LU R22, [R1+0x1d8] ;  /* 0x0001d80001167983 */ /* 0x008ee20000300800 */
[----:B-----5:R-:W-:Y:S01]  /*f2b0*/  IMAD.U32 R7, R6, 0x10000, RZ ;  /* 0x0001000006077824 */ /* 0x020fe200078e00ff */
[----:B------:R-:W-:Y:S01]  /*f2c0*/  ISETP.GT.AND P1, PT, R0, 0x188, P1 ;  /* 0x000001880000780c */ /* 0x000fe20000f24270 */
[----:B------:R-:W-:Y:S02]  /*f2d0*/  BSSY B1, `(.L_x_86) ;  /* 0x0000007000017945 */ /* 0x000fe40003800000 */
[----:B------:R-:W-:-:S04]  /*f2e0*/  FMUL R7, R7, R16 ;  /* 0x0000001007077220 */ /* 0x000fc80000400000 */
[----:B---3--:R-:W-:-:S05]  /*f2f0*/  FFMA R7, R22, R2, R7 ;  /* 0x0000000216077223 */ /* 0x008fca0000000007 */
[----:B------:R-:W-:-:S05]  /*f300*/  F2FP.BF16.F32.PACK_AB R7, RZ, R7 ;  /* 0x00000007ff07723e */ /* 0x000fca00000010ff */
[----:B------:R3:W-:Y:S01]  /*f310*/  @P2 STG.E.U16 desc[UR36][R4.64+0x10], R7 ;  /* 0x0000100704002986 */ /* 0x0007e2000c101524 */
[----:B------:R-:W-:Y:S05]  /*f320*/  @!P1 BRA `(.L_x_87) ;  /* 0x0000000000049947 */ /* 0x000fea0003800000 */
[----:B------:R0:W5:Y:S02]  /*f330*/  LDG.E.LTC128B.U16 R6, desc[UR36][R10.64+0x12] ;  /* 0x000012240a067981 */ /* 0x000164000c1e1520 */
.L_x_87:
[----:B------:R-:W-:Y:S05]  /*f340*/  BSYNC B1 ;  /* 0x0000000000017941 */ /* 0x000fea0003800000 */
.L_x_86:
[----:B------:R1:W-:Y:S04]  /*f350*/  STL [R1+0x29c], R8 ;  /* 0x00029c0801007387 */ /* 0x0003e80000100800 */
[----:B-1----:R-:W2:Y:S01]  /*f360*/  LDL.LU R8, [R1+0x1dc] ;  /* 0x0001dc0001087983 */ /* 0x002ea20000300800 */
[----:B---3-5:R-:W-:-:S03]  /*f370*/  IMAD.U32 R7, R6, 0x10000, RZ ;  /* 0x0001000006077824 */ /* 0x028fc600078e00ff */
[----:B------:R1:W5:Y:S01]  /*f380*/  LDL.64 R22, [R1+0x240] ;  /* 0x0002400001167983 */ /* 0x0003620000100a00 */
[----:B------:R-:W-:Y:S01]  /*f390*/  FMUL R7, R7, R16 ;  /* 0x0000001007077220 */ /* 0x000fe20000400000 */
[----:B------:R-:W-:-:S04]  /*f3a0*/  ISETP.GT.AND P3, PT, R3, 0x10, PT ;  /* 0x000000100300780c */ /* 0x000fc80003f64270 */
[----:B------:R-:W-:Y:S01]  /*f3b0*/  ISETP.GT.AND P0, PT, R0, RZ, P3 ;  /* 0x000000ff0000720c */ /* 0x000fe20001f04270 */
[----:B--2---:R-:W-:Y:S02]  /*f3c0*/  FFMA R7, R8, R2, R7 ;  /* 0x0000000208077223 */ /* 0x004fe40000000007 */
[----:B------:R1:W5:Y:S01]  /*f3d0*/  LDL.LU R8, [R1+0x29c] ;  /* 0x00029c0001087983 */ /* 0x0003620000300800 */
[----:B------:R-:W-:Y:S02]  /*f3e0*/  BSSY B1, `(.L_x_88) ;  /* 0x0000005000017945 */ /* 0x000fe40003800000 */
[----:B------:R-:W-:-:S05]  /*f3f0*/  F2FP.BF16.F32.PACK_AB R7, RZ, R7 ;  /* 0x00000007ff07723e */ /* 0x000fca00000010ff */
[----:B------:R1:W-:Y:S02]  /*f400*/  @P1 STG.E.U16 desc[UR36][R4.64+0x12], R7 ;  /* 0x0000120704001986 */ /* 0x0003e4000c101524 */
[----:B------:R-:W-:Y:S05]  /*f410*/  @!P0 BRA `(.L_x_89) ;  /* 0x0000000000048947 */ /* 0x000fea0003800000 */
[----:B-----5:R2:W5:Y:S02]  /*f420*/  LDG.E.LTC128B.U16 R6, desc[UR36][R22.64+0x20] ;  /* 0x0000202416067981 */ /* 0x020564000c1e1520 */
.L_x_89:
[----:B------:R-:W-:Y:S05]  /*f430*/  BSYNC B1 ;  /* 0x0000000000017941 */ /* 0x000fea0003800000 */
.L_x_88:
[----:B-1----:R-:W3:Y:S01]  /*f440*/  LDL.LU R5, [R1+0x1a0] ;  /* 0x0001a00001057983 */ /* 0x002ee20000300800 */
        /* <DEDUP_REMOVED lines=9> */
[----:B------:R3:W5:Y:S02]  /*f4e0*/  LDG.E.LTC128B.U16 R6, desc[UR36][R22.64+0x22] ;  /* 0x0000222416067981 */ /* 0x000764000c1e1520 */
.L_x_91:
[----:B------:R-:W-:Y:S05]  /*f4f0*/  BSYNC B1 ;  /* 0x0000000000017941 */ /* 0x000fea0003800000 */
.L_x_90:
[----:B------:R-:W2:Y:S01]  /*f500*/  LDL.LU R5, [R1+0x1a4] ;  /* 0x0001a40001057983 */ /* 0x000ea20000300800 */
[----:B-1---5:R-:W-:Y:S01]  /*f510*/  IMAD.U32 R4, R6, 0x10000, RZ ;  /* 0x0001000006047824 */ /* 0x022fe200078e00ff */
[----:B------:R-:W-:Y:S01]  /*f520*/  ISETP.GT.AND P0, PT, R0, 0x8, P3 ;  /* 0x000000080000780c */ /* 0x000fe20001f04270 */
[----:B------:R-:W-:Y:S02]  /*f530*/  BSSY B1, `(.L_x_92) ;  /* 0x0000008000017945 */ /* 0x000fe40003800000 */
[----:B------:R-:W-:-:S04]  /*f540*/  FMUL R4, R4, R16 ;  /* 0x0000001004047220 */ /* 0x000fc80000400000 */
[----:B--2---:R-:W-:-:S05]  /*f550*/  FFMA R4, R5, R2, R4 ;  /* 0x0000000205047223 */ /* 0x004fca0000000004 */
[----:B------:R-:W-:-:S05]  /*f560*/  F2FP.BF16.F32.PACK_AB R4, RZ, R4 ;  /* 0x00000004ff04723e */ /* 0x000fca00000010ff */
[----:B------:R1:W-:Y:S01]  /*f570*/  @P1 STG.E.U16 desc[UR36][R8.64+0x22], R4 ;  /* 0x0000220408001986 */ /* 0x0003e2000c101524 */
[----:B------:R-:W-:Y:S05]  /*f580*/  @!P0 BRA `(.L_x_93) ;  /* 0x0000000000088947 */ /* 0x000fea0003800000 */
[----:B---3--:R-:W2:Y:S04]  /*f590*/  LDL.64 R22, [R1+0x220] ;  /* 0x0002200001167983 */ /* 0x008ea80000100a00 */
[----:B--2---:R2:W5:Y:S02]  /*f5a0*/  LDG.E.LTC128B.U16 R6, desc[UR36][R22.64+0x20] ;  /* 0x0000202416067981 */ /* 0x004564000c1e1520 */
.L_x_93:
[----:B------:R-:W-:Y:S05]  /*f5b0*/  BSYNC B1 ;  /* 0x0000000000017941 */ /* 0x000fea0003800000 */
.L_x_92:
[----:B------:R-:W4:Y:S04]  /*f5c0*/  LDL.LU R5, [R1+0x1a8] ;  /* 0x0001a80001057983 */ /* 0x000f280000300800 */
[----:B--23--:R-:W2:Y:S01]  /*f5d0*/  LDL.64 R22, [R1+0x228] ;  /* 0x0002280001167983 */ /* 0x00cea20000100a00 */
[----:B-1---5:R-:W-:Y:S01]  /*f5e0*/  IMAD.U32 R4, R6, 0x10000, RZ ;  /* 0x0001000006047824 */ /* 0x022fe200078e00ff */
[----:B------:R-:W-:Y:S01]  /*f5f0*/  ISETP.GT.AND P4, PT, R0, 0x8, P2 ;  /* 0x000000080000780c */ /* 0x000fe20001784270 */
[----:B------:R-:W-:Y:S02]  /*f600*/  BSSY B1, `(.L_x_94) ;  /* 0x0000008000017945 */ /* 0x000fe40003800000 */
[----:B------:R-:W-:-:S04]  /*f610*/  FMUL R4, R4, R16 ;  /* 0x0000001004047220 */ /* 0x000fc80000400000 */
[----:B----4-:R-:W-:-:S05]  /*f620*/  FFMA R4, R5, R2, R4 ;  /* 0x0000000205047223 */ /* 0x010fca0000000004 */
[----:B------:R-:W-:-:S05]  /*f630*/  F2FP.BF16.F32.PACK_AB R4, RZ, R4 ;  /* 0x00000004ff04723e */ /* 0x000fca00000010ff */
[----:B--2---:R1:W-:Y:S01]  /*f640*/  @P0 STG.E.U16 desc[UR36][R22.64+0x20], R4 ;  /* 0x0000200416000986 */ /* 0x0043e2000c101524 */
[----:B------:R-:W-:Y:S05]  /*f650*/  @!P4 BRA `(.L_x_95) ;  /* 0x000000000008c947 */ /* 0x000fea0003800000 */
[----:B-1----:R-:W2:Y:S04]  /*f660*/  LDL.64 R4, [R1+0x220] ;  /* 0x0002200001047983 */ /* 0x002ea80000100a00 */
[----:B--2---:R2:W5:Y:S02]  /*f670*/  LDG.E.LTC128B.U16 R6, desc[UR36][R4.64+0x22] ;  /* 0x0000222404067981 */ /* 0x004564000c1e1520 */
.L_x_95:
[----:B------:R-:W-:Y:S05]  /*f680*/  BSYNC B1 ;  /* 0x0000000000017941 */ /* 0x000fea0003800000 */
.L_x_94:
[----:B--2---:R-:W2:Y:S01]  /*f690*/  LDL.LU R5, [R1+0x1ac] ;  /* 0x0001ac0001057983 */ /* 0x004ea20000300800 */
[----:B-1---5:R-:W-:Y:S01]  /*f6a0*/  IMAD.U32 R4, R6, 0x10000, RZ ;  /* 0x0001000006047824 */ /* 0x022fe200078e00ff */
[----:B------:R-:W-:Y:S01]  /*f6b0*/  ISETP.GT.AND P1, PT, R3, 0x18, PT ;  /* 0x000000180300780c */ /* 0x000fe20003f24270 */
[----:B------:R-:W-:Y:S02]  /*f6c0*/  BSSY B1, `(.L_x_96) ;  /* 0x0000009000017945 */ /* 0x000fe40003800000 */
[----:B------:R-:W-:Y:S01]  /*f6d0*/  FMUL R4, R4, R16 ;  /* 0x0000001004047220 */ /* 0x000fe20000400000 */
[----:B------:R-:W-:-:S03]  /*f6e0*/  ISETP.GT.AND P5, PT, R0, RZ, P1 ;  /* 0x000000ff0000720c */ /* 0x000fc60000fa4270 */
[----:B--2---:R-:W-:-:S05]  /*f6f0*/  FFMA R4, R5, R2, R4 ;  /* 0x0000000205047223 */ /* 0x004fca0000000004 */
[----:B------:R-:W-:-:S05]  /*f700*/  F2FP.BF16.F32.PACK_AB R4, RZ, R4 ;  /* 0x00000004ff04723e */ /* 0x000fca00000010ff */
[----:B------:R1:W-:Y:S01]  /*f710*/  @P4 STG.E.U16 desc[UR36][R22.64+0x22], R4 ;  /* 0x0000220416004986 */ /* 0x0003e2000c101524 */
[----:B------:R-:W-:Y:S05]  /*f720*/  @!P5 BRA `(.L_x_97) ;  /* 0x000000000008d947 */ /* 0x000fea0003800000 */
[----:B-1----:R-:W2:Y:S04]  /*f730*/  LDL.64 R4, [R1+0x240] ;  /* 0x0002400001047983 */ /* 0x002ea80000100a00 */
[----:B--2---:R2:W5:Y:S02]  /*f740*/  LDG.E.LTC128B.U16 R6, desc[UR36][R4.64+0x30] ;  /* 0x0000302404067981 */ /* 0x004564000c1e1520 */
.L_x_97:
[----:B------:R-:W-:Y:S05]  /*f750*/  BSYNC B1 ;  /* 0x0000000000017941 */ /* 0x000fea0003800000 */
.L_x_96:
        /* <DEDUP_REMOVED lines=12> */
.L_x_99:
[----:B------:R-:W-:Y:S05]  /*f820*/  BSYNC B1 ;  /* 0x0000000000017941 */ /* 0x000fea0003800000 */
.L_x_98:
[----:B--2---:R-:W2:Y:S01]  /*f830*/  LDL.LU R5, [R1+0x1b4] ;  /* 0x0001b40001057983 */ /* 0x004ea20000300800 */
        /* <DEDUP_REMOVED lines=8> */
[----:B-1----:R-:W2:Y:S04]  /*f8c0*/  LDL.64 R4, [R1+0x220] ;  /* 0x0002200001047983 */ /* 0x002ea80000100a00 */
[----:B--2---:R2:W5:Y:S02]  /*f8d0*/  LDG.E.LTC128B.U16 R6, desc[UR36][R4.64+0x30] ;  /* 0x0000302404067981 */ /* 0x004564000c1e1520 */
.L_x_101:
[----:B------:R-:W-:Y:S05]  /*f8e0*/  BSYNC B1 ;  /* 0x0000000000017941 */ /* 0x000fea0003800000 */
.L_x_100:
[----:B--2---:R-:W2:Y:S01]  /*f8f0*/  LDL.LU R5, [R1+0x1b8] ;  /* 0x0001b80001057983 */ /* 0x004ea20000300800 */
[----:B-1---5:R-:W-:Y:S01]  /*f900*/  SHF.L.U32 R4, R6, 0x10, RZ ;  /* 0x0000001006047819 */ /* 0x022fe200000006ff */
[----:B------:R-:W-:Y:S01]  /*f910*/  BSSY B1, `(.L_x_102) ;  /* 0x0000009000017945 */ /* 0x000fe20003800000 */
[----:B------:R-:W-:-:S03]  /*f920*/  ISETP.GT.AND P4, PT, R0, 0x8, P0 ;  /* 0x000000080000780c */ /* 0x000fc60000784270 */
[----:B------:R-:W-:-:S04]  /*f930*/  FMUL R4, R4, R16 ;  /* 0x0000001004047220 */ /* 0x000fc80000400000 */
[----:B--2---:R-:W-:-:S05]  /*f940*/  FFMA R4, R5, R2, R4 ;  /* 0x0000000205047223 */ /* 0x004fca0000000004 */
[----:B------:R-:W-:-:S05]  /*f950*/  F2FP.BF16.F32.PACK_AB R4, RZ, R4 ;  /* 0x00000004ff04723e */ /* 0x000fca00000010ff */
[----:B------:R1:W-:Y:S01]  /*f960*/  @P5 STG.E.U16 desc[UR36][R22.64+0x30], R4 ;  /* 0x0000300416005986 */ /* 0x0003e2000c101524 */
[----:B------:R-:W-:Y:S05]  /*f970*/  @!P4 BRA `(.L_x_103) ;  /* 0x000000000008c947 */ /* 0x000fea0003800000 */
[----:B-1----:R-:W2:Y:S04]  /*f980*/  LDL.64 R4, [R1+0x220] ;  /* 0x0002200001047983 */ /* 0x002ea80000100a00 */
[----:B--2---:R2:W5:Y:S02]  /*f990*/  LDG.E.LTC128B.U16 R6, desc[UR36][R4.64+0x32] ;  /* 0x0000322404067981 */ /* 0x004564000c1e1520 */
.L_x_103:
[----:B------:R-:W-:Y:S05]  /*f9a0*/  BSYNC B1 ;  /* 0x0000000000017941 */ /* 0x000fea0003800000 */
.L_x_102:
        /* <DEDUP_REMOVED lines=10> */
.L_x_105:
[----:B------:R-:W-:Y:S05]  /*fa50*/  BSYNC B1 ;  /* 0x0000000000017941 */ /* 0x000fea0003800000 */
.L_x_104:
[----:B------:R-:W3:Y:S01]  /*fa60*/  LDL.LU R5, [R1+0x180] ;  /* 0x0001800001057983 */ /* 0x000ee20000300800 */
[----:B-1---5:R-:W-:Y:S01]  /*fa70*/  IMAD.U32 R4, R6, 0x10000, RZ ;  /* 0x0001000006047824 */ /* 0x022fe200078e00ff */
        /* <DEDUP_REMOVED lines=8> */
.L_x_107:
[----:B------:R-:W-:Y:S05]  /*fb00*/  BSYNC B1 ;  /* 0x0000000000017941 */ /* 0x000fea0003800000 */
.L_x_106:
[----:B------:R-:W4:Y:S01]  /*fb10*/  LDL.LU R5, [R1+0x184] ;  /* 0x0001840001057983 */ /* 0x000f220000300800 */
[----:B-1---5:R-:W-:Y:S01]  /*fb20*/  IMAD.U32 R4, R6, 0x10000, RZ ;  /* 0x0001000006047824 */ /* 0x022fe200078e00ff */
        /* <DEDUP_REMOVED lines=8> */
.L_x_109:
[----:B------:R-:W-:Y:S05]  /*fbb0*/  BSYNC B1 ;  /* 0x0000000000017941 */ /* 0x000fea0003800000 */
.L_x_108:
[----:B------:R-:W2:Y:S04]  /*fbc0*/  LDL.LU R5, [R1+0x188] ;  /* 0x0001880001057983 */ /* 0x000ea80000300800 */
[----:B------:R-:W3:Y:S01]  /*fbd0*/  LDL.64 R22, [R1+0x200] ;  /* 0x0002000001167983 */ /* 0x000ee20000100a00 */
[----:B-1---5:R-:W-:Y:S01]  /*fbe0*/  IMAD.U32 R4, R6, 0x10000, RZ ;  /* 0x0001000006047824 */ /* 0x022fe200078e00ff */
[----:B------:R-:W-:Y:S01]  /*fbf0*/  ISETP.GT.AND P4, PT, R0, 0x88, P2 ;  /* 0x000000880000780c */ /* 0x000fe20001784270 */
[----:B------:R-:W-:Y:S02]  /*fc00*/  BSSY B1, `(.L_x_110) ;  /* 0x0000007000017945 */ /* 0x000fe40003800000 */
[----:B------:R-:W-:-:S04]  /*fc10*/  FMUL R4, R4, R16 ;  /* 0x0000001004047220 */ /* 0x000fc80000400000 */
[----:B--2---:R-:W-:-:S05]  /*fc20*/  FFMA R4, R5, R2, R4 ;  /* 0x0000000205047223 */ /* 0x004fca0000000004 */
[----:B------:R-:W-:-:S05]  /*fc30*/  F2FP.BF16.F32.PACK_AB R4, RZ, R4 ;  /* 0x00000004ff04723e */ /* 0x000fca00000010ff */
[----:B---3--:R1:W-:Y:S01]  /*fc40*/  @P5 STG.E.U16 desc[UR36][R22.64+0x20], R4 ;  /* 0x0000200416005986 */ /* 0x0083e2000c101524 */
[----:B------:R-:W-:Y:S05]  /*fc50*/  @!P4 BRA `(.L_x_111) ;  /* 0x000000000004c947 */ /* 0x000fea0003800000 */
[----:B------:R2:W5:Y:S02]  /*fc60*/  LDG.E.LTC128B.U16 R6, desc[UR36][R232.64+0x22] ;  /* 0x00002224e8067981 */ /* 0x000564000c1e1520 */
.L_x_111:
[----:B------:R-:W-:Y:S05]  /*fc70*/  BSYNC B1 ;  /* 0x0000000000017941 */ /* 0x000fea0003800000 */
.L_x_110:
        /* <DEDUP_REMOVED lines=10> */
.L_x_113:
[----:B------:R-:W-:Y:S05]  /*fd20*/  BSYNC B1 ;  /* 0x0000000000017941 */ /* 0x000fea0003800000 */
.L_x_112:
        /* <DEDUP_REMOVED lines=10> */
.L_x_115:
[----:B------:R-:W-:Y:S05]  /*fdd0*/  BSYNC B1 ;  /* 0x0000000000017941 */ /* 0x000fea0003800000 */
.L_x_114:
        /* <DEDUP_REMOVED lines=10> */
.L_x_117:
[----:B------:R-:W-:Y:S05]  /*fe80*/  BSYNC B1 ;  /* 0x0000000000017941 */ /* 0x000fea0003800000 */
.L_x_116:
        /* <DEDUP_REMOVED lines=10> */
.L_x_119:
[----:B------:R-:W-:Y:S05]  /*ff30*/  BSYNC B1 ;  /* 0x0000000000017941 */ /* 0x000fea0003800000 */
.L_x_118:
[----:B------:R-:W3:Y:S01]  /*ff40*/  LDL.LU R5, [R1+0x19c] ;  /* 0x00019c0001057983 */ /* 0x000ee20000300800 */
[----:B-1---5:R-:W-:Y:S01]  /*ff50*/  IMAD.U32 R4, R6, 0x10000, RZ ;  /* 0x0001000006047824 */ /* 0x022fe200078e00ff */
[----:B------:R-:W-:Y:S02]  /*ff60*/  ISETP.GT.AND P5, PT, R0, 0x100, P3 ;  /* 0x000001000000780c */ /* 0x000fe40001fa4270 */
[----:B------:R1:W-:Y:S01]  /*ff70*/  STL.64 [R1+0x2a0], R8 ;  /* 0x0002a00801007387 */ /* 0x0003e20000100a00 */
[----:B------:R-:W-:-:S03]  /*ff80*/  FMUL R4, R4, R16 ;  /* 0x0000001004047220 */ /* 0x000fc60000400000 */
[----:B-1----:R-:W4:Y:S01]  /*ff90*/  LDL.LU.64 R8, [R1+0x230] ;  /* 0x0002300001087983 */ /* 0x002f220000300a00 */
[----:B---3--:R-:W-:-:S05]  /*ffa0*/  FFMA R4, R5, R2, R4 ;  /* 0x0000000205047223 */ /* 0x008fca0000000004 */
[----:B------:R-:W-:-:S05]  /*ffb0*/  F2FP.BF16.F32.PACK_AB R4, RZ, R4 ;  /* 0x00000004ff04723e */ /* 0x000fca00000010ff */
[----:B------:R1:W-:Y:S04]  /*ffc0*/  @P4 STG.E.U16 desc[UR36][R22.64+0x32], R4 ;  /* 0x0000320416004986 */ /* 0x0003e8000c101524 */
[----:B------:R-:W3:Y:S01]  /*ffd0*/  @P5 LDG.E.LTC128B.U16 R6, desc[UR36][R20.64+0x20] ;  /* 0x0000202414065981 */ /* 0x000ee2000c1e1520 */
[----:B------:R-:W-:-:S04]  /*ffe0*/  IMAD.U32 R5, RZ, RZ, UR8 ;  /* 0x00000008ff057e24 */ /* 0x000fc8000f8e00ff */
[----:B------:R-:W-:Y:S02]  /*fff0*/  IMAD.SHL.U32 R5, R5, 0x100, RZ ;  /* 0x0000010005057824 */ /* 0x000fe400078e00ff */
[----:B-1----:R-:W-:Y:S01]  /*10000*/  IMAD.U32 R23, RZ, RZ, UR8 ;  /* 0x00000008ff177e24 */ /* 0x002fe2000f8e00ff */
[----:B------:R-:W-:-:S04]  /*10010*/  MOV R22, UR9 ;  /* 0x0000000900167c02 */ /* 0x000fc80008000f00 */
[----:B------:R-:W-:Y:S02]  /*10020*/  SHF.L.U64.HI R23, R23, 0x8, R22 ;  /* 0x0000000817177819 */ /* 0x000fe40000010216 */
[----:B------:R-:W2:Y:S04]  /*10030*/  LDL.LU R22, [R1+0x160] ;  /* 0x0001600001167983 */ /* 0x000ea80000300800 */
[----:B------:R1:W-:Y:S01]  /*10040*/  STL [R1+0x180], R5 ;  /* 0x0001800501007387 */ /* 0x0003e20000100800 */
[----:B------:R-:W-:Y:S01]  /*10050*/  BSSY B1, `(.L_x_120) ;  /* 0x000000d000017945 */ /* 0x000fe20003800000 */
[----:B---3--:R-:W-:-:S04]  /*10060*/  IMAD.U32 R4, R6, 0x10000, RZ ;  /* 0x0001000006047824 */ /* 0x008fc800078e00ff */
[----:B------:R-:W-:Y:S01]  /*10070*/  FMUL R7, R4, R16 ;  /* 0x0000001004077220 */ /* 0x000fe20000400000 */
[----:B----4-:R-:W-:Y:S02]  /*10080*/  IADD3 R4, P4, R5, R8, RZ ;  /* 0x0000000805047210 */ /* 0x010fe40007f9e0ff */
[----:B------:R3:W5:Y:S03]  /*10090*/  LDL.LU.64 R8, [R1+0x2a0] ;  /* 0x0002a00001087983 */ /* 0x0007660000300a00 */
[----:B-1----:R-:W-:Y:S02]  /*100a0*/  IMAD.X R5, R23, 0x1, R13, P4 ;  /* 0x0000000117057824 */ /* 0x002fe400020e060d */
[----:B--2---:R-:W-:-:S05]  /*100b0*/  FFMA R7, R22, R2, R7 ;  /* 0x0000000216077223 */ /* 0x004fca0000000007 */
[----:B------:R-:W-:Y:S01]  /*100c0*/  F2FP.BF16.F32.PACK_AB R7, RZ, R7 ;  /* 0x00000007ff07723e */ /* 0x000fe200000010ff */
[----:B------:R3:W-:Y:S04]  /*100d0*/  STL [R1+0x184], R23 ;  /* 0x0001841701007387 */ /* 0x0007e80000100800 */
[----:B------:R3:W-:Y:S01]  /*100e0*/  @P5 STG.E.U16 desc[UR36][R4.64+0x20], R7 ;  /* 0x0000200704005986 */ /* 0x0007e2000c101524 */
[----:B------:R-:W-:-:S13]  /*100f0*/  ISETP.GT.AND P4, PT, R0, 0x100, P2 ;  /* 0x000001000000780c */ /* 0x000fda0001784270 */
[----:B---3--:R-:W-:Y:S05]  /*10100*/  @!P4 BRA `(.L_x_121) ;  /* 0x000000000004c947 */ /* 0x008fea0003800000 */
[----:B------:R1:W5:Y:S02]  /*10110*/  LDG.E.LTC128B.U16 R6, desc[UR36][R20.64+0x22] ;  /* 0x0000222414067981 */ /* 0x000364000c1e1520 */
.L_x_121:
[----:B------:R-:W-:Y:S05]  /*10120*/  BSYNC B1 ;  /* 0x0000000000017941 */ /* 0x000fea0003800000 */
.L_x_120:
[----:B-----5:R2:W-:Y:S04]  /*10130*/  STL [R1+0x2a0], R8 ;  /* 0x0002a00801007387 */ /* 0x0205e80000100800 */
[----:B--2---:R-:W2:Y:S01]  /*10140*/  LDL.LU R8, [R1+0x164] ;  /* 0x0001640001087983 */ /* 0x004ea20000300800 */
[----:B------:R-:W-:Y:S01]  /*10150*/  IMAD.U32 R7, R6, 0x10000, RZ ;  /* 0x0001000006077824 */ /* 0x000fe200078e00ff */
[----:B------:R-:W-:Y:S02]  /*10160*/  ISETP.GT.AND P5, PT, R0, 0x108, P3 ;  /* 0x000001080000780c */ /* 0x000fe40001fa4270 */
[----:B------:R-:W3:Y:S01]  /*10170*/  LDL.LU R23, [R1+0x168] ;  /* 0x0001680001177983 */ /* 0x000ee20000300800 */
[----:B------:R-:W-:-:S03]  /*10180*/  FMUL R7, R7, R16 ;  /* 0x0000001007077220 */ /* 0x000fc60000400000 */
[----:B------:R-:W4:Y:S04]  /*10190*/  LDL R22, [R1+0x260] ;  /* 0x0002600001167983 */ /* 0x000f280000100800 */
[----:B------:R0:W-:Y:S04]  /*101a0*/  STL [R1+0x29c], R3 ;  /* 0x00029c0301007387 */ /* 0x0001e80000100800 */
[----:B0-----:R-:W3:Y:S01]  /*101b0*/  LDL R3, [R1+0x254] ;  /* 0x0002540001037983 */ /* 0x001ee20000100800 */
[----:B--2---:R-:W-:-:S03]  /*101c0*/  FFMA R7, R8, R2, R7 ;  /* 0x0000000208077223 */ /* 0x004fc60000000007 */
[----:B------:R0:W5:Y:S02]  /*101d0*/  LDL.LU R8, [R1+0x2a0] ;  /* 0x0002a00001087983 */ /* 0x0001640000300800 */
[----:B------:R-:W-:-:S05]  /*101e0*/  F2FP.BF16.F32.PACK_AB R7, RZ, R7 ;  /* 0x00000007ff07723e */ /* 0x000fca00000010ff */
[----:B------:R2:W-:Y:S04]  /*101f0*/  @P4 STG.E.U16 desc[UR36][R4.64+0x22], R7 ;  /* 0x0000220704004986 */ /* 0x0005e8000c101524 */
[----:B------:R-:W2:Y:S01]  /*10200*/  @P5 LDG.E.LTC128B.U16 R6, desc[UR36][R18.64+0x20] ;  /* 0x0000202412065981 */ /* 0x000ea2000c1e1520 */
[----:B----4-:R-:W-:-:S05]  /*10210*/  IADD3 R236, P4, R22, R4, RZ ;  /* 0x0000000416ec7210 */ /* 0x010fca0007f9e0ff */
[----:B---3--:R-:W-:Y:S01]  /*10220*/  IMAD.X R237, R3, 0x1, R5, P4 ;  /* 0x0000000103ed7824 */ /* 0x008fe200020e0605 */
[----:B------:R-:W-:Y:S01]  /*10230*/  ISETP.GT.AND P4, PT, R0, 0x108, P2 ;  /* 0x000001080000780c */ /* 0x000fe20001784270 */
[----:B--2---:R-:W-:-:S04]  /*10240*/  IMAD.U32 R7, R6, 0x10000, RZ ;  /* 0x0001000006077824 */ /* 0x004fc800078e00ff */
[----:B------:R-:W-:-:S04]  /*10250*/  FMUL R7, R7, R16 ;  /* 0x0000001007077220 */ /* 0x000fc80000400000 */
[----:B------:R-:W-:Y:S02]  /*10260*/  FFMA R7, R23, R2, R7 ;  /* 0x0000000217077223 */ /* 0x000fe40000000007 */
[----:B------:R-:W2:Y:S03]  /*10270*/  LDL.LU R23, [R1+0x16c] ;  /* 0x00016c0001177983 */ /* 0x000ea60000300800 */
[----:B------:R-:W-:-:S05]  /*10280*/  F2FP.BF16.F32.PACK_AB R7, RZ, R7 ;  /* 0x00000007ff07723e */ /* 0x000fca00000010ff */
[----:B------:R3:W-:Y:S04]  /*10290*/  @P5 STG.E.U16 desc[UR36][R236.64+0x20], R7 ;  /* 0x00002007ec005986 */ /* 0x0007e8000c101524 */
[----:B------:R-:W3:Y:S01]  /*102a0*/  @P4 LDG.E.LTC128B.U16 R6, desc[UR36][R18.64+0x22] ;  /* 0x0000222412064981 */ /* 0x000ee2000c1e1520 */
[----:B------:R-:W-:Y:S01]  /*102b0*/  IADD3 R22, P5, R4, R22, RZ ;  /* 0x0000001604167210 */ /* 0x000fe20007fbe0ff */
[----:B---3--:R-:W-:-:S04]  /*102c0*/  IMAD.U32 R7, R6, 0x10000, RZ ;  /* 0x0001000006077824 */ /* 0x008fc800078e00ff */
[----:B------:R-:W-:-:S04]  /*102d0*/  FMUL R7, R7, R16 ;  /* 0x0000001007077220 */ /* 0x000fc80000400000 */
[----:B--2---:R-:W-:Y:S01]  /*102e0*/  FFMA R7, R23, R2, R7 ;  /* 0x0000000217077223 */ /* 0x004fe20000000007 */
[----:B------:R-:W-:Y:S02]  /*102f0*/  IMAD.X R23, R5, 0x1, R3, P5 ;  /* 0x0000000105177824 */ /* 0x000fe400028e0603 */
[----:B------:R0:W5:Y:S02]  /*10300*/  LDL.LU R3, [R1+0x29c] ;  /* 0x00029c0001037983 */ /* 0x0001640000300800 */
[----:B------:R-:W-:-:S05]  /*10310*/  F2FP.BF16.F32.PACK_AB R7, RZ, R7 ;  /* 0x00000007ff07723e */ /* 0x000fca00000010ff */
[----:B------:R0:W-:Y:S01]  /*10320*/  @P4 STG.E.U16 desc[UR36][R22.64+0x22], R7 ;  /* 0x0000220716004986 */ /* 0x0001e2000c101524 */
[----:B------:R-:W-:Y:S01]  /*10330*/  ISETP.GT.AND P5, PT, R0, 0x100, P1 ;  /* 0x000001000000780c */ /* 0x000fe20000fa4270 */
[----:B------:R-:W-:-:S12]  /*10340*/  BSSY B1, `(.L_x_122) ;  /* 0x0000003000017945 */ /* 0x000fd80003800000 */
[----:B0-----:R-:W-:Y:S05]  /*10350*/  @!P5 BRA `(.L_x_123) ;  /* 0x000000000004d947 */ /* 0x001fea0003800000 */
[----:B------:R0:W5:Y:S02]  /*10360*/  LDG.E.LTC128B.U16 R6, desc[UR36][R20.64+0x30] ;  /* 0x0000302414067981 */ /* 0x000164000c1e1520 */
.L_x_123:
[----:B------:R-:W-:Y:S05]  /*10370*/  BSYNC B1 ;  /* 0x0000000000017941 */ /* 0x000fea0003800000 */
.L_x_122:
[----:B------:R-:W2:Y:S01]  /*10380*/  LDL.LU R22, [R1+0x170] ;  /* 0x0001700001167983 */ /* 0x000ea20000300800 */
[----:B-----5:R-:W-:Y:S01]  /*10390*/  IMAD.U32 R7, R6, 0x10000, RZ ;  /* 0x0001000006077824 */ /* 0x020fe200078e00ff */
        /* <DEDUP_REMOVED lines=8> */
.L_x_125:
[----:B------:R-:W-:Y:S05]  /*10420*/  BSYNC B1 ;  /* 0x0000000000017941 */ /* 0x000fea0003800000 */
.L_x_124:
[----:B------:R-:W4:Y:S01]  /*10430*/  LDL.LU R22, [R1+0x174] ;  /* 0x0001740001167983 */ /* 0x000f220000300800 */
[----:B--2--5:R-:W-:Y:S01]  /*10440*/  IMAD.U32 R7, R6, 0x10000, RZ ;  /* 0x0001000006077824 */ /* 0x024fe200078e00ff */
        /* <DEDUP_REMOVED lines=8> */
.L_x_127:
[----:B------:R-:W-:Y:S05]  /*104d0*/  BSYNC B1 ;  /* 0x0000000000017941 */ /* 0x000fea0003800000 */
.L_x_126:
[----:B------:R-:W3:Y:S01]  /*104e0*/  LDL.LU R22, [R1+0x178] ;  /* 0x0001780001167983 */ /* 0x000ee20000300800 */
[----:B--2--5:R-:W-:Y:S01]  /*104f0*/  IMAD.U32 R7, R6, 0x10000, RZ ;  /* 0x0001000006077824 */ /* 0x024fe200078e00ff */
        /* <DEDUP_REMOVED lines=8> */
.L_x_129:
[----:B------:R-:W-:Y:S05]  /*10580*/  BSYNC B1 ;  /* 0x0000000000017941 */ /* 0x000fea0003800000 */
.L_x_128:
[----:B------:R-:W4:Y:S01]  /*10590*/  LDL.LU R23, [R1+0x17c] ;  /* 0x00017c0001177983 */ /* 0x000f220000300800 */
[----:B--2--5:R-:W-:Y:S01]  /*105a0*/  IMAD.U32 R7, R6, 0x10000, RZ ;  /* 0x0001000006077824 */ /* 0x024fe200078e00ff */
[----:B------:R-:W-:Y:S01]  /*105b0*/  ISETP.GT.AND P5, PT, R0, 0x180, P3 ;  /* 0x000001800000780c */ /* 0x000fe20001fa4270 */
[----:B------:R-:W-:Y:S01]  /*105c0*/  BSSY B1, `(.L_x_130) ;  /* 0x0000008000017945 */ /* 0x000fe20003800000 */
[----:B------:R-:W-:Y:S01]  /*105d0*/  PRMT R22, R6, 0x7610, R22 ;  /* 0x0000761006167816 */ /* 0x000fe20000000016 */
[----:B------:R-:W-:-:S04]  /*105e0*/  FMUL R7, R7, R16 ;  /* 0x0000001007077220 */ /* 0x000fc80000400000 */
[----:B----4-:R-:W-:-:S05]  /*105f0*/  FFMA R7, R23, R2, R7 ;  /* 0x0000000217077223 */ /* 0x010fca0000000007 */
[----:B------:R-:W-:-:S05]  /*10600*/  F2FP.BF16.F32.PACK_AB R7, RZ, R7 ;  /* 0x00000007ff07723e */ /* 0x000fca00000010ff */
[----:B------:R2:W-:Y:S01]  /*10610*/  @P4 STG.E.U16 desc[UR36][R236.64+0x32], R7 ;  /* 0x00003207ec004986 */ /* 0x0005e2000c101524 */
[----:B------:R-:W-:Y:S05]  /*10620*/  @!P5 BRA `(.L_x_131) ;  /* 0x000000000004d947 */ /* 0x000fea0003800000 */
[----:B------:R4:W5:Y:S02]  /*10630*/  LDG.E.LTC128B.U16 R22, desc[UR36][R14.64+0x20] ;  /* 0x000020240e167981 */ /* 0x000964000c1e1520 */
.L_x_131:
[----:B------:R-:W-:Y:S05]  /*10640*/  BSYNC B1 ;  /* 0x0000000000017941 */ /* 0x000fea0003800000 */
.L_x_130:
[----:B--2---:R-:W2:Y:S04]  /*10650*/  LDL R7, [R1+0x180] ;  /* 0x0001800001077983 */ /* 0x004ea80000100800 */
[----:B------:R0:W-:Y:S04]  /*10660*/  STL [R1+0x29c], R3 ;  /* 0x00029c0301007387 */ /* 0x0001e80000100800 */
[----:B0-----:R-:W3:Y:S01]  /*10670*/  LDL.LU R3, [R1+0x140] ;  /* 0x0001400001037983 */ /* 0x001ee20000300800 */
[----:B-----5:R-:W-:-:S04]  /*10680*/  IMAD.U32 R6, R22, 0x10000, RZ ;  /* 0x0001000016067824 */ /* 0x020fc800078e00ff */
[----:B------:R-:W-:Y:S01]  /*10690*/  FMUL R23, R6, R16 ;  /* 0x0000001006177220 */ /* 0x000fe20000400000 */
[----:B--2---:R-:W-:Y:S02]  /*106a0*/  IADD3 R6, P4, R7, R4, RZ ;  /* 0x0000000407067210 */ /* 0x004fe40007f9e0ff */
[----:B------:R-:W2:Y:S01]  /*106b0*/  LDL R7, [R1+0x184] ;  /* 0x0001840001077983 */ /* 0x000ea20000100800 */
[----:B---3--:R-:W-:-:S03]  /*106c0*/  FFMA R23, R3, R2, R23 ;  /* 0x0000000203177223 */ /* 0x008fc60000000017 */
[----:B------:R0:W5:Y:S01]  /*106d0*/  LDL.LU R3, [R1+0x29c] ;  /* 0x00029c0001037983 */ /* 0x0001620000300800 */
[----:B------:R-:W-:Y:S01]  /*106e0*/  BSSY B1, `(.L_x_132) ;  /* 0x0000007000017945 */ /* 0x000fe20003800000 */
[----:B------:R-:W-:Y:S02]  /*106f0*/  F2FP.BF16.F32.PACK_AB R23, RZ, R23 ;  /* 0x00000017ff17723e */ /* 0x000fe400000010ff */
[----:B--2---:R-:W-:Y:S02]  /*10700*/  IADD3.X R7, R7, R5, RZ, P4, !PT ;  /* 0x0000000507077210 */ /* 0x004fe400027fe4ff */
[----:B------:R-:W-:-:S03]  /*10710*/  ISETP.GT.AND P4, PT, R0, 0x180, P2 ;  /* 0x000001800000780c */ /* 0x000fc60001784270 */
[----:B------:R0:W-:Y:S10]  /*10720*/  @P5 STG.E.U16 desc[UR36][R6.64+0x20], R23 ;  /* 0x0000201706005986 */ /* 0x0001f4000c101524 */
[----:B------:R-:W-:Y:S05]  /*10730*/  @!P4 BRA `(.L_x_133) ;  /* 0x000000000004c947 */ /* 0x000fea0003800000 */
[----:B------:R2:W5:Y:S02]  /*10740*/  LDG.E.LTC128B.U16 R22, desc[UR36][R14.64+0x22] ;  /* 0x000022240e167981 */ /* 0x000564000c1e1520 */
.L_x_133:
[----:B------:R-:W-:Y:S05]  /*10750*/  BSYNC B1 ;  /* 0x0000000000017941 */ /* 0x000fea0003800000 */
.L_x_132:
[----:B-----5:R3:W-:Y:S04]  /*10760*/  STL [R1+0x29c], R3 ;  /* 0x00029c0301007387 */ /* 0x0207e80000100800 */
[----:B---3--:R-:W3:Y:S01]  /*10770*/  LDL.LU R3, [R1+0x144] ;  /* 0x0001440001037983 */ /* 0x008ee20000300800 */
[----:B0-----:R-:W-:-:S04]  /*10780*/  IMAD.U32 R23, R22, 0x10000, RZ ;  /* 0x0001000016177824 */ /* 0x001fc800078e00ff */
[----:B------:R-:W-:Y:S01]  /*10790*/  FMUL R23, R23, R16 ;  /* 0x0000001017177220 */ /* 0x000fe20000400000 */
[----:B------:R-:W-:Y:S01]  /*107a0*/  ISETP.GT.AND P3, PT, R0, 0x188, P3 ;  /* 0x000001880000780c */ /* 0x000fe20001f64270 */
[----:B------:R-:W-:Y:S02]  /*107b0*/  BSSY B1, `(.L_x_134) ;  /* 0x0000009000017945 */ /* 0x000fe40003800000 */
[----:B---3--:R-:W-:Y:S02]  /*107c0*/  FFMA R23, R3, R2, R23 ;  /* 0x0000000203177223 */ /* 0x008fe40000000017 */
[----:B------:R0:W5:Y:S03]  /*107d0*/  LDL.LU R3, [R1+0x29c] ;  /* 0x00029c0001037983 */ /* 0x0001660000300800 */
[----:B------:R-:W-:Y:S01]  /*107e0*/  F2FP.BF16.F32.PACK_AB R23, RZ, R23 ;  /* 0x00000017ff17723e */ /* 0x000fe200000010ff */
[----:B------:R0:W-:Y:S04]  /*107f0*/  STL.S16 [R1+0x140], R22 ;  /* 0x0001401601007387 */ /* 0x0001e80000100600 */
[----:B------:R0:W-:Y:S01]  /*10800*/  @P4 STG.E.U16 desc[UR36][R6.64+0x22], R23 ;  /* 0x0000221706004986 */ /* 0x0001e2000c101524 */
[----:B------:R-:W-:Y:S05]  /*10810*/  @!P3 BRA `(.L_x_135) ;  /* 0x000000000008b947 */ /* 0x000fea0003800000 */
[----:B0-----:R-:W3:Y:S04]  /*10820*/  LDG.E.LTC128B.U16 R22, desc[UR36][R10.64+0x20] ;  /* 0x000020240a167981 */ /* 0x001ee8000c1e1520 */
[----:B---3--:R3:W-:Y:S02]  /*10830*/  STL [R1+0x140], R22 ;  /* 0x0001401601007387 */ /* 0x0087e40000100800 */
.L_x_135:
[----:B------:R-:W-:Y:S05]  /*10840*/  BSYNC B1 ;  /* 0x0000000000017941 */ /* 0x000fea0003800000 */
.L_x_134:
[----:B0-----:R-:W2:Y:S04]  /*10850*/  LDL.LU R23, [R1+0x148] ;  /* 0x0001480001177983 */ /* 0x001ea80000300800 */
[----:B------:R-:W-:Y:S04]  /*10860*/  STL [R1+0x2a8], R8 ;  /* 0x0002a80801007387 */ /* 0x000fe80000100800 */
[----:B------:R0:W-:Y:S04]  /*10870*/  STL [R1+0x2a4], R5 ;  /* 0x0002a40501007387 */ /* 0x0001e80000100800 */
[----:B0-----:R-:W3:Y:S04]  /*10880*/  LDL.LU R5, [R1+0x140] ;  /* 0x0001400001057983 */ /* 0x001ee80000300800 */
[----:B------:R0:W-:Y:S04]  /*10890*/  STL [R1+0x2a0], R4 ;  /* 0x0002a00401007387 */ /* 0x0001e80000100800 */
[----:B-----5:R1:W-:Y:S01]  /*108a0*/  STL [R1+0x29c], R3 ;  /* 0x00029c0301007387 */ /* 0x0203e20000100800 */
[----:B---3--:R-:W-:-:S04]  /*108b0*/  IMAD.U32 R22, R5, 0x10000, RZ ;  /* 0x0001000005167824 */ /* 0x008fc800078e00ff */
[----:B------:R-:W-:-:S04]  /*108c0*/  FMUL R22, R22, R16 ;  /* 0x0000001016167220 */ /* 0x000fc80000400000 */
[----:B--2---:R-:W-:Y:S02]  /*108d0*/  FFMA R23, R23, R2, R22 ;  /* 0x0000000217177223 */ /* 0x004fe40000000016 */
[----:B------:R-:W2:Y:S03]  /*108e0*/  LDL R22, [R1+0x260] ;  /* 0x0002600001167983 */ /* 0x000ea60000100800 */
[----:B------:R-:W-:-:S04]  /*108f0*/  F2FP.BF16.F32.PACK_AB R23, RZ, R23 ;  /* 0x00000017ff17723e */ /* 0x000fc800000010ff */
[----:B------:R-:W-:Y:S02]  /*10900*/  PRMT R8, R23, 0x7610, R8 ;  /* 0x0000761017087816 */ /* 0x000fe40000000008 */
[----:B------:R-:W3:Y:S01]  /*10910*/  LDL R23, [R1+0x254] ;  /* 0x0002540001177983 */ /* 0x000ee20000100800 */
[----:B0-----:R-:W-:Y:S02]  /*10920*/  PRMT R4, R5, 0x7610, R4 ;  /* 0x0000761005047816 */ /* 0x001fe40000000004 */
[----:B-1----:R-:W-:Y:S02]  /*10930*/  PRMT R3, R8, 0x7610, R3 ;  /* 0x0000761008037816 */ /* 0x002fe40000000003 */
[----:B------:R0:W5:Y:S04]  /*10940*/  LDL.LU R8, [R1+0x2a8] ;  /* 0x0002a80001087983 */ /* 0x0001680000300800 */
[----:B------:R0:W5:Y:S04]  /*10950*/  LDL.LU R5, [R1+0x2a4] ;  /* 0x0002a40001057983 */ /* 0x0001680000300800 */
[----:B------:R1:W-:Y:S04]  /*10960*/  STL.S16 [R1+0x148], R4 ;  /* 0x0001480401007387 */ /* 0x0003e80000100600 */
[----:B-1----:R0:W5:Y:S01]  /*10970*/  LDL.LU R4, [R1+0x2a0] ;  /* 0x0002a00001047983 */ /* 0x0021620000300800 */
[----:B--2---:R-:W-:-:S05]  /*10980*/  IADD3 R22, P4, R22, R6, RZ ;  /* 0x0000000616167210 */ /* 0x004fca0007f9e0ff */
[----:B---3--:R-:W-:-:S05]  /*10990*/  IMAD.X R23, R23, 0x1, R7, P4 ;  /* 0x0000000117177824 */ /* 0x008fca00020e0607 */
[----:B------:R1:W-:Y:S04]  /*109a0*/  @P3 STG.E.U16 desc[UR36][R22.64+0x20], R3 ;  /* 0x0000200316003986 */ /* 0x0003e8000c101524 */
[----:B-1----:R0:W5:Y:S01]  /*109b0*/  LDL.LU R3, [R1+0x29c] ;  /* 0x00029c0001037983 */ /* 0x0021620000300800 */
[----:B------:R-:W-:Y:S01]  /*109c0*/  ISETP.GT.AND P2, PT, R0, 0x188, P2 ;  /* 0x000001880000780c */ /* 0x000fe20001744270 */
[----:B------:R-:W-:-:S12]  /*109d0*/  BSSY B1, `(.L_x_136) ;  /* 0x0000006000017945 */ /* 0x000fd80003800000 */
[----:B0-----:R-:W-:Y:S05]  /*109e0*/  @!P2 BRA `(.L_x_137) ;  /* 0x000000000010a947 */ /* 0x001fea0003800000 */
[----:B------:R0:W-:Y:S04]  /*109f0*/  STL [R1+0x29c], R0 ;  /* 0x00029c0001007387 */ /* 0x0001e80000100800 */
[----:B0-----:R-:W2:Y:S04]  /*10a00*/  LDG.E.LTC128B.U16 R0, desc[UR36][R10.64+0x22] ;  /* 0x000022240a007981 */ /* 0x001ea8000c1e1520 */
[----:B--2---:R0:W-:Y:S04]  /*10a10*/  STL [R1+0x148], R0 ;  /* 0x0001480001007387 */ /* 0x0041e80000100800 */
[----:B0-----:R0:W5:Y:S02]  /*10a20*/  LDL.LU R0, [R1+0x29c] ;  /* 0x00029c0001007983 */ /* 0x0011640000300800 */
.L_x_137:
[----:B------:R-:W-:Y:S05]  /*10a30*/  BSYNC B1 ;  /* 0x0000000000017941 */ /* 0x000fea0003800000 */
.L_x_136:
[----:B------:R-:W-:Y:S04]  /*10a40*/  STL [R1+0x2c0], R14 ;  /* 0x0002c00e01007387 */ /* 0x000fe80000100800 */
[----:B------:R1:W-:Y:S04]  /*10a50*/  STL [R1+0x2bc], R13 ;  /* 0x0002bc0d01007387 */ /* 0x0003e80000100800 */
[----:B-1----:R-:W2:Y:S04]  /*10a60*/  LDL.LU R13, [R1+0x14c] ;  /* 0x00014c00010d7983 */ /* 0x002ea80000300800 */
[----:B------:R-:W-:Y:S04]  /*10a70*/  STL [R1+0x2b8], R12 ;  /* 0x0002b80c01007387 */ /* 0x000fe80000100800 */
[----:B------:R1:W-:Y:S04]  /*10a80*/  STL [R1+0x2b4], R11 ;  /* 0x0002b40b01007387 */ /* 0x0003e80000100800 */
[----:B-1----:R-:W3:Y:S04]  /*10a90*/  LDL.LU R11, [R1+0x184] ;  /* 0x00018400010b7983 */ /* 0x002ee80000300800 */
[----:B------:R-:W-:Y:S04]  /*10aa0*/  STL [R1+0x2b0], R10 ;  /* 0x0002b00a01007387 */ /* 0x000fe80000100800 */
[----:B------:R1:W-:Y:S04]  /*10ab0*/  STL [R1+0x2ac], R9 ;  /* 0x0002ac0901007387 */ /* 0x0003e80000100800 */
[----:B-1----:R-:W4:Y:S04]  /*10ac0*/  LDL.LU R9, [R1+0x148] ;  /* 0x0001480001097983 */ /* 0x002f280000300800 */
[----:B-----5:R-:W-:Y:S04]  /*10ad0*/  STL [R1+0x2a8], R8 ;  /* 0x0002a80801007387 */ /* 0x020fe80000100800 */
[----:B------:R1:W-:Y:S04]  /*10ae0*/  STL.64 [R1+0x2a0], R6 ;  /* 0x0002a00601007387 */ /* 0x0003e80000100a00 */
[----:B-1----:R-:W3:Y:S04]  /*10af0*/  LDL.LU R6, [R1+0x180] ;  /* 0x0001800001067983 */ /* 0x002ee80000300800 */
[----:B------:R-:W3:Y:S04]  /*10b00*/  LDL.LU R7, [R1+0x260] ;  /* 0x0002600001077983 */ /* 0x000ee80000300800 */
[----:B------:R1:W-:Y:S01]  /*10b10*/  STL [R1+0x29c], R3 ;  /* 0x00029c0301007387 */ /* 0x0003e20000100800 */
[----:B----4-:R-:W-:-:S04]  /*10b20*/  IMAD.U32 R14, R9, 0x10000, RZ ;  /* 0x00010000090e7824 */ /* 0x010fc800078e00ff */
[----:B------:R-:W-:-:S04]  /*10b30*/  FMUL R14, R14, R16 ;  /* 0x000000100e0e7220 */ /* 0x000fc80000400000 */
[----:B--2---:R-:W-:Y:S02]  /*10b40*/  FFMA R13, R13, R2, R14 ;  /* 0x000000020d0d7223 */ /* 0x004fe4000000000e */
[----:B------:R2:W5:Y:S01]  /*10b50*/  LDL.LU R14, [R1+0x2c0] ;  /* 0x0002c000010e7983 */ /* 0x0005620000300800 */
[----:B---3--:R-:W-:-:S03]  /*10b60*/  IADD3 R6, P4, P5, R7, R4, R6 ;  /* 0x0000000407067210 */ /* 0x008fc60007d9e006 */
[----:B------:R-:W3:Y:S01]  /*10b70*/  LDL.LU R7, [R1+0x254] ;  /* 0x0002540001077983 */ /* 0x000ee20000300800 */
[----:B------:R-:W-:Y:S02]  /*10b80*/  F2FP.BF16.F32.PACK_AB R12, RZ, R13 ;  /* 0x0000000dff0c723e */ /* 0x000fe400000010ff */
[----:B------:R-:W-:Y:S01]  /*10b90*/  PRMT R8, R9, 0x7610, R8 ;  /* 0x0000761009087816 */ /* 0x000fe20000000008 */
[----:B------:R2:W5:Y:S01]  /*10ba0*/  LDL.LU R13, [R1+0x2bc] ;  /* 0x0002bc00010d7983 */ /* 0x0005620000300800 */
[----:B------:R-:W-:-:S03]  /*10bb0*/  PRMT R10, R12, 0x7610, R10 ;  /* 0x000076100c0a7816 */ /* 0x000fc6000000000a */
[----:B------:R2:W5:Y:S01]  /*10bc0*/  LDL.LU R12, [R1+0x2b8] ;  /* 0x0002b800010c7983 */ /* 0x0005620000300800 */
[----:B-1----:R-:W-:Y:S02]  /*10bd0*/  PRMT R3, R10, 0x7610, R3 ;  /* 0x000076100a037816 */ /* 0x002fe40000000003 */
[----:B------:R-:W-:Y:S02]  /*10be0*/  ISETP.GT.AND P3, PT, R0, 0x180, P1 ;  /* 0x000001800000780c */ /* 0x000fe40000f64270 */
[----:B---3--:R-:W-:Y:S02]  /*10bf0*/  IADD3.X R7, R7, R5, R11, P4, P5 ;  /* 0x0000000507077210 */ /* 0x008fe400027ea40b */
[----:B------:R2:W5:Y:S04]  /*10c00*/  LDL.LU R11, [R1+0x2b4] ;  /* 0x0002b400010b7983 */ /* 0x0005680000300800 */
[----:B------:R2:W5:Y:S04]  /*10c10*/  LDL.LU R10, [R1+0x2b0] ;  /* 0x0002b000010a7983 */ /* 0x0005680000300800 */
[----:B------:R2:W5:Y:S04]  /*10c20*/  LDL.LU R9, [R1+0x2ac] ;  /* 0x0002ac0001097983 */ /* 0x0005680000300800 */
[----:B------:R1:W-:Y:S04]  /*10c30*/  STL.S16 [R1+0x148], R8 ;  /* 0x0001480801007387 */ /* 0x0003e80000100600 */
[----:B------:R3:W-:Y:S04]  /*10c40*/  @P2 STG.E.U16 desc[UR36][R6.64+0x22], R3 ;  /* 0x0000220306002986 */ /* 0x0007e8000c101524 */
[----:B-1----:R2:W5:Y:S04]  /*10c50*/  LDL.LU R8, [R1+0x2a8] ;  /* 0x0002a80001087983 */ /* 0x0025680000300800 */
[----:B---3--:R2:W5:Y:S04]  /*10c60*/  LDL.LU.64 R6, [R1+0x2a0] ;  /* 0x0002a00001067983 */ /* 0x0085680000300a00 */
[----:B------:R2:W5:Y:S01]  /*10c70*/  LDL.LU R3, [R1+0x29c] ;  /* 0x00029c0001037983 */ /* 0x0005620000300800 */
[----:B------:R-:W-:Y:S04]  /*10c80*/  BSSY B1, `(.L_x_138) ;  /* 0x0000006000017945 */ /* 0x000fe80003800000 */
[----:B------:R-:W-:Y:S05]  /*10c90*/  @!P3 BRA `(.L_x_139) ;  /* 0x000000000010b947 */ /* 0x000fea0003800000 */
[----:B------:R1:W-:Y:S04]  /*10ca0*/  STL [R1+0x29c], R0 ;  /* 0x00029c0001007387 */ /* 0x0003e80000100800 */
[----:B-1---5:R-:W3:Y:S04]  /*10cb0*/  LDG.E.LTC128B.U16 R0, desc[UR36][R14.64+0x30] ;  /* 0x000030240e007981 */ /* 0x022ee8000c1e1520 */
[----:B---3--:R1:W-:Y:S04]  /*10cc0*/  STL [R1+0x148], R0 ;  /* 0x0001480001007387 */ /* 0x0083e80000100800 */
[----:B-1----:R1:W5:Y:S02]  /*10cd0*/  LDL.LU R0, [R1+0x29c] ;  /* 0x00029c0001007983 */ /* 0x0023640000300800 */
.L_x_139:
[----:B------:R-:W-:Y:S05]  /*10ce0*/  BSYNC B1 ;  /* 0x0000000000017941 */ /* 0x000fea0003800000 */
.L_x_138:
[----:B-----5:R-:W-:Y:S04]  /*10cf0*/  STL [R1+0x2b4], R11 ;  /* 0x0002b40b01007387 */ /* 0x020fe80000100800 */
[----:B------:R3:W-:Y:S04]  /*10d00*/  STL [R1+0x2b0], R10 ;  /* 0x0002b00a01007387 */ /* 0x0007e80000100800 */
[----:B---3--:R-:W3:Y:S04]  /*10d10*/  LDL.LU R10, [R1+0x150] ;  /* 0x00015000010a7983 */ /* 0x008ee80000300800 */
[----:B------:R-:W-:Y:S04]  /*10d20*/  STL [R1+0x2ac], R9 ;  /* 0x0002ac0901007387 */ /* 0x000fe80000100800 */
[----:B------:R-:W-:Y:S04]  /*10d30*/  STL [R1+0x2a8], R8 ;  /* 0x0002a80801007387 */ /* 0x000fe80000100800 */
[----:B------:R4:W-:Y:S04]  /*10d40*/  STL [R1+0x2a4], R5 ;  /* 0x0002a40501007387 */ /* 0x0009e80000100800 */
[----:B----4-:R-:W4:Y:S04]  /*10d50*/  LDL.LU R5, [R1+0x148] ;  /* 0x0001480001057983 */ /* 0x010f280000300800 */
[----:B------:R0:W-:Y:S04]  /*10d60*/  STL [R1+0x2a0], R4 ;  /* 0x0002a00401007387 */ /* 0x0001e80000100800 */
[----:B------:R2:W-:Y:S01]  /*10d70*/  STL [R1+0x29c], R3 ;  /* 0x00029c0301007387 */ /* 0x0005e20000100800 */
[----:B----4-:R-:W-:-:S04]  /*10d80*/  IMAD.U32 R11, R5, 0x10000, RZ ;  /* 0x00010000050b7824 */ /* 0x010fc800078e00ff */
[----:B------:R-:W-:-:S04]  /*10d90*/  FMUL R11, R11, R16 ;  /* 0x000000100b0b7220 */ /* 0x000fc80000400000 */
[----:B---3--:R-:W-:Y:S01]  /*10da0*/  FFMA R10, R10, R2, R11 ;  /* 0x000000020a0a7223 */ /* 0x008fe2000000000b */
[----:B0-----:R-:W-:Y:S01]  /*10db0*/  PRMT R4, R5, 0x7610, R4 ;  /* 0x0000761005047816 */ /* 0x001fe20000000004 */
[----:B------:R0:W5:Y:S03]  /*10dc0*/  LDL.LU R11, [R1+0x2b4] ;  /* 0x0002b400010b7983 */ /* 0x0001660000300800 */
[----:B------:R-:W-:Y:S02]  /*10dd0*/  F2FP.BF16.F32.PACK_AB R9, RZ, R10 ;  /* 0x0000000aff09723e */ /* 0x000fe400000010ff */
[----:B------:R0:W5:Y:S02]  /*10de0*/  LDL.LU R10, [R1+0x2b0] ;  /* 0x0002b000010a7983 */ /* 0x0001640000300800 */
[----:B------:R-:W-:Y:S02]  /*10df0*/  PRMT R8, R9, 0x7610, R8 ;  /* 0x0000761009087816 */ /* 0x000fe40000000008 */
[----:B------:R0:W5:Y:S01]  /*10e00*/  LDL.LU R9, [R1+0x2ac] ;  /* 0x0002ac0001097983 */ /* 0x0001620000300800 */
[----:B------:R-:W-:-:S02]  /*10e10*/  ISETP.GT.AND P2, PT, R0, 0x180, P0 ;  /* 0x000001800000780c */ /* 0x000fc40000744270 */
[----:B--2---:R-:W-:Y:S02]  /*10e20*/  PRMT R3, R8, 0x7610, R3 ;  /* 0x0000761008037816 */ /* 0x004fe40000000003 */
[----:B------:R0:W5:Y:S04]  /*10e30*/  LDL.LU R8, [R1+0x2a8] ;  /* 0x0002a80001087983 */ /* 0x0001680000300800 */
[----:B------:R0:W5:Y:S04]  /*10e40*/  LDL.LU R5, [R1+0x2a4] ;  /* 0x0002a40001057983 */ /* 0x0001680000300800 */
[----:B------:R2:W-:Y:S04]  /*10e50*/  STL.S16 [R1+0x140], R4 ;  /* 0x0001400401007387 */ /* 0x0005e80000100600 */
[----:B------:R3:W-:Y:S04]  /*10e60*/  @P3 STG.E.U16 desc[UR36][R6.64+0x30], R3 ;  /* 0x0000300306003986 */ /* 0x0007e8000c101524 */
[----:B--2---:R0:W5:Y:S04]  /*10e70*/  LDL.LU R4, [R1+0x2a0] ;  /* 0x0002a00001047983 */ /* 0x0041680000300800 */
[----:B---3--:R0:W5:Y:S01]  /*10e80*/  LDL.LU R3, [R1+0x29c] ;  /* 0x00029c0001037983 */ /* 0x0081620000300800 */
[----:B------:R-:W-:Y:S04]  /*10e90*/  BSSY B1, `(.L_x_140) ;  /* 0x0000006000017945 */ /* 0x000fe80003800000 */
[----:B------:R-:W-:Y:S05]  /*10ea0*/  @!P2 BRA `(.L_x_141) ;  /* 0x000000000010a947 */ /* 0x000fea0003800000 */
[----:B------:R2:W-:Y:S04]  /*10eb0*/  STL [R1+0x29c], R0 ;  /* 0x00029c0001007387 */ /* 0x0005e80000100800 */
[----:B--2---:R-:W2:Y:S04]  /*10ec0*/  LDG.E.LTC128B.U16 R0, desc[UR36][R14.64+0x32] ;  /* 0x000032240e007981 */ /* 0x004ea8000c1e1520 */
[----:B--2---:R2:W-:Y:S04]  /*10ed0*/  STL [R1+0x140], R0 ;  /* 0x0001400001007387 */ /* 0x0045e80000100800 */
[----:B--2---:R2:W5:Y:S02]  /*10ee0*/  LDL.LU R0, [R1+0x29c] ;  /* 0x00029c0001007983 */ /* 0x0045640000300800 */
.L_x_141:
[----:B------:R-:W-:Y:S05]  /*10ef0*/  BSYNC B1 ;  /* 0x0000000000017941 */ /* 0x000fea0003800000 */
.L_x_140:
        /* <DEDUP_REMOVED lines=19> */
[----:B-1----:R-:W-:Y:S02]  /*11030*/  PRMT R3, R8, 0x7610, R3 ;  /* 0x0000761008037816 */ /* 0x002fe40000000003 */
[----:B------:R0:W5:Y:S04]  /*11040*/  LDL.LU R8, [R1+0x2a8] ;  /* 0x0002a80001087983 */ /* 0x0001680000300800 */
[----:B------:R0:W5:Y:S04]  /*11050*/  LDL.LU R5, [R1+0x2a4] ;  /* 0x0002a40001057983 */ /* 0x0001680000300800 */
[----:B------:R1:W-:Y:S04]  /*11060*/  STL.S16 [R1+0x140], R4 ;  /* 0x0001400401007387 */ /* 0x0003e80000100600 */
[----:B------:R3:W-:Y:S04]  /*11070*/  @P2 STG.E.U16 desc[UR36][R6.64+0x32], R3 ;  /* 0x0000320306002986 */ /* 0x0007e8000c101524 */
[----:B-1----:R0:W5:Y:S04]  /*11080*/  LDL.LU R4, [R1+0x2a0] ;  /* 0x0002a00001047983 */ /* 0x0021680000300800 */
[----:B---3--:R0:W5:Y:S01]  /*11090*/  LDL.LU R3, [R1+0x29c] ;  /* 0x00029c0001037983 */ /* 0x0081620000300800 */
[----:B------:R-:W-:Y:S04]  /*110a0*/  BSSY B1, `(.L_x_142) ;  /* 0x0000006000017945 */ /* 0x000fe80003800000 */
[----:B------:R-:W-:Y:S05]  /*110b0*/  @!P1 BRA `(.L_x_143) ;  /* 0x0000000000109947 */ /* 0x000fea0003800000 */
[----:B------:R1:W-:Y:S04]  /*110c0*/  STL [R1+0x29c], R0 ;  /* 0x00029c0001007387 */ /* 0x0003e80000100800 */
[----:B-1---5:R-:W3:Y:S04]  /*110d0*/  LDG.E.LTC128B.U16 R0, desc[UR36][R10.64+0x30] ;  /* 0x000030240a007981 */ /* 0x022ee8000c1e1520 */
[----:B---3--:R1:W-:Y:S04]  /*110e0*/  STL [R1+0x140], R0 ;  /* 0x0001400001007387 */ /* 0x0083e80000100800 */
[----:B-1----:R1:W5:Y:S02]  /*110f0*/  LDL.LU R0, [R1+0x29c] ;  /* 0x00029c0001007983 */ /* 0x0023640000300800 */
.L_x_143:
[----:B------:R-:W-:Y:S05]  /*11100*/  BSYNC B1 ;  /* 0x0000000000017941 */ /* 0x000fea0003800000 */
.L_x_142:
        /* <DEDUP_REMOVED lines=32> */
.L_x_145:
[----:B------:R-:W-:Y:S05]  /*11310*/  BSYNC B1 ;  /* 0x0000000000017941 */ /* 0x000fea0003800000 */
.L_x_144:
[----:B------:R-:W-:Y:S04]  /*11320*/  STL [R1+0x2b4], R10 ;  /* 0x0002b40a01007387 */ /* 0x000fe80000100800 */
[----:B-----5:R3:W-:Y:S04]  /*11330*/  STL [R1+0x2b0], R9 ;  /* 0x0002b00901007387 */ /* 0x0207e80000100800 */
        /* <DEDUP_REMOVED lines=11> */
[----:B------:R0:W5:Y:S01]  /*113f0*/  LDL.LU R10, [R1+0x2b4] ;  /* 0x0002b400010a7983 */ /* 0x0001620000300800 */
[----:B------:R-:W-:Y:S02]  /*11400*/  ISETP.GT.AND P3, PT, R3, 0x20, PT ;  /* 0x000000200300780c */ /* 0x000fe40003f64270 */
[----:B------:R-:W-:Y:S02]  /*11410*/  F2FP.BF16.F32.PACK_AB R8, RZ, R9 ;  /* 0x00000009ff08723e */ /* 0x000fe400000010ff */
[----:B------:R0:W5:Y:S02]  /*11420*/  LDL.LU R9, [R1+0x2b0] ;  /* 0x0002b00001097983 */ /* 0x0001640000300800 */
[----:B------:R-:W-:Y:S02]  /*11430*/  PRMT R7, R8, 0x7610, R7 ;  /* 0x0000761008077816 */ /* 0x000fe40000000007 */
[----:B------:R0:W5:Y:S01]  /*11440*/  LDL.LU R8, [R1+0x2ac] ;  /* 0x0002ac0001087983 */ /* 0x0001620000300800 */
[----:B------:R-:W-:-:S02]  /*11450*/  ISETP.GT.AND P1, PT, R0, RZ, P3 ;  /* 0x000000ff0000720c */ /* 0x000fc40001f24270 */
        /* <DEDUP_REMOVED lines=9> */
[----:B------:R1:W-:Y:S04]  /*114f0*/  STL.64 [R1+0x2a0], R2 ;  /* 0x0002a00201007387 */ /* 0x0003e80000100a00 */
[----:B-1----:R-:W3:Y:S04]  /*11500*/  LDL.64 R2, [R1+0x240] ;  /* 0x0002400001027983 */ /* 0x002ee80000100a00 */
[----:B------:R3:W-:Y:S04]  /*11510*/  STL [R1+0x29c], R0 ;  /* 0x00029c0001007387 */ /* 0x0007e80000100800 */
[----:B---3--:R-:W3:Y:S04]  /*11520*/  LDG.E.LTC128B.U16 R0, desc[UR36][R2.64+0x40] ;  /* 0x0000402402007981 */ /* 0x008ee8000c1e1520 */
[----:B------:R1:W5:Y:S04]  /*11530*/  LDL.LU.64 R2, [R1+0x2a0] ;  /* 0x0002a00001027983 */ /* 0x0003680000300a00 */
[----:B---3--:R3:W-:Y:S04]  /*11540*/  STL [R1+0x140], R0 ;  /* 0x0001400001007387 */ /* 0x0087e80000100800 */
[----:B---3--:R1:W5:Y:S02]  /*11550*/  LDL.LU R0, [R1+0x29c] ;  /* 0x00029c0001007983 */ /* 0x0083640000300800 */
.L_x_147:
[----:B------:R-:W-:Y:S05]  /*11560*/  BSYNC B1 ;  /* 0x0000000000017941 */ /* 0x000fea0003800000 */
.L_x_146:
[----:B------:R-:W-:Y:S04]  /*11570*/  STL [R1+0x2b4], R12 ;  /* 0x0002b40c01007387 */ /* 0x000fe80000100800 */
[----:B------:R3:W-:Y:S04]  /*11580*/  STL [R1+0x2b0], R11 ;  /* 0x0002b00b01007387 */ /* 0x0007e80000100800 */
[----:B---3--:R-:W3:Y:S04]  /*11590*/  LDL.LU R11, [R1+0x120] ;  /* 0x00012000010b7983 */ /* 0x008ee80000300800 */
[----:B-----5:R-:W-:Y:S04]  /*115a0*/  STL [R1+0x2ac], R10 ;  /* 0x0002ac0a01007387 */ /* 0x020fe80000100800 */
        /* <DEDUP_REMOVED lines=25> */
[----:B------:R2:W-:Y:S04]  /*11740*/  STL.64 [R1+0x2a0], R2 ;  /* 0x0002a00201007387 */ /* 0x0005e80000100a00 */
[----:B--2---:R-:W2:Y:S04]  /*11750*/  LDL.64 R2, [R1+0x240] ;  /* 0x0002400001027983 */ /* 0x004ea80000100a00 */
[----:B------:R2:W-:Y:S04]  /*11760*/  STL [R1+0x29c], R0 ;  /* 0x00029c0001007387 */ /* 0x0005e80000100800 */
[----:B--2---:R-:W2:Y:S04]  /*11770*/  LDG.E.LTC128B.U16 R0, desc[UR36][R2.64+0x42] ;  /* 0x0000422402007981 */ /* 0x004ea8000c1e1520 */
[----:B------:R3:W5:Y:S04]  /*11780*/  LDL.LU.64 R2, [R1+0x2a0] ;  /* 0x0002a00001027983 */ /* 0x0007680000300a00 */
[----:B--2---:R2:W-:Y:S04]  /*11790*/  STL [R1+0x120], R0 ;  /* 0x0001200001007387 */ /* 0x0045e80000100800 */
[----:B--2---:R3:W5:Y:S02]  /*117a0*/  LDL.LU R0, [R1+0x29c] ;  /* 0x00029c0001007983 */ /* 0x0047640000300800 */
.L_x_149:
[----:B------:R-:W-:Y:S05]  /*117b0*/  BSYNC B1 ;  /* 0x0000000000017941 */ /* 0x000fea0003800000 */
.L_x_148:
[----:B-----5:R-:W-:Y:S04]  /*117c0*/  STL [R1+0x2b4], R11 ;  /* 0x0002b40b01007387 */ /* 0x020fe80000100800 */
[----:B------:R2:W-:Y:S04]  /*117d0*/  STL [R1+0x2b0], R10 ;  /* 0x0002b00a01007387 */ /* 0x0005e80000100800 */
[----:B--2---:R-:W2:Y:S04]  /*117e0*/  LDL.LU R10, [R1+0x124] ;  /* 0x00012400010a7983 */ /* 0x004ea80000300800 */
        /* <DEDUP_REMOVED lines=8> */
[----:B--2---:R-:W-:Y:S01]  /*11870*/  FFMA R10, R10, R2, R11 ;  /* 0x000000020a0a7223 */ /* 0x004fe2000000000b */
        /* <DEDUP_REMOVED lines=13> */
[----:B--2---:R0:W5:Y:S01]  /*11950*/  LDL.LU R3, [R1+0x29c] ;  /* 0x00029c0001037983 */ /* 0x0041620000300800 */
[----:B------:R-:W-:Y:S04]  /*11960*/  BSSY B1, `(.L_x_150) ;  /* 0x0000009000017945 */ /* 0x000fe80003800000 */
[----:B------:R-:W-:Y:S05]  /*11970*/  @!P1 BRA `(.L_x_151) ;  /* 0x00000000001c9947 */ /* 0x000fea0003800000 */
[----:B-----5:R1:W-:Y:S04]  /*11980*/  STL.64 [R1+0x2a0], R2 ;  /* 0x0002a00201007387 */ /* 0x0203e80000100a00 */
[----:B-1----:R-:W2:Y:S04]  /*11990*/  LDL.64 R2, [R1+0x220] ;  /* 0x0002200001027983 */ /* 0x002ea80000100a00 */
[----:B------:R2:W-:Y:S04]  /*119a0*/  STL [R1+0x29c], R0 ;  /* 0x00029c0001007387 */ /* 0x0005e80000100800 */
[----:B--2---:R-:W2:Y:S04]  /*119b0*/  LDG.E.LTC128B.U16 R0, desc[UR36][R2.64+0x40] ;  /* 0x0000402402007981 */ /* 0x004ea8000c1e1520 */
[----:B------:R1:W5:Y:S04]  /*119c0*/  LDL.LU.64 R2, [R1+0x2a0] ;  /* 0x0002a00001027983 */ /* 0x0003680000300a00 */
[----:B--2---:R2:W-:Y:S04]  /*119d0*/  STL [R1+0x120], R0 ;  /* 0x0001200001007387 */ /* 0x0045e80000100800 */
[----:B--2---:R1:W5:Y:S02]  /*119e0*/  LDL.LU R0, [R1+0x29c] ;  /* 0x00029c0001007983 */ /* 0x0043640000300800 */
.L_x_151:
[----:B------:R-:W-:Y:S05]  /*119f0*/  BSYNC B1 ;  /* 0x0000000000017941 */ /* 0x000fea0003800000 */
.L_x_150:
[----:B-----5:R-:W-:Y:S04]  /*11a00*/  STL [R1+0x2bc], R11 ;  /* 0x0002bc0b01007387 */ /* 0x020fe80000100800 */
[----:B------:R2:W-:Y:S04]  /*11a10*/  STL [R1+0x2b8], R10 ;  /* 0x0002b80a01007387 */ /* 0x0005e80000100800 */
[----:B--2---:R-:W2:Y:S04]  /*11a20*/  LDL.LU R10, [R1+0x128] ;  /* 0x00012800010a7983 */ /* 0x004ea80000300800 */
[----:B------:R-:W-:Y:S04]  /*11a30*/  STL [R1+0x2b4], R9 ;  /* 0x0002b40901007387 */ /* 0x000fe80000100800 */
[----:B------:R-:W-:Y:S04]  /*11a40*/  STL [R1+0x2b0], R8 ;  /* 0x0002b00801007387 */ /* 0x000fe80000100800 */
[----:B------:R4:W-:Y:S04]  /*11a50*/  STL [R1+0x2ac], R7 ;  /* 0x0002ac0701007387 */ /* 0x0009e80000100800 */
[----:B----4-:R-:W4:Y:S04]  /*11a60*/  LDL.LU R7, [R1+0x120] ;  /* 0x0001200001077983 */ /* 0x010f280000300800 */
[----:B------:R-:W-:Y:S04]  /*11a70*/  STL [R1+0x2a8], R6 ;  /* 0x0002a80601007387 */ /* 0x000fe80000100800 */
[----:B------:R0:W-:Y:S04]  /*11a80*/  STL.64 [R1+0x2a0], R4 ;  /* 0x0002a00401007387 */ /* 0x0001e80000100a00 */
[----:B0-----:R-:W3:Y:S04]  /*11a90*/  LDL.64 R4, [R1+0x228] ;  /* 0x0002280001047983 */ /* 0x001ee80000100a00 */
[----:B------:R0:W-:Y:S01]  /*11aa0*/  STL [R1+0x29c], R3 ;  /* 0x00029c0301007387 */ /* 0x0001e20000100800 */
[----:B----4-:R-:W-:-:S04]  /*11ab0*/  IMAD.U32 R11, R7, 0x10000, RZ ;  /* 0x00010000070b7824 */ /* 0x010fc800078e00ff */
[----:B------:R-:W-:-:S04]  /*11ac0*/  FMUL R11, R11, R16 ;  /* 0x000000100b0b7220 */ /* 0x000fc80000400000 */
[----:B--2---:R-:W-:Y:S01]  /*11ad0*/  FFMA R10, R10, R2, R11 ;  /* 0x000000020a0a7223 */ /* 0x004fe2000000000b */
[----:B------:R-:W-:Y:S01]  /*11ae0*/  PRMT R6, R7, 0x7610, R6 ;  /* 0x0000761007067816 */ /* 0x000fe20000000006 */
[----:B------:R2:W5:Y:S03]  /*11af0*/  LDL.LU R11, [R1+0x2bc] ;  /* 0x0002bc00010b7983 */ /* 0x0005660000300800 */
[----:B------:R-:W-:Y:S02]  /*11b00*/  F2FP.BF16.F32.PACK_AB R9, RZ, R10 ;  /* 0x0000000aff09723e */ /* 0x000fe400000010ff */
[----:B------:R2:W5:Y:S02]  /*11b10*/  LDL.LU R10, [R1+0x2b8] ;  /* 0x0002b800010a7983 */ /* 0x0005640000300800 */
[----:B------:R-:W-:Y:S02]  /*11b20*/  PRMT R8, R9, 0x7610, R8 ;  /* 0x0000761009087816 */ /* 0x000fe40000000008 */
[----:B------:R2:W5:Y:S01]  /*11b30*/  LDL.LU R9, [R1+0x2b4] ;  /* 0x0002b40001097983 */ /* 0x0005620000300800 */
[----:B------:R-:W-:-:S02]  /*11b40*/  ISETP.GT.AND P0, PT, R0, 0x8, P2 ;  /* 0x000000080000780c */ /* 0x000fc40001704270 */
[----:B0-----:R-:W-:Y:S02]  /*11b50*/  PRMT R3, R8, 0x7610, R3 ;  /* 0x0000761008037816 */ /* 0x001fe40000000003 */
[----:B------:R2:W5:Y:S04]  /*11b60*/  LDL.LU R8, [R1+0x2b0] ;  /* 0x0002b00001087983 */ /* 0x0005680000300800 */
[----:B------:R2:W5:Y:S04]  /*11b70*/  LDL.LU R7, [R1+0x2ac] ;  /* 0x0002ac0001077983 */ /* 0x0005680000300800 */
[----:B------:R0:W-:Y:S04]  /*11b80*/  STL.S16 [R1+0x120], R6 ;  /* 0x0001200601007387 */ /* 0x0001e80000100600 */
[----:B---3--:R3:W-:Y:S04]  /*11b90*/  @P1 STG.E.U16 desc[UR36][R4.64+0x40], R3 ;  /* 0x0000400304001986 */ /* 0x0087e8000c101524 */
[----:B0-----:R2:W5:Y:S04]  /*11ba0*/  LDL.LU R6, [R1+0x2a8] ;  /* 0x0002a80001067983 */ /* 0x0015680000300800 */
[----:B---3--:R2:W5:Y:S04]  /*11bb0*/  LDL.LU.64 R4, [R1+0x2a0] ;  /* 0x0002a00001047983 */ /* 0x0085680000300a00 */
[----:B------:R2:W5:Y:S01]  /*11bc0*/  LDL.LU R3, [R1+0x29c] ;  /* 0x00029c0001037983 */ /* 0x0005620000300800 */
[----:B------:R-:W-:Y:S04]  /*11bd0*/  BSSY B1, `(.L_x_152) ;  /* 0x0000009000017945 */ /* 0x000fe80003800000 */
[----:B------:R-:W-:Y:S05]  /*11be0*/  @!P0 BRA `(.L_x_153) ;  /* 0x00000000001c8947 */ /* 0x000fea0003800000 */
[----:B-----5:R0:W-:Y:S04]  /*11bf0*/  STL.64 [R1+0x2a0], R2 ;  /* 0x0002a00201007387 */ /* 0x0201e80000100a00 */
[----:B0-----:R-:W3:Y:S04]  /*11c00*/  LDL.64 R2, [R1+0x220] ;  /* 0x0002200001027983 */ /* 0x001ee80000100a00 */
[----:B------:R3:W-:Y:S04]  /*11c10*/  STL [R1+0x29c], R0 ;  /* 0x00029c0001007387 */ /* 0x0007e80000100800 */
[----:B---3--:R-:W3:Y:S04]  /*11c20*/  LDG.E.LTC128B.U16 R0, desc[UR36][R2.64+0x42] ;  /* 0x0000422402007981 */ /* 0x008ee8000c1e1520 */
[----:B------:R0:W5:Y:S04]  /*11c30*/  LDL.LU.64 R2, [R1+0x2a0] ;  /* 0x0002a00001027983 */ /* 0x0001680000300a00 */
[----:B---3--:R3:W-:Y:S04]  /*11c40*/  STL [R1+0x120], R0 ;  /* 0x0001200001007387 */ /* 0x0087e80000100800 */
[----:B---3--:R0:W5:Y:S02]  /*11c50*/  LDL.LU R0, [R1+0x29c] ;  /* 0x00029c0001007983 */ /* 0x0081640000300800 */
.L_x_153:
[----:B------:R-:W-:Y:S05]  /*11c60*/  BSYNC B1 ;  /* 0x0000000000017941 */ /* 0x000fea0003800000 */
.L_x_152:
[----:B------:R-:W-:Y:S04]  /*11c70*/  STL [R1+0x2bc], R12 ;  /* 0x0002bc0c01007387 */ /* 0x000fe80000100800 */
[----:B-----5:R3:W-:Y:S04]  /*11c80*/  STL [R1+0x2b8], R11 ;  /* 0x0002b80b01007387 */ /* 0x0207e80000100800 */
[----:B---3--:R-:W3:Y:S04]  /*11c90*/  LDL.LU R11, [R1+0x12c] ;  /* 0x00012c00010b7983 */ /* 0x008ee80000300800 */
[----:B------:R-:W-:Y:S04]  /*11ca0*/  STL [R1+0x2b4], R10 ;  /* 0x0002b40a01007387 */ /* 0x000fe80000100800 */
[----:B------:R-:W-:Y:S04]  /*11cb0*/  STL [R1+0x2b0], R9 ;  /* 0x0002b00901007387 */ /* 0x000fe80000100800 */
[----:B------:R4:W-:Y:S04]  /*11cc0*/  STL [R1+0x2ac], R8 ;  /* 0x0002ac0801007387 */ /* 0x0009e80000100800 */
[----:B----4-:R-:W4:Y:S04]  /*11cd0*/  LDL.LU R8, [R1+0x120] ;  /* 0x0001200001087983 */ /* 0x010f280000300800 */
[----:B------:R-:W-:Y:S04]  /*11ce0*/  STL [R1+0x2a8], R5 ;  /* 0x0002a80501007387 */ /* 0x000fe80000100800 */
[----:B------:R1:W-:Y:S04]  /*11cf0*/  STL.64 [R1+0x2a0], R6 ;  /* 0x0002a00601007387 */ /* 0x0003e80000100a00 */
[----:B-1----:R-:W2:Y:S04]  /*11d00*/  LDL.64 R6, [R1+0x228] ;  /* 0x0002280001067983 */ /* 0x002ea80000100a00 */
[----:B------:R1:W-:Y:S01]  /*11d10*/  STL [R1+0x29c], R4 ;  /* 0x00029c0401007387 */ /* 0x0003e20000100800 */
[----:B----4-:R-:W-:-:S04]  /*11d20*/  IMAD.U32 R12, R8, 0x10000, RZ ;  /* 0x00010000080c7824 */ /* 0x010fc800078e00ff */
[----:B------:R-:W-:-:S04]  /*11d30*/  FMUL R12, R12, R16 ;  /* 0x000000100c0c7220 */ /* 0x000fc80000400000 */
[----:B---3--:R-:W-:Y:S01]  /*11d40*/  FFMA R11, R11, R2, R12 ;  /* 0x000000020b0b7223 */ /* 0x008fe2000000000c */
[----:B------:R-:W-:Y:S01]  /*11d50*/  PRMT R5, R8, 0x7610, R5 ;  /* 0x0000761008057816 */ /* 0x000fe20000000005 */
        /* <DEDUP_REMOVED lines=11> */
[----:B--2---:R2:W-:Y:S04]  /*11e10*/  @P0 STG.E.U16 desc[UR36][R6.64+0x42], R4 ;  /* 0x0000420406000986 */ /* 0x0045e8000c101524 */
[----:B-1----:R3:W5:Y:S04]  /*11e20*/  LDL.LU R5, [R1+0x2a8] ;  /* 0x0002a80001057983 */ /* 0x0027680000300800 */
[----:B--2---:R3:W5:Y:S04]  /*11e30*/  LDL.LU.64 R6, [R1+0x2a0] ;  /* 0x0002a00001067983 */ /* 0x0047680000300a00 */
[----:B------:R3:W5:Y:S01]  /*11e40*/  LDL.LU R4, [R1+0x29c] ;  /* 0x00029c0001047983 */ /* 0x0007620000300800 */
[----:B------:R-:W-:Y:S04]  /*11e50*/  BSSY B1, `(.L_x_154) ;  /* 0x0000009000017945 */ /* 0x000fe80003800000 */
[----:B------:R-:W-:Y:S05]  /*11e60*/  @!P5 BRA `(.L_x_155) ;  /* 0x00000000001cd947 */ /* 0x000fea0003800000 */
[----:B------:R1:W-:Y:S04]  /*11e70*/  STL.64 [R1+0x2a0], R2 ;  /* 0x0002a00201007387 */ /* 0x0003e80000100a00 */
[----:B-1----:R-:W2:Y:S04]  /*11e80*/  LDL.64 R2, [R1+0x240] ;  /* 0x0002400001027983 */ /* 0x002ea80000100a00 */
[----:B------:R2:W-:Y:S04]  /*11e90*/  STL [R1+0x29c], R0 ;  /* 0x00029c0001007387 */ /* 0x0005e80000100800 */
[----:B--2---:R-:W2:Y:S04]  /*11ea0*/  LDG.E.LTC128B.U16 R0, desc[UR36][R2.64+0x50] ;  /* 0x0000502402007981 */ /* 0x004ea8000c1e1520 */
[----:B------:R1:W5:Y:S04]  /*11eb0*/  LDL.LU.64 R2, [R1+0x2a0] ;  /* 0x0002a00001027983 */ /* 0x0003680000300a00 */
[----:B--2---:R2:W-:Y:S04]  /*11ec0*/  STL [R1+0x120], R0 ;  /* 0x0001200001007387 */ /* 0x0045e80000100800 */
[----:B--2---:R1:W5:Y:S02]  /*11ed0*/  LDL.LU R0, [R1+0x29c] ;  /* 0x00029c0001007983 */ /* 0x0043640000300800 */
.L_x_155:
[----:B------:R-:W-:Y:S05]  /*11ee0*/  BSYNC B1 ;  /* 0x0000000000017941 */ /* 0x000fea0003800000 */
.L_x_154:
        /* <DEDUP_REMOVED lines=9> */
[----:B----4-:R-:W-:-:S05]  /*11f80*/  SHF.L.U32 R12, R6, 0x10, RZ ;  /* 0x00000010060c7819 */ /* 0x010fca00000006ff */
[----:B------:R-:W-:-:S04]  /*11f90*/  FMUL R12, R12, R16 ;  /* 0x000000100c0c7220 */ /* 0x000fc80000400000 */
[----:B--2---:R-:W-:Y:S01]  /*11fa0*/  FFMA R11, R11, R2, R12 ;  /* 0x000000020b0b7223 */ /* 0x004fe2000000000c */
        /* <DEDUP_REMOVED lines=8> */
[----:B---3--:R-:W-:Y:S02]  /*12030*/  PRMT R4, R7, 0x7610, R4 ;  /* 0x0000761007047816 */ /* 0x008fe40000000004 */
        /* <DEDUP_REMOVED lines=15> */
.L_x_157:
[----:B------:R-:W-:Y:S05]  /*12130*/  BSYNC B1 ;  /* 0x0000000000017941 */ /* 0x000fea0003800000 */
.L_x_156:
        /* <DEDUP_REMOVED lines=35> */
.L_x_159:
[----:B------:R-:W-:Y:S05]  /*12370*/  BSYNC B1 ;  /* 0x0000000000017941 */ /* 0x000fea0003800000 */
.L_x_158:
        /* <DEDUP_REMOVED lines=38> */
.L_x_161:
[----:B------:R-:W-:Y:S05]  /*125e0*/  BSYNC B1 ;  /* 0x0000000000017941 */ /* 0x000fea0003800000 */
.L_x_160:
[----:B-----5:R-:W-:Y:S04]  /*125f0*/  STL [R1+0x2bc], R11 ;  /* 0x0002bc0b01007387 */ /* 0x020fe80000100800 */
[----:B------:R3:W-:Y:S04]  /*12600*/  STL [R1+0x2b8], R10 ;  /* 0x0002b80a01007387 */ /* 0x0007e80000100800 */
        /* <DEDUP_REMOVED lines=29> */
[----:B------:R1:W-:Y:S04]  /*127e0*/  STL [R1+0x29c], R0 ;  /* 0x00029c0001007387 */ /* 0x0003e80000100800 */
[----:B-1----:R-:W2:Y:S04]  /*127f0*/  LDG.E.LTC128B.U16 R0, desc[UR36][R234.64+0x40] ;  /* 0x00004024ea007981 */ /* 0x002ea8000c1e1520 */
[----:B--2---:R1:W-:Y:S04]  /*12800*/  STL [R1+0x120], R0 ;  /* 0x0001200001007387 */ /* 0x0043e80000100800 */
[----:B-1----:R1:W5:Y:S02]  /*12810*/  LDL.LU R0, [R1+0x29c] ;  /* 0x00029c0001007983 */ /* 0x0023640000300800 */
.L_x_163:
[----:B------:R-:W-:Y:S05]  /*12820*/  BSYNC B1 ;  /* 0x0000000000017941 */ /* 0x000fea0003800000 */
.L_x_162:
        /* <DEDUP_REMOVED lines=32> */
.L_x_165:
[----:B------:R-:W-:Y:S05]  /*12a30*/  BSYNC B1 ;  /* 0x0000000000017941 */ /* 0x000fea0003800000 */
.L_x_164:
        /* <DEDUP_REMOVED lines=29> */
[----:B-1----:R-:W3:Y:S04]  /*12c10*/  LDG.E.LTC128B.U16 R0, desc[UR36][R232.64+0x40] ;  /* 0x00004024e8007981 */ /* 0x002ee8000c1e1520 */
[----:B---3--:R1:W-:Y:S04]  /*12c20*/  STL [R1+0x100], R0 ;  /* 0x0001000001007387 */ /* 0x0083e80000100800 */
[----:B-1----:R1:W5:Y:S02]  /*12c30*/  LDL.LU R0, [R1+0x29c] ;  /* 0x00029c0001007983 */ /* 0x0023640000300800 */
.L_x_167:
[----:B------:R-:W-:Y:S05]  /*12c40*/  BSYNC B1 ;  /* 0x0000000000017941 */ /* 0x000fea0003800000 */
.L_x_166:
[----:B------:R-:W-:Y:S04]  /*12c50*/  STL [R1+0x2bc], R11 ;  /* 0x0002bc0b01007387 */ /* 0x000fe80000100800 */
[----:B------:R3:W-:Y:S04]  /*12c60*/  STL [R1+0x2b8], R10 ;  /* 0x0002b80a01007387 */ /* 0x0007e80000100800 */
[----:B---3--:R-:W3:Y:S04]  /*12c70*/  LDL.LU R10, [R1+0x108] ;  /* 0x00010800010a7983 */ /* 0x008ee80000300800 */
[----:B-----5:R-:W-:Y:S04]  /*12c80*/  STL [R1+0x2b4], R9 ;  /* 0x0002b40901007387 */ /* 0x020fe80000100800 */
[----:B------:R-:W-:Y:S04]  /*12c90*/  STL [R1+0x2b0], R8 ;  /* 0x0002b00801007387 */ /* 0x000fe80000100800 */
[----:B------:R4:W-:Y:S04]  /*12ca0*/  STL [R1+0x2ac], R7 ;  /* 0x0002ac0701007387 */ /* 0x0009e80000100800 */
[----:B----4-:R-:W4:Y:S04]  /*12cb0*/  LDL.LU R7, [R1+0x100] ;  /* 0x0001000001077983 */ /* 0x010f280000300800 */
[----:B------:R-:W-:Y:S04]  /*12cc0*/  STL [R1+0x2a8], R6 ;  /* 0x0002a80601007387 */ /* 0x000fe80000100800 */
[----:B------:R0:W-:Y:S04]  /*12cd0*/  STL.64 [R1+0x2a0], R4 ;  /* 0x0002a00401007387 */ /* 0x0001e80000100a00 */
[----:B0-----:R-:W2:Y:S04]  /*12ce0*/  LDL.64 R4, [R1+0x200] ;  /* 0x0002000001047983 */ /* 0x001ea80000100a00 */
        /* <DEDUP_REMOVED lines=15> */
[----:B--2---:R2:W-:Y:S04]  /*12de0*/  @P5 STG.E.U16 desc[UR36][R4.64+0x40], R3 ;  /* 0x0000400304005986 */ /* 0x0045e8000c101524 */
[----:B0-----:R3:W5:Y:S04]  /*12df0*/  LDL.LU R6, [R1+0x2a8] ;  /* 0x0002a80001067983 */ /* 0x0017680000300800 */
[----:B--2---:R3:W5:Y:S04]  /*12e00*/  LDL.LU.64 R4, [R1+0x2a0] ;  /* 0x0002a00001047983 */ /* 0x0047680000300a00 */
[----:B------:R3:W5:Y:S01]  /*12e10*/  LDL.LU R3, [R1+0x29c] ;  /* 0x00029c0001037983 */ /* 0x0007620000300800 */
[----:B------:R-:W-:Y:S04]  /*12e20*/  BSSY B1, `(.L_x_168) ;  /* 0x0000006000017945 */ /* 0x000fe80003800000 */
[----:B------:R-:W-:Y:S05]  /*12e30*/  @!P4 BRA `(.L_x_169) ;  /* 0x000000000010c947 */ /* 0x000fea0003800000 */
[----:B------:R0:W-:Y:S04]  /*12e40*/  STL [R1+0x29c], R0 ;  /* 0x00029c0001007387 */ /* 0x0001e80000100800 */
[----:B0-----:R-:W2:Y:S04]  /*12e50*/  LDG.E.LTC128B.U16 R0, desc[UR36][R232.64+0x42] ;  /* 0x00004224e8007981 */ /* 0x001ea8000c1e1520 */
[----:B--2---:R0:W-:Y:S04]  /*12e60*/  STL [R1+0x100], R0 ;  /* 0x0001000001007387 */ /* 0x0041e80000100800 */
[----:B0-----:R0:W5:Y:S02]  /*12e70*/  LDL.LU R0, [R1+0x29c] ;  /* 0x00029c0001007983 */ /* 0x0011640000300800 */
.L_x_169:
[----:B------:R-:W-:Y:S05]  /*12e80*/  BSYNC B1 ;  /* 0x0000000000017941 */ /* 0x000fea0003800000 */
.L_x_168:
        /* <DEDUP_REMOVED lines=9> */
[----:B-1----:R-:W3:Y:S04]  /*12f20*/  LDL.64 R4, [R1+0x200] ;  /* 0x0002000001047983 */ /* 0x002ee80000100a00 */
        /* <DEDUP_REMOVED lines=15> */
[----:B---3--:R3:W-:Y:S04]  /*13020*/  @P4 STG.E.U16 desc[UR36][R4.64+0x42], R3 ;  /* 0x0000420304004986 */ /* 0x0087e8000c101524 */
[----:B-1----:R2:W5:Y:S04]  /*13030*/  LDL.LU R6, [R1+0x2a8] ;  /* 0x0002a80001067983 */ /* 0x0025680000300800 */
[----:B---3--:R2:W5:Y:S04]  /*13040*/  LDL.LU.64 R4, [R1+0x2a0] ;  /* 0x0002a00001047983 */ /* 0x0085680000300a00 */
[----:B------:R2:W5:Y:S01]  /*13050*/  LDL.LU R3, [R1+0x29c] ;  /* 0x00029c0001037983 */ /* 0x0005620000300800 */
[----:B------:R-:W-:Y:S04]  /*13060*/  BSSY B1, `(.L_x_170) ;  /* 0x0000006000017945 */ /* 0x000fe80003800000 */
[----:B------:R-:W-:Y:S05]  /*13070*/  @!P5 BRA `(.L_x_171) ;  /* 0x000000000010d947 */ /* 0x000fea0003800000 */
[----:B------:R1:W-:Y:S04]  /*13080*/  STL [R1+0x29c], R0 ;  /* 0x00029c0001007387 */ /* 0x0003e80000100800 */
[----:B-1----:R-:W3:Y:S04]  /*13090*/  LDG.E.LTC128B.U16 R0, desc[UR36][R234.64+0x50] ;  /* 0x00005024ea007981 */ /* 0x002ee8000c1e1520 */
[----:B---3--:R1:W-:Y:S04]  /*130a0*/  STL [R1+0x100], R0 ;  /* 0x0001000001007387 */ /* 0x0083e80000100800 */
[----:B-1----:R1:W5:Y:S02]  /*130b0*/  LDL.LU R0, [R1+0x29c] ;  /* 0x00029c0001007983 */ /* 0x0023640000300800 */
.L_x_171:
[----:B------:R-:W-:Y:S05]  /*130c0*/  BSYNC B1 ;  /* 0x0000000000017941 */ /* 0x000fea0003800000 */
.L_x_170:
        /* <DEDUP_REMOVED lines=32> */
.L_x_173:
[----:B------:R-:W-:Y:S05]  /*132d0*/  BSYNC B1 ;  /* 0x0000000000017941 */ /* 0x000fea0003800000 */
.L_x_172:
        /* <DEDUP_REMOVED lines=32> */
.L_x_175:
[----:B------:R-:W-:Y:S05]  /*134e0*/  BSYNC B1 ;  /* 0x0000000000017941 */ /* 0x000fea0003800000 */
.L_x_174:
        /* <DEDUP_REMOVED lines=35> */
.L_x_177:
[----:B------:R-:W-:Y:S05]  /*13720*/  BSYNC B1 ;  /* 0x0000000000017941 */ /* 0x000fea0003800000 */
.L_x_176:
        /* <DEDUP_REMOVED lines=35> */
.L_x_179:
[----:B------:R-:W-:Y:S05]  /*13960*/  BSYNC B1 ;  /* 0x0000000000017941 */ /* 0x000fea0003800000 */
.L_x_178:
        /* <DEDUP_REMOVED lines=32> */
.L_x_181:
[----:B------:R-:W-:Y:S05]  /*13b70*/  BSYNC B1 ;  /* 0x0000000000017941 */ /* 0x000fea0003800000 */
.L_x_180:
        /* <DEDUP_REMOVED lines=32> */
.L_x_183:
[----:B------:R-:W-:Y:S05]  /*13d80*/  BSYNC B1 ;  /* 0x0000000000017941 */ /* 0x000fea0003800000 */
.L_x_182:
        /* <DEDUP_REMOVED lines=32> */
.L_x_185:
[----:B------:R-:W-:Y:S05]  /*13f90*/  BSYNC B1 ;  /* 0x0000000000017941 */ /* 0x000fea0003800000 */
.L_x_184:
        /* <DEDUP_REMOVED lines=32> */
.L_x_187:
[----:B------:R-:W-:Y:S05]  /*141a0*/  BSYNC B1 ;  /* 0x0000000000017941 */ /* 0x000fea0003800000 */
.L_x_186:
        /* <DEDUP_REMOVED lines=32> */
.L_x_189:
[----:B------:R-:W-:Y:S05]  /*143b0*/  BSYNC B1 ;  /* 0x0000000000017941 */ /* 0x000fea0003800000 */
.L_x_188:
        /* <DEDUP_REMOVED lines=32> */
.L_x_191:
[----:B------:R-:W-:Y:S05]  /*145c0*/  BSYNC B1 ;  /* 0x0000000000017941 */ /* 0x000fea0003800000 */
.L_x_190:
        /* <DEDUP_REMOVED lines=32> */
.L_x_193:
[----:B------:R-:W-:Y:S05]  /*147d0*/  BSYNC B1 ;  /* 0x0000000000017941 */ /* 0x000fea0003800000 */
.L_x_192:
        /* <DEDUP_REMOVED lines=32> */
.L_x_195:
[----:B------:R-:W-:Y:S05]  /*149e0*/  BSYNC B1 ;  /* 0x0000000000017941 */ /* 0x000fea0003800000 */
.L_x_194:
        /* <DEDUP_REMOVED lines=32> */
.L_x_197:
[----:B------:R-:W-:Y:S05]  /*14bf0*/  BSYNC B1 ;  /* 0x0000000000017941 */ /* 0x000fea0003800000 */
.L_x_196:
        /* <DEDUP_REMOVED lines=32> */
.L_x_199:
[----:B------:R-:W-:Y:S05]  /*14e00*/  BSYNC B1 ;  /* 0x0000000000017941 */ /* 0x000fea0003800000 */
.L_x_198:
        /* <DEDUP_REMOVED lines=32> */
.L_x_201:
[----:B------:R-:W-:Y:S05]  /*15010*/  BSYNC B1 ;  /* 0x0000000000017941 */ /* 0x000fea0003800000 */
.L_x_200:
        /* <DEDUP_REMOVED lines=32> */
.L_x_203:
[----:B------:R-:W-:Y:S05]  /*15220*/  BSYNC B1 ;  /* 0x0000000000017941 */ /* 0x000fea0003800000 */
.L_x_202:
        /* <DEDUP_REMOVED lines=32> */
.L_x_205:
[----:B------:R-:W-:Y:S05]  /*15430*/  BSYNC B1 ;  /* 0x0000000000017941 */ /* 0x000fea0003800000 */
.L_x_204:
        /* <DEDUP_REMOVED lines=32> */
.L_x_207:
[----:B------:R-:W-:Y:S05]  /*15640*/  BSYNC B1 ;  /* 0x0000000000017941 */ /* 0x000fea0003800000 */
.L_x_206:
        /* <DEDUP_REMOVED lines=32> */
.L_x_209:
[----:B------:R-:W-:Y:S05]  /*15850*/  BSYNC B1 ;  /* 0x0000000000017941 */ /* 0x000fea0003800000 */
.L_x_208:
        /* <DEDUP_REMOVED lines=36> */
.L_x_211:
[----:B------:R-:W-:Y:S05]  /*15aa0*/  BSYNC B1 ;  /* 0x0000000000017941 */ /* 0x000fea0003800000 */
.L_x_210:
        /* <DEDUP_REMOVED lines=36> */
.L_x_213:
[----:B------:R-:W-:Y:S05]  /*15cf0*/  BSYNC B1 ;  /* 0x0000000000017941 */ /* 0x000fea0003800000 */
.L_x_212:
        /* <DEDUP_REMOVED lines=35> */
.L_x_215:
[----:B------:R-:W-:Y:S05]  /*15f30*/  BSYNC B1 ;  /* 0x0000000000017941 */ /* 0x000fea0003800000 */
.L_x_214:
        /* <DEDUP_REMOVED lines=38> */
.L_x_217:
[----:B------:R-:W-:Y:S05]  /*161a0*/  BSYNC B1 ;  /* 0x0000000000017941 */ /* 0x000fea0003800000 */
.L_x_216:
        /* <DEDUP_REMOVED lines=39> */
.L_x_219:
[----:B------:R-:W-:Y:S05]  /*16420*/  BSYNC B1 ;  /* 0x0000000000017941 */ /* 0x000fea0003800000 */
.L_x_218:
        /* <DEDUP_REMOVED lines=36> */
.L_x_221:
[----:B------:R-:W-:Y:S05]  /*16670*/  BSYNC B1 ;  /* 0x0000000000017941 */ /* 0x000fea0003800000 */
.L_x_220:
        /* <DEDUP_REMOVED lines=35> */
.L_x_223:
[----:B------:R-:W-:Y:S05]  /*168b0*/  BSYNC B1 ;  /* 0x0000000000017941 */ /* 0x000fea0003800000 */
.L_x_222:
        /* <DEDUP_REMOVED lines=38> */
.L_x_225:
[----:B------:R-:W-:Y:S05]  /*16b20*/  BSYNC B1 ;  /* 0x0000000000017941 */ /* 0x000fea0003800000 */
.L_x_224:
        /* <DEDUP_REMOVED lines=35> */
.L_x_227:
[----:B------:R-:W-:Y:S05]  /*16d60*/  BSYNC B1 ;  /* 0x0000000000017941 */ /* 0x000fea0003800000 */
.L_x_226:
        /* <DEDUP_REMOVED lines=32> */
.L_x_229:
[----:B------:R-:W-:Y:S05]  /*16f70*/  BSYNC B1 ;  /* 0x0000000000017941 */ /* 0x000fea0003800000 */
.L_x_228:
        /* <DEDUP_REMOVED lines=32> */
.L_x_231:
[----:B------:R-:W-:Y:S05]  /*17180*/  BSYNC B1 ;  /* 0x0000000000017941 */ /* 0x000fea0003800000 */
.L_x_230:
        /* <DEDUP_REMOVED lines=35> */
.L_x_233:
[----:B------:R-:W-:Y:S05]  /*173c0*/  BSYNC B1 ;  /* 0x0000000000017941 */ /* 0x000fea0003800000 */
.L_x_232:
        /* <DEDUP_REMOVED lines=11> */
[----:B----4-:R-:W-:-:S05]  /*17480*/  SHF.L.U32 R11, R7, 0x10, RZ ;  /* 0x00000010070b7819 */ /* 0x010fca00000006ff */
        /* <DEDUP_REMOVED lines=23> */
.L_x_235:
[----:B------:R-:W-:Y:S05]  /*17600*/  BSYNC B1 ;  /* 0x0000000000017941 */ /* 0x000fea0003800000 */
.L_x_234:
        /* <DEDUP_REMOVED lines=32> */
.L_x_237:
[----:B------:R-:W-:Y:S05]  /*17810*/  BSYNC B1 ;  /* 0x0000000000017941 */ /* 0x000fea0003800000 */
.L_x_236:
        /* <DEDUP_REMOVED lines=32> */
.L_x_239:
[----:B------:R-:W-:Y:S05]  /*17a20*/  BSYNC B1 ;  /* 0x0000000000017941 */ /* 0x000fea0003800000 */
.L_x_238:
        /* <DEDUP_REMOVED lines=35> */
.L_x_241:
[----:B------:R-:W-:Y:S05]  /*17c60*/  BSYNC B1 ;  /* 0x0000000000017941 */ /* 0x000fea0003800000 */
.L_x_240:
        /* <DEDUP_REMOVED lines=35> */
.L_x_243:
[----:B------:R-:W-:Y:S05]  /*17ea0*/  BSYNC B1 ;  /* 0x0000000000017941 */ /* 0x000fea0003800000 */
.L_x_242:
        /* <DEDUP_REMOVED lines=32> */
.L_x_245:
[----:B------:R-:W-:Y:S05]  /*180b0*/  BSYNC B1 ;  /* 0x0000000000017941 */ /* 0x000fea0003800000 */
.L_x_244:
        /* <DEDUP_REMOVED lines=32> */
.L_x_247:
[----:B------:R-:W-:Y:S05]  /*182c0*/  BSYNC B1 ;  /* 0x0000000000017941 */ /* 0x000fea0003800000 */
.L_x_246:
        /* <DEDUP_REMOVED lines=32> */
.L_x_249:
[----:B------:R-:W-:Y:S05]  /*184d0*/  BSYNC B1 ;  /* 0x0000000000017941 */ /* 0x000fea0003800000 */
.L_x_248:
        /* <DEDUP_REMOVED lines=32> */
.L_x_251:
[----:B------:R-:W-:Y:S05]  /*186e0*/  BSYNC B1 ;  /* 0x0000000000017941 */ /* 0x000fea0003800000 */
.L_x_250:
        /* <DEDUP_REMOVED lines=32> */
.L_x_253:
[----:B------:R-:W-:Y:S05]  /*188f0*/  BSYNC B1 ;  /* 0x0000000000017941 */ /* 0x000fea0003800000 */
.L_x_252:
        /* <DEDUP_REMOVED lines=32> */
.L_x_255:
[----:B------:R-:W-:Y:S05]  /*18b00*/  BSYNC B1 ;  /* 0x0000000000017941 */ /* 0x000fea0003800000 */
.L_x_254:
        /* <DEDUP_REMOVED lines=32> */
.L_x_257:
[----:B------:R-:W-:Y:S05]  /*18d10*/  BSYNC B1 ;  /* 0x0000000000017941 */ /* 0x000fea0003800000 */
.L_x_256:
        /* <DEDUP_REMOVED lines=32> */
.L_x_259:
[----:B------:R-:W-:Y:S05]  /*18f20*/  BSYNC B1 ;  /* 0x0000000000017941 */ /* 0x000fea0003800000 */
.L_x_258:
        /* <DEDUP_REMOVED lines=32> */
.L_x_261:
[----:B------:R-:W-:Y:S05]  /*19130*/  BSYNC B1 ;  /* 0x0000000000017941 */ /* 0x000fea0003800000 */
.L_x_260:
        /* <DEDUP_REMOVED lines=32> */
.L_x_263:
[----:B------:R-:W-:Y:S05]  /*19340*/  BSYNC B1 ;  /* 0x0000000000017941 */ /* 0x000fea0003800000 */
.L_x_262:
        /* <DEDUP_REMOVED lines=32> */
.L_x_265:
[----:B------:R-:W-:Y:S05]  /*19550*/  BSYNC B1 ;  /* 0x0000000000017941 */ /* 0x000fea0003800000 */
.L_x_264:
        /* <DEDUP_REMOVED lines=32> */
.L_x_267:
[----:B------:R-:W-:Y:S05]  /*19760*/  BSYNC B1 ;  /* 0x0000000000017941 */ /* 0x000fea0003800000 */
.L_x_266:
        /* <DEDUP_REMOVED lines=32> */
.L_x_269:
[----:B------:R-:W-:Y:S05]  /*19970*/  BSYNC B1 ;  /* 0x0000000000017941 */ /* 0x000fea0003800000 */
.L_x_268:
        /* <DEDUP_REMOVED lines=32> */
.L_x_271:
[----:B------:R-:W-:Y:S05]  /*19b80*/  BSYNC B1 ;  /* 0x0000000000017941 */ /* 0x000fea0003800000 */
.L_x_270:
        /* <DEDUP_REMOVED lines=32> */
.L_x_273:
[----:B------:R-:W-:Y:S05]  /*19d90*/  BSYNC B1 ;  /* 0x0000000000017941 */ /* 0x000fea0003800000 */
.L_x_272:
        /* <DEDUP_REMOVED lines=36> */
.L_x_275:
[----:B------:R-:W-:Y:S05]  /*19fe0*/  BSYNC B1 ;  /* 0x0000000000017941 */ /* 0x000fea0003800000 */
.L_x_274:
        /* <DEDUP_REMOVED lines=36> */
.L_x_277:
[----:B------:R-:W-:Y:S05]  /*1a230*/  BSYNC B1 ;  /* 0x0000000000017941 */ /* 0x000fea0003800000 */
.L_x_276:
        /* <DEDUP_REMOVED lines=35> */
.L_x_279:
[----:B------:R-:W-:Y:S05]  /*1a470*/  BSYNC B1 ;  /* 0x0000000000017941 */ /* 0x000fea0003800000 */
.L_x_278:
        /* <DEDUP_REMOVED lines=38> */
.L_x_281:
[----:B------:R-:W-:Y:S05]  /*1a6e0*/  BSYNC B1 ;  /* 0x0000000000017941 */ /* 0x000fea0003800000 */
.L_x_280:
        /* <DEDUP_REMOVED lines=39> */
.L_x_283:
[----:B------:R-:W-:Y:S05]  /*1a960*/  BSYNC B1 ;  /* 0x0000000000017941 */ /* 0x000fea0003800000 */
.L_x_282:
        /* <DEDUP_REMOVED lines=36> */
.L_x_285:
[----:B------:R-:W-:Y:S05]  /*1abb0*/  BSYNC B1 ;  /* 0x0000000000017941 */ /* 0x000fea0003800000 */
.L_x_284:
        /* <DEDUP_REMOVED lines=35> */
.L_x_287:
[----:B------:R-:W-:Y:S05]  /*1adf0*/  BSYNC B1 ;  /* 0x0000000000017941 */ /* 0x000fea0003800000 */
.L_x_286:
        /* <DEDUP_REMOVED lines=38> */
.L_x_289:
[----:B------:R-:W-:Y:S05]  /*1b060*/  BSYNC B1 ;  /* 0x0000000000017941 */ /* 0x000fea0003800000 */
.L_x_288:
        /* <DEDUP_REMOVED lines=35> */
.L_x_291:
[----:B------:R-:W-:Y:S05]  /*1b2a0*/  BSYNC B1 ;  /* 0x0000000000017941 */ /* 0x000fea0003800000 */
.L_x_290:
[----:B-----5:R-:W-:Y:S04]  /*1b2b0*/  STL [R1+0x2b4], R9 ;  /* 0x0002b40901007387 */ /* 0x020fe80000100800 */
[----:B------:R2:W-:Y:S04]  /*1b2c0*/  STL [R1+0x2b0], R8 ;  /* 0x0002b00801007387 */ /* 0x0005e80000100800 */
[----:B--2---:R-:W2:Y:S04]  /*1b2d0*/  LDL.LU R8, [R1] ;  /* 0x0000000001087983 */ /* 0x004ea80000300800 */
        /* <DEDUP_REMOVED lines=19> */
[----:B------:R2:W-:Y:S04]  /*1b410*/  STL.S16 [R1], R4 ;  /* 0x0000000401007387 */ /* 0x0005e80000100600 */
[----:B------:R3:W-:Y:S04]  /*1b420*/  @P5 STG.E.U16 desc[UR36][R12.64+0x80], R3 ;  /* 0x000080030c005986 */ /* 0x0007e8000c101524 */
[----:B--2---:R0:W5:Y:S04]  /*1b430*/  LDL.LU R4, [R1+0x2a0] ;  /* 0x0002a00001047983 */ /* 0x0041680000300800 */
[----:B---3--:R0:W5:Y:S01]  /*1b440*/  LDL.LU R3, [R1+0x29c] ;  /* 0x00029c0001037983 */ /* 0x0081620000300800 */
[----:B------:R-:W-:Y:S04]  /*1b450*/  BSSY B1, `(.L_x_292) ;  /* 0x0000006000017945 */ /* 0x000fe80003800000 */
[----:B------:R-:W-:Y:S05]  /*1b460*/  @!P4 BRA `(.L_x_293) ;  /* 0x000000000010c947 */ /* 0x000fea0003800000 */
[----:B------:R2:W-:Y:S04]  /*1b470*/  STL [R1+0x29c], R0 ;  /* 0x00029c0001007387 */ /* 0x0005e80000100800 */
[----:B--2---:R-:W2:Y:S04]  /*1b480*/  LDG.E.LTC128B.U16 R0, desc[UR36][R234.64+0x82] ;  /* 0x00008224ea007981 */ /* 0x004ea8000c1e1520 */
[----:B--2---:R2:W-:Y:S04]  /*1b490*/  STL [R1], R0 ;  /* 0x0000000001007387 */ /* 0x0045e80000100800 */
[----:B--2---:R2:W5:Y:S02]  /*1b4a0*/  LDL.LU R0, [R1+0x29c] ;  /* 0x00029c0001007983 */ /* 0x0045640000300800 */
.L_x_293:
[----:B------:R-:W-:Y:S05]  /*1b4b0*/  BSYNC B1 ;  /* 0x0000000000017941 */ /* 0x000fea0003800000 */
.L_x_292:
[----:B-----5:R-:W-:Y:S04]  /*1b4c0*/  STL [R1+0x2b4], R9 ;  /* 0x0002b40901007387 */ /* 0x020fe80000100800 */
[----:B------:R3:W-:Y:S04]  /*1b4d0*/  STL [R1+0x2b0], R8 ;  /* 0x0002b00801007387 */ /* 0x0007e80000100800 */
[----:B---3--:R-:W3:Y:S04]  /*1b4e0*/  LDL.LU R8, [R1+0x4] ;  /* 0x0000040001087983 */ /* 0x008ee80000300800 */
[----:B------:R-:W-:Y:S04]  /*1b4f0*/  STL [R1+0x2ac], R7 ;  /* 0x0002ac0701007387 */ /* 0x000fe80000100800 */
[----:B------:R-:W-:Y:S04]  /*1b500*/  STL [R1+0x2a8], R6 ;  /* 0x0002a80601007387 */ /* 0x000fe80000100800 */
[----:B------:R4:W-:Y:S04]  /*1b510*/  STL [R1+0x2a4], R5 ;  /* 0x0002a40501007387 */ /* 0x0009e80000100800 */
[----:B----4-:R-:W4:Y:S04]  /*1b520*/  LDL.LU R5, [R1] ;  /* 0x0000000001057983 */ /* 0x010f280000300800 */
        /* <DEDUP_REMOVED lines=15> */
[----:B------:R1:W-:Y:S04]  /*1b620*/  STL.S16 [R1], R4 ;  /* 0x0000000401007387 */ /* 0x0003e80000100600 */
[----:B------:R3:W-:Y:S04]  /*1b630*/  @P4 STG.E.U16 desc[UR36][R12.64+0x82], R3 ;  /* 0x000082030c004986 */ /* 0x0007e8000c101524 */
[----:B-1----:R0:W5:Y:S04]  /*1b640*/  LDL.LU R4, [R1+0x2a0] ;  /* 0x0002a00001047983 */ /* 0x0021680000300800 */
[----:B---3--:R0:W5:Y:S01]  /*1b650*/  LDL.LU R3, [R1+0x29c] ;  /* 0x00029c0001037983 */ /* 0x0081620000300800 */
[----:B------:R-:W-:Y:S04]  /*1b660*/  BSSY B1, `(.L_x_294) ;  /* 0x0000006000017945 */ /* 0x000fe80003800000 */
[----:B------:R-:W-:Y:S05]  /*1b670*/  @!P5 BRA `(.L_x_295) ;  /* 0x000000000010d947 */ /* 0x000fea0003800000 */
[----:B------:R1:W-:Y:S04]  /*1b680*/  STL [R1+0x29c], R0 ;  /* 0x00029c0001007387 */ /* 0x0003e80000100800 */
[----:B-1----:R-:W3:Y:S04]  /*1b690*/  LDG.E.LTC128B.U16 R0, desc[UR36][R232.64+0x80] ;  /* 0x00008024e8007981 */ /* 0x002ee8000c1e1520 */
[----:B---3--:R1:W-:Y:S04]  /*1b6a0*/  STL [R1], R0 ;  /* 0x0000000001007387 */ /* 0x0083e80000100800 */
[----:B-1----:R1:W5:Y:S02]  /*1b6b0*/  LDL.LU R0, [R1+0x29c] ;  /* 0x00029c0001007983 */ /* 0x0023640000300800 */
.L_x_295:
[----:B------:R-:W-:Y:S05]  /*1b6c0*/  BSYNC B1 ;  /* 0x0000000000017941 */ /* 0x000fea0003800000 */
.L_x_294:
[----:B------:R-:W-:Y:S04]  /*1b6d0*/  STL [R1+0x2bc], R11 ;  /* 0x0002bc0b01007387 */ /* 0x000fe80000100800 */
[----:B------:R3:W-:Y:S04]  /*1b6e0*/  STL [R1+0x2b8], R10 ;  /* 0x0002b80a01007387 */ /* 0x0007e80000100800 */
[----:B---3--:R-:W3:Y:S04]  /*1b6f0*/  LDL.LU R10, [R1+0x8] ;  /* 0x00000800010a7983 */ /* 0x008ee80000300800 */
[----:B-----5:R-:W-:Y:S04]  /*1b700*/  STL [R1+0x2b4], R9 ;  /* 0x0002b40901007387 */ /* 0x020fe80000100800 */
[----:B------:R-:W-:Y:S04]  /*1b710*/  STL [R1+0x2b0], R8 ;  /* 0x0002b00801007387 */ /* 0x000fe80000100800 */
[----:B------:R4:W-:Y:S04]  /*1b720*/  STL [R1+0x2ac], R7 ;  /* 0x0002ac0701007387 */ /* 0x0009e80000100800 */
[----:B----4-:R-:W4:Y:S04]  /*1b730*/  LDL.LU R7, [R1] ;  /* 0x0000000001077983 */ /* 0x010f280000300800 */
        /* <DEDUP_REMOVED lines=17> */
[----:B------:R0:W-:Y:S04]  /*1b850*/  STL.S16 [R1], R6 ;  /* 0x0000000601007387 */ /* 0x0001e80000100600 */
        /* <DEDUP_REMOVED lines=8> */
[----:B--2---:R0:W-:Y:S04]  /*1b8e0*/  STL [R1], R0 ;  /* 0x0000000001007387 */ /* 0x0041e80000100800 */
[----:B0-----:R0:W5:Y:S02]  /*1b8f0*/  LDL.LU R0, [R1+0x29c] ;  /* 0x00029c0001007983 */ /* 0x0011640000300800 */
.L_x_297:
[----:B------:R-:W-:Y:S05]  /*1b900*/  BSYNC B1 ;  /* 0x0000000000017941 */ /* 0x000fea0003800000 */
.L_x_296:
[----:B-----5:R-:W-:Y:S04]  /*1b910*/  STL [R1+0x2bc], R11 ;  /* 0x0002bc0b01007387 */ /* 0x020fe80000100800 */
[----:B------:R2:W-:Y:S04]  /*1b920*/  STL [R1+0x2b8], R10 ;  /* 0x0002b80a01007387 */ /* 0x0005e80000100800 */
[----:B--2---:R-:W2:Y:S04]  /*1b930*/  LDL.LU R10, [R1+0xc] ;  /* 0x00000c00010a7983 */ /* 0x004ea80000300800 */
[----:B------:R-:W-:Y:S04]  /*1b940*/  STL [R1+0x2b4], R9 ;  /* 0x0002b40901007387 */ /* 0x000fe80000100800 */
[----:B------:R-:W-:Y:S04]  /*1b950*/  STL [R1+0x2b0], R8 ;  /* 0x0002b00801007387 */ /* 0x000fe80000100800 */
[----:B------:R4:W-:Y:S04]  /*1b960*/  STL [R1+0x2ac], R7 ;  /* 0x0002ac0701007387 */ /* 0x0009e80000100800 */
[----:B----4-:R-:W4:Y:S04]  /*1b970*/  LDL.LU R7, [R1] ;  /* 0x0000000001077983 */ /* 0x010f280000300800 */
        /* <DEDUP_REMOVED lines=26> */
[----:B---3--:R1:W-:Y:S04]  /*1bb20*/  STL [R1], R0 ;  /* 0x0000000001007387 */ /* 0x0083e80000100800 */
[----:B-1----:R1:W5:Y:S02]  /*1bb30*/  LDL.LU R0, [R1+0x29c] ;  /* 0x00029c0001007983 */ /* 0x0023640000300800 */
.L_x_299:
[----:B------:R-:W-:Y:S05]  /*1bb40*/  BSYNC B1 ;  /* 0x0000000000017941 */ /* 0x000fea0003800000 */
.L_x_298:
        /* <DEDUP_REMOVED lines=32> */
.L_x_301:
[----:B------:R-:W-:Y:S05]  /*1bd50*/  BSYNC B1 ;  /* 0x0000000000017941 */ /* 0x000fea0003800000 */
.L_x_300:
        /* <DEDUP_REMOVED lines=32> */
.L_x_303:
[----:B------:R-:W-:Y:S05]  /*1bf60*/  BSYNC B1 ;  /* 0x0000000000017941 */ /* 0x000fea0003800000 */
.L_x_302:
        /* <DEDUP_REMOVED lines=35> */
.L_x_305:
[----:B------:R-:W-:Y:S05]  /*1c1a0*/  BSYNC B1 ;  /* 0x0000000000017941 */ /* 0x000fea0003800000 */
.L_x_304:
        /* <DEDUP_REMOVED lines=35> */
.L_x_307:
[----:B------:R-:W-:Y:S05]  /*1c3e0*/  BSYNC B1 ;  /* 0x0000000000017941 */ /* 0x000fea0003800000 */
.L_x_306:
[----:B-----5:R-:W-:Y:S04]  /*1c3f0*/  STL [R1+0x2a4], R7 ;  /* 0x0002a40701007387 */ /* 0x020fe80000100800 */
[----:B------:R3:W-:Y:S04]  /*1c400*/  STL [R1+0x2a0], R6 ;  /* 0x0002a00601007387 */ /* 0x0007e80000100800 */
[----:B---3--:R-:W3:Y:S04]  /*1c410*/  LDL.LU R6, [R1] ;  /* 0x0000000001067983 */ /* 0x008ee80000300800 */
[----:B------:R4:W-:Y:S01]  /*1c420*/  STL [R1+0x29c], R3 ;  /* 0x00029c0301007387 */ /* 0x0009e20000100800 */
[----:B---3--:R-:W-:-:S04]  /*1c430*/  IMAD.U32 R7, R6, 0x10000, RZ ;  /* 0x0001000006077824 */ /* 0x008fc800078e00ff */
[----:B------:R-:W-:-:S04]  /*1c440*/  FMUL R7, R7, R16 ;  /* 0x0000001007077220 */ /* 0x000fc80000400000 */
[----:B------:R-:W-:Y:S02]  /*1c450*/  FFMA R224, R224, R2, R7 ;  /* 0x00000002e0e07223 */ /* 0x000fe40000000007 */
[----:B------:R3:W5:Y:S01]  /*1c460*/  LDL.LU R7, [R1+0x2a4] ;  /* 0x0002a40001077983 */ /* 0x0007620000300800 */
[----:B------:R-:W-:Y:S02]  /*1c470*/  ISETP.GT.AND P4, PT, R0, 0x100, P2 ;  /* 0x000001000000780c */ /* 0x000fe40001784270 */
[----:B------:R-:W-:-:S04]  /*1c480*/  F2FP.BF16.F32.PACK_AB R224, RZ, R224 ;  /* 0x000000e0ffe0723e */ /* 0x000fc800000010ff */
[----:B----4-:R-:W-:Y:S02]  /*1c490*/  PRMT R3, R224, 0x7610, R3 ;  /* 0x00007610e0037816 */ /* 0x010fe40000000003 */
[----:B------:R-:W-:Y:S02]  /*1c4a0*/  PRMT R224, R6, 0x7610, R224 ;  /* 0x0000761006e07816 */ /* 0x000fe400000000e0 */
[----:B------:R3:W5:Y:S04]  /*1c4b0*/  LDL.LU R6, [R1+0x2a0] ;  /* 0x0002a00001067983 */ /* 0x0007680000300800 */
[----:B------:R4:W-:Y:S04]  /*1c4c0*/  @P5 STG.E.U16 desc[UR36][R4.64+0x80], R3 ;  /* 0x0000800304005986 */ /* 0x0009e8000c101524 */
[----:B----4-:R3:W5:Y:S01]  /*1c4d0*/  LDL.LU R3, [R1+0x29c] ;  /* 0x00029c0001037983 */ /* 0x0107620000300800 */
[----:B------:R-:W-:Y:S04]  /*1c4e0*/  BSSY B1, `(.L_x_308) ;  /* 0x0000003000017945 */ /* 0x000fe80003800000 */
[----:B------:R-:W-:Y:S05]  /*1c4f0*/  @!P4 BRA `(.L_x_309) ;  /* 0x000000000004c947 */ /* 0x000fea0003800000 */
[----:B------:R4:W5:Y:S02]  /*1c500*/  LDG.E.LTC128B.U16 R224, desc[UR36][R20.64+0x82] ;  /* 0x0000822414e07981 */ /* 0x000964000c1e1520 */
.L_x_309:
[----:B------:R-:W-:Y:S05]  /*1c510*/  BSYNC B1 ;  /* 0x0000000000017941 */ /* 0x000fea0003800000 */
.L_x_308:
[----:B-----5:R0:W-:Y:S02]  /*1c520*/  STL [R1+0x29c], R3 ;  /* 0x00029c0301007387 */ /* 0x0201e40000100800 */
[----:B0-----:R-:W-:-:S04]  /*1c530*/  IMAD.U32 R3, R224, 0x10000, RZ ;  /* 0x00010000e0037824 */ /* 0x001fc800078e00ff */
[----:B------:R-:W-:-:S04]  /*1c540*/  FMUL R3, R3, R16 ;  /* 0x0000001003037220 */ /* 0x000fc80000400000 */
[----:B------:R-:W-:Y:S02]  /*1c550*/  FFMA R225, R225, R2, R3 ;  /* 0x00000002e1e17223 */ /* 0x000fe40000000003 */
[----:B------:R0:W5:Y:S01]  /*1c560*/  LDL.LU R3, [R1+0x29c] ;  /* 0x00029c0001037983 */ /* 0x0001620000300800 */
[----:B------:R-:W-:Y:S01]  /*1c570*/  ISETP.GT.AND P5, PT, R0, 0x108, P3 ;  /* 0x000001080000780c */ /* 0x000fe20001fa4270 */
[----:B------:R-:W-:Y:S01]  /*1c580*/  BSSY B1, `(.L_x_310) ;  /* 0x0000005000017945 */ /* 0x000fe20003800000 */
[----:B------:R-:W-:-:S05]  /*1c590*/  F2FP.BF16.F32.PACK_AB R225, RZ, R225 ;  /* 0x000000e1ffe1723e */ /* 0x000fca00000010ff */
[----:B------:R0:W-:Y:S06]  /*1c5a0*/  @P4 STG.E.U16 desc[UR36][R4.64+0x82], R225 ;  /* 0x000082e104004986 */ /* 0x0001ec000c101524 */
[----:B------:R-:W-:Y:S05]  /*1c5b0*/  @!P5 BRA `(.L_x_311) ;  /* 0x000000000004d947 */ /* 0x000fea0003800000 */
[----:B------:R0:W5:Y:S02]  /*1c5c0*/  LDG.E.LTC128B.U16 R224, desc[UR36][R18.64+0x80] ;  /* 0x0000802412e07981 */ /* 0x000164000c1e1520 */
.L_x_311:
[----:B------:R-:W-:Y:S05]  /*1c5d0*/  BSYNC B1 ;  /* 0x0000000000017941 */ /* 0x000fea0003800000 */
.L_x_310:
[----:B0----5:R-:W-:Y:S01]  /*1c5e0*/  SHF.L.U32 R225, R224, 0x10, RZ ;  /* 0x00000010e0e17819 */ /* 0x021fe200000006ff */
[----:B------:R-:W-:Y:S01]  /*1c5f0*/  BSSY B1, `(.L_x_312) ;  /* 0x0000008000017945 */ /* 0x000fe20003800000 */
[----:B------:R-:W-:-:S03]  /*1c600*/  ISETP.GT.AND P4, PT, R0, 0x108, P2 ;  /* 0x000001080000780c */ /* 0x000fc60001784270 */
[----:B------:R-:W-:-:S04]  /*1c610*/  FMUL R225, R225, R16 ;  /* 0x00000010e1e17220 */ /* 0x000fc80000400000 */
[----:B------:R-:W-:-:S05]  /*1c620*/  FFMA R225, R226, R2, R225 ;  /* 0x00000002e2e17223 */ /* 0x000fca00000000e1 */
[----:B------:R-:W-:-:S05]  /*1c630*/  F2FP.BF16.F32.PACK_AB R225, RZ, R225 ;  /* 0x000000e1ffe1723e */ /* 0x000fca00000010ff */
[----:B------:R0:W-:Y:S01]  /*1c640*/  @P5 STG.E.U16 desc[UR36][R236.64+0x80], R225 ;  /* 0x000080e1ec005986 */ /* 0x0001e2000c101524 */
[----:B------:R-:W-:Y:S05]  /*1c650*/  @!P4 BRA `(.L_x_313) ;  /* 0x000000000004c947 */ /* 0x000fea0003800000 */
[----:B------:R0:W5:Y:S02]  /*1c660*/  LDG.E.LTC128B.U16 R224, desc[UR36][R18.64+0x82] ;  /* 0x0000822412e07981 */ /* 0x000164000c1e1520 */
.L_x_313:
[----:B------:R-:W-:Y:S05]  /*1c670*/  BSYNC B1 ;  /* 0x0000000000017941 */ /* 0x000fea0003800000 */
.L_x_312:
[----:B0----5:R-:W-:Y:S01]  /*1c680*/  IMAD.U32 R225, R224, 0x10000, RZ ;  /* 0x00010000e0e17824 */ /* 0x021fe200078e00ff */
[----:B------:R-:W-:Y:S01]  /*1c690*/  ISETP.GT.AND P5, PT, R0, 0x100, P1 ;  /* 0x000001000000780c */ /* 0x000fe20000fa4270 */
[----:B------:R-:W-:Y:S02]  /*1c6a0*/  BSSY B1, `(.L_x_314) ;  /* 0x0000007000017945 */ /* 0x000fe40003800000 */
[----:B------:R-:W-:-:S04]  /*1c6b0*/  FMUL R225, R225, R16 ;  /* 0x00000010e1e17220 */ /* 0x000fc80000400000 */
[----:B------:R-:W-:-:S05]  /*1c6c0*/  FFMA R225, R227, R2, R225 ;  /* 0x00000002e3e17223 */ /* 0x000fca00000000e1 */
[----:B------:R-:W-:-:S05]  /*1c6d0*/  F2FP.BF16.F32.PACK_AB R225, RZ, R225 ;  /* 0x000000e1ffe1723e */ /* 0x000fca00000010ff */
[----:B------:R0:W-:Y:S01]  /*1c6e0*/  @P4 STG.E.U16 desc[UR36][R236.64+0x82], R225 ;  /* 0x000082e1ec004986 */ /* 0x0001e2000c101524 */
[----:B------:R-:W-:Y:S05]  /*1c6f0*/  @!P5 BRA `(.L_x_315) ;  /* 0x000000000004d947 */ /* 0x000fea0003800000 */
[----:B------:R0:W5:Y:S02]  /*1c700*/  LDG.E.LTC128B.U16 R224, desc[UR36][R20.64+0x90] ;  /* 0x0000902414e07981 */ /* 0x000164000c1e1520 */
.L_x_315:
[----:B------:R-:W-:Y:S05]  /*1c710*/  BSYNC B1 ;  /* 0x0000000000017941 */ /* 0x000fea0003800000 */
.L_x_314:
        /* <DEDUP_REMOVED lines=9> */
.L_x_317:
[----:B------:R-:W-:Y:S05]  /*1c7b0*/  BSYNC B1 ;  /* 0x0000000000017941 */ /* 0x000fea0003800000 */
.L_x_316:
        /* <DEDUP_REMOVED lines=9> */
.L_x_319:
[----:B------:R-:W-:Y:S05]  /*1c850*/  BSYNC B1 ;  /* 0x0000000000017941 */ /* 0x000fea0003800000 */
.L_x_318:
        /* <DEDUP_REMOVED lines=9> */
.L_x_321:
[----:B------:R-:W-:Y:S05]  /*1c8f0*/  BSYNC B1 ;  /* 0x0000000000017941 */ /* 0x000fea0003800000 */
.L_x_320:
        /* <DEDUP_REMOVED lines=9> */
.L_x_323:
[----:B------:R-:W-:Y:S05]  /*1c990*/  BSYNC B1 ;  /* 0x0000000000017941 */ /* 0x000fea0003800000 */
.L_x_322:
[----:B0----5:R-:W-:Y:S01]  /*1c9a0*/  IMAD.U32 R225, R224, 0x10000, RZ ;  /* 0x00010000e0e17824 */ /* 0x021fe200078e00ff */
[----:B------:R-:W-:Y:S01]  /*1c9b0*/  ISETP.GT.AND P4, PT, R0, 0x180, P2 ;  /* 0x000001800000780c */ /* 0x000fe20001784270 */
[----:B------:R-:W-:Y:S02]  /*1c9c0*/  BSSY B1, `(.L_x_324) ;  /* 0x0000009000017945 */ /* 0x000fe40003800000 */
[----:B------:R-:W-:-:S04]  /*1c9d0*/  FMUL R225, R225, R16 ;  /* 0x00000010e1e17220 */ /* 0x000fc80000400000 */
[----:B------:R-:W-:-:S05]  /*1c9e0*/  FFMA R216, R216, R2, R225 ;  /* 0x00000002d8d87223 */ /* 0x000fca00000000e1 */
[----:B------:R-:W-:-:S04]  /*1c9f0*/  F2FP.BF16.F32.PACK_AB R216, RZ, R216 ;  /* 0x000000d8ffd8723e */ /* 0x000fc800000010ff */
[----:B------:R-:W-:Y:S02]  /*1ca00*/  PRMT R225, R216, 0x7610, R225 ;  /* 0x00007610d8e17816 */ /* 0x000fe400000000e1 */
[----:B------:R-:W-:-:S03]  /*1ca10*/  PRMT R216, R224, 0x7610, R216 ;  /* 0x00007610e0d87816 */ /* 0x000fc600000000d8 */
[----:B------:R0:W-:Y:S01]  /*1ca20*/  @P5 STG.E.U16 desc[UR36][R6.64+0x80], R225 ;  /* 0x000080e106005986 */ /* 0x0001e2000c101524 */
[----:B------:R-:W-:Y:S05]  /*1ca30*/  @!P4 BRA `(.L_x_325) ;  /* 0x000000000004c947 */ /* 0x000fea0003800000 */
[----:B------:R0:W5:Y:S02]  /*1ca40*/  LDG.E.LTC128B.U16 R216, desc[UR36][R14.64+0x82] ;  /* 0x000082240ed87981 */ /* 0x000164000c1e1520 */
.L_x_325:
[----:B------:R-:W-:Y:S05]  /*1ca50*/  BSYNC B1 ;  /* 0x0000000000017941 */ /* 0x000fea0003800000 */
.L_x_324:
[----:B-----5:R-:W-:Y:S01]  /*1ca60*/  IMAD.U32 R224, R216, 0x10000, RZ ;  /* 0x00010000d8e07824 */ /* 0x020fe200078e00ff */
        /* <DEDUP_REMOVED lines=8> */
.L_x_327:
[----:B------:R-:W-:Y:S05]  /*1caf0*/  BSYNC B1 ;  /* 0x0000000000017941 */ /* 0x000fea0003800000 */
.L_x_326:
        /* <DEDUP_REMOVED lines=9> */
.L_x_329:
[----:B------:R-:W-:Y:S05]  /*1cb90*/  BSYNC B1 ;  /* 0x0000000000017941 */ /* 0x000fea0003800000 */
.L_x_328:
        /* <DEDUP_REMOVED lines=9> */
.L_x_331:
[----:B------:R-:W-:Y:S05]  /*1cc30*/  BSYNC B1 ;  /* 0x0000000000017941 */ /* 0x000fea0003800000 */
.L_x_330:
        /* <DEDUP_REMOVED lines=9> */
.L_x_333:
[----:B------:R-:W-:Y:S05]  /*1ccd0*/  BSYNC B1 ;  /* 0x0000000000017941 */ /* 0x000fea0003800000 */
.L_x_332:
        /* <DEDUP_REMOVED lines=9> */
.L_x_335:
[----:B------:R-:W-:Y:S05]  /*1cd70*/  BSYNC B1 ;  /* 0x0000000000017941 */ /* 0x000fea0003800000 */
.L_x_334:
        /* <DEDUP_REMOVED lines=9> */
.L_x_337:
[----:B------:R-:W-:Y:S05]  /*1ce10*/  BSYNC B1 ;  /* 0x0000000000017941 */ /* 0x000fea0003800000 */
.L_x_336:
[----:B------:R1:W5:Y:S02]  /*1ce20*/  LDL.64 R224, [R1+0x240] ;  /* 0x0002400001e07983 */ /* 0x0003640000100a00 */
[----:B0----5:R-:W-:Y:S01]  /*1ce30*/  SHF.L.U32 R217, R216, 0x10, RZ ;  /* 0x00000010d8d97819 */ /* 0x021fe200000006ff */
[----:B------:R-:W-:Y:S01]  /*1ce40*/  BSSY B1, `(.L_x_338) ;  /* 0x0000009000017945 */ /* 0x000fe20003800000 */
[----:B------:R-:W-:-:S03]  /*1ce50*/  ISETP.GT.AND P3, PT, R3, 0x50, PT ;  /* 0x000000500300780c */ /* 0x000fc60003f64270 */
[----:B------:R-:W-:Y:S01]  /*1ce60*/  FMUL R217, R217, R16 ;  /* 0x00000010d9d97220 */ /* 0x000fe20000400000 */
[----:B------:R-:W-:-:S03]  /*1ce70*/  ISETP.GT.AND P1, PT, R0, RZ, P3 ;  /* 0x000000ff0000720c */ /* 0x000fc60001f24270 */
[----:B------:R-:W-:-:S05]  /*1ce80*/  FFMA R217, R223, R2, R217 ;  /* 0x00000002dfd97223 */ /* 0x000fca00000000d9 */
[----:B------:R-:W-:-:S05]  /*1ce90*/  F2FP.BF16.F32.PACK_AB R217, RZ, R217 ;  /* 0x000000d9ffd9723e */ /* 0x000fca00000010ff */
[----:B------:R1:W-:Y:S01]  /*1cea0*/  @P0 STG.E.U16 desc[UR36][R22.64+0x92], R217 ;  /* 0x000092d916000986 */ /* 0x0003e2000c101524 */
[----:B------:R-:W-:Y:S05]  /*1ceb0*/  @!P1 BRA `(.L_x_339) ;  /* 0x0000000000049947 */ /* 0x000fea0003800000 */
[----:B------:R0:W5:Y:S02]  /*1cec0*/  LDG.E.LTC128B.U16 R216, desc[UR36][R224.64+0xa0] ;  /* 0x0000a024e0d87981 */ /* 0x000164000c1e1520 */
.L_x_339:
[----:B------:R-:W-:Y:S05]  /*1ced0*/  BSYNC B1 ;  /* 0x0000000000017941 */ /* 0x000fea0003800000 */
.L_x_338:
[----:B-1---5:R-:W-:Y:S01]  /*1cee0*/  IMAD.U32 R217, R216, 0x10000, RZ ;  /* 0x00010000d8d97824 */ /* 0x022fe200078e00ff */
[----:B------:R-:W-:Y:S01]  /*1cef0*/  ISETP.GT.AND P2, PT, R3, 0x51, PT ;  /* 0x000000510300780c */ /* 0x000fe20003f44270 */
[----:B------:R-:W-:Y:S02]  /*1cf00*/  BSSY B1, `(.L_x_340) ;  /* 0x0000008000017945 */ /* 0x000fe40003800000 */
[----:B------:R-:W-:Y:S01]  /*1cf10*/  FMUL R217, R217, R16 ;  /* 0x00000010d9d97220 */ /* 0x000fe20000400000 */
[----:B------:R-:W-:-:S03]  /*1cf20*/  ISETP.GT.AND P0, PT, R0, RZ, P2 ;  /* 0x000000ff0000720c */ /* 0x000fc60001704270 */
[----:B------:R-:W-:-:S05]  /*1cf30*/  FFMA R217, R208, R2, R217 ;  /* 0x00000002d0d97223 */ /* 0x000fca00000000d9 */
[----:B------:R-:W-:-:S05]  /*1cf40*/  F2FP.BF16.F32.PACK_AB R208, RZ, R217 ;  /* 0x000000d9ffd0723e */ /* 0x000fca00000010ff */
[----:B------:R1:W-:Y:S01]  /*1cf50*/  @P1 STG.E.U16 desc[UR36][R8.64+0xa0], R208 ;  /* 0x0000a0d008001986 */ /* 0x0003e2000c101524 */
[----:B------:R-:W-:Y:S05]  /*1cf60*/  @!P0 BRA `(.L_x_341) ;  /* 0x0000000000048947 */ /* 0x000fea0003800000 */
[----:B------:R0:W5:Y:S02]  /*1cf70*/  LDG.E.LTC128B.U16 R216, desc[UR36][R224.64+0xa2] ;  /* 0x0000a224e0d87981 */ /* 0x000164000c1e1520 */
.L_x_341:
[----:B------:R-:W-:Y:S05]  /*1cf80*/  BSYNC B1 ;  /* 0x0000000000017941 */ /* 0x000fea0003800000 */
.L_x_340:
[----:B------:R0:W5:Y:S02]  /*1cf90*/  LDL.64 R220, [R1+0x220] ;  /* 0x0002200001dc7983 */ /* 0x0001640000100a00 */
[----:B-1---5:R-:W-:Y:S01]  /*1cfa0*/  IMAD.U32 R208, R216, 0x10000, RZ ;  /* 0x00010000d8d07824 */ /* 0x022fe200078e00ff */
        /* <DEDUP_REMOVED lines=8> */
.L_x_343:
[----:B------:R-:W-:Y:S05]  /*1d030*/  BSYNC B1 ;  /* 0x0000000000017941 */ /* 0x000fea0003800000 */
.L_x_342:
[----:B------:R-:W2:Y:S01]  /*1d040*/  LDL.64 R218, [R1+0x228] ;  /* 0x0002280001da7983 */ /* 0x000ea20000100a00 */
[----:B0----5:R-:W-:Y:S01]  /*1d050*/  IMAD.U32 R208, R216, 0x10000, RZ ;  /* 0x00010000d8d07824 */ /* 0x021fe200078e00ff */
[----:B------:R-:W-:Y:S01]  /*1d060*/  ISETP.GT.AND P0, PT, R0, 0x8, P2 ;  /* 0x000000080000780c */ /* 0x000fe20001704270 */
[----:B------:R-:W-:Y:S02]  /*1d070*/  BSSY B1, `(.L_x_344) ;  /* 0x0000007000017945 */ /* 0x000fe40003800000 */
[----:B------:R-:W-:-:S04]  /*1d080*/  FMUL R208, R208, R16 ;  /* 0x00000010d0d07220 */ /* 0x000fc80000400000 */
[----:B------:R-:W-:-:S05]  /*1d090*/  FFMA R208, R210, R2, R208 ;  /* 0x00000002d2d07223 */ /* 0x000fca00000000d0 */
[----:B------:R-:W-:-:S05]  /*1d0a0*/  F2FP.BF16.F32.PACK_AB R208, RZ, R208 ;  /* 0x000000d0ffd0723e */ /* 0x000fca00000010ff */
[----:B--2---:R0:W-:Y:S01]  /*1d0b0*/  @P1 STG.E.U16 desc[UR36][R218.64+0xa0], R208 ;  /* 0x0000a0d0da001986 */ /* 0x0041e2000c101524 */
[----:B------:R-:W-:Y:S05]  /*1d0c0*/  @!P0 BRA `(.L_x_345) ;  /* 0x0000000000048947 */ /* 0x000fea0003800000 */
[----:B------:R2:W5:Y:S02]  /*1d0d0*/  LDG.E.LTC128B.U16 R216, desc[UR36][R220.64+0xa2] ;  /* 0x0000a224dcd87981 */ /* 0x000564000c1e1520 */
.L_x_345:
[----:B------:R-:W-:Y:S05]  /*1d0e0*/  BSYNC B1 ;  /* 0x0000000000017941 */ /* 0x000fea0003800000 */
.L_x_344:
[----:B0----5:R-:W-:Y:S01]  /*1d0f0*/  IMAD.U32 R208, R216, 0x10000, RZ ;  /* 0x00010000d8d07824 */ /* 0x021fe200078e00ff */
        /* <DEDUP_REMOVED lines=9> */
.L_x_347:
[----:B------:R-:W-:Y:S05]  /*1d190*/  BSYNC B1 ;  /* 0x0000000000017941 */ /* 0x000fea0003800000 */
.L_x_346:
[----:B-----5:R-:W-:Y:S01]  /*1d1a0*/  IMAD.U32 R209, R216, 0x10000, RZ ;  /* 0x00010000d8d17824 */ /* 0x020fe200078e00ff */
        /* <DEDUP_REMOVED lines=9> */
.L_x_349:
[----:B------:R-:W-:Y:S05]  /*1d240*/  BSYNC B1 ;  /* 0x0000000000017941 */ /* 0x000fea0003800000 */
.L_x_348:
        /* <DEDUP_REMOVED lines=9> */
.L_x_351:
[----:B------:R-:W-:Y:S05]  /*1d2e0*/  BSYNC B1 ;  /* 0x0000000000017941 */ /* 0x000fea0003800000 */
.L_x_350:
        /* <DEDUP_REMOVED lines=9> */
.L_x_353:
[----:B------:R-:W-:Y:S05]  /*1d380*/  BSYNC B1 ;  /* 0x0000000000017941 */ /* 0x000fea0003800000 */
.L_x_352:
        /* <DEDUP_REMOVED lines=9> */
.L_x_355:
[----:B------:R-:W-:Y:S05]  /*1d420*/  BSYNC B1 ;  /* 0x0000000000017941 */ /* 0x000fea0003800000 */
.L_x_354:
        /* <DEDUP_REMOVED lines=9> */
.L_x_357:
[----:B------:R-:W-:Y:S05]  /*1d4c0*/  BSYNC B1 ;  /* 0x0000000000017941 */ /* 0x000fea0003800000 */
.L_x_356:
        /* <DEDUP_REMOVED lines=9> */
.L_x_359:
[----:B------:R-:W-:Y:S05]  /*1d560*/  BSYNC B1 ;  /* 0x0000000000017941 */ /* 0x000fea0003800000 */
.L_x_358:
[----:B------:R-:W2:Y:S01]  /*1d570*/  LDL.64 R208, [R1+0x200] ;  /* 0x0002000001d07983 */ /* 0x000ea20000100a00 */
[----:B-----5:R-:W-:Y:S01]  /*1d580*/  IMAD.U32 R201, R216, 0x10000, RZ ;  /* 0x00010000d8c97824 */ /* 0x020fe200078e00ff */
        /* <DEDUP_REMOVED lines=8> */
.L_x_361:
[----:B------:R-:W-:Y:S05]  /*1d610*/  BSYNC B1 ;  /* 0x0000000000017941 */ /* 0x000fea0003800000 */
.L_x_360:
[----:B--2--5:R-:W-:Y:S01]  /*1d620*/  IMAD.U32 R201, R216, 0x10000, RZ ;  /* 0x00010000d8c97824 */ /* 0x024fe200078e00ff */
[----:B------:R-:W-:Y:S01]  /*1d630*/  ISETP.GT.AND P5, PT, R0, 0x80, P1 ;  /* 0x000000800000780c */ /* 0x000fe20000fa4270 */
[----:B------:R-:W-:Y:S02]  /*1d640*/  BSSY B1, `(.L_x_362) ;  /* 0x0000007000017945 */ /* 0x000fe40003800000 */
[----:B0-----:R-:W-:-:S04]  /*1d650*/  FMUL R200, R201, R16 ;  /* 0x00000010c9c87220 */ /* 0x001fc80000400000 */
[----:B------:R-:W-:-:S05]  /*1d660*/  FFMA R200, R203, R2, R200 ;  /* 0x00000002cbc87223 */ /* 0x000fca00000000c8 */
[----:B------:R-:W-:-:S05]  /*1d670*/  F2FP.BF16.F32.PACK_AB R200, RZ, R200 ;  /* 0x000000c8ffc8723e */ /* 0x000fca00000010ff */
[----:B------:R0:W-:Y:S01]  /*1d680*/  @P4 STG.E.U16 desc[UR36][R208.64+0xa2], R200 ;  /* 0x0000a2c8d0004986 */ /* 0x0001e2000c101524 */
[----:B------:R-:W-:Y:S05]  /*1d690*/  @!P5 BRA `(.L_x_363) ;  /* 0x000000000004d947 */ /* 0x000fea0003800000 */
[----:B------:R2:W5:Y:S02]  /*1d6a0*/  LDG.E.LTC128B.U16 R216, desc[UR36][R234.64+0xb0] ;  /* 0x0000b024ead87981 */ /* 0x000564000c1e1520 */
.L_x_363:
[----:B------:R-:W-:Y:S05]  /*1d6b0*/  BSYNC B1 ;  /* 0x0000000000017941 */ /* 0x000fea0003800000 */
.L_x_362:
[----:B-----5:R-:W-:Y:S01]  /*1d6c0*/  SHF.L.U32 R201, R216, 0x10, RZ ;  /* 0x00000010d8c97819 */ /* 0x020fe200000006ff */
        /* <DEDUP_REMOVED lines=8> */
.L_x_365:
[----:B------:R-:W-:Y:S05]  /*1d750*/  BSYNC B1 ;  /* 0x0000000000017941 */ /* 0x000fea0003800000 */
.L_x_364:
        /* <DEDUP_REMOVED lines=9> */
.L_x_367:
[----:B------:R-:W-:Y:S05]  /*1d7f0*/  BSYNC B1 ;  /* 0x0000000000017941 */ /* 0x000fea0003800000 */
.L_x_366:
        /* <DEDUP_REMOVED lines=9> */
.L_x_369:
[----:B------:R-:W-:Y:S05]  /*1d890*/  BSYNC B1 ;  /* 0x0000000000017941 */ /* 0x000fea0003800000 */
.L_x_368:
        /* <DEDUP_REMOVED lines=9> */
.L_x_371:
[----:B------:R-:W-:Y:S05]  /*1d930*/  BSYNC B1 ;  /* 0x0000000000017941 */ /* 0x000fea0003800000 */
.L_x_370:
        /* <DEDUP_REMOVED lines=9> */
.L_x_373:
[----:B------:R-:W-:Y:S05]  /*1d9d0*/  BSYNC B1 ;  /* 0x0000000000017941 */ /* 0x000fea0003800000 */
.L_x_372:
        /* <DEDUP_REMOVED lines=9> */
.L_x_375:
[----:B------:R-:W-:Y:S05]  /*1da70*/  BSYNC B1 ;  /* 0x0000000000017941 */ /* 0x000fea0003800000 */
.L_x_374:
        /* <DEDUP_REMOVED lines=9> */
.L_x_377:
[----:B------:R-:W-:Y:S05]  /*1db10*/  BSYNC B1 ;  /* 0x0000000000017941 */ /* 0x000fea0003800000 */
.L_x_376:
        /* <DEDUP_REMOVED lines=9> */
.L_x_379:
[----:B------:R-:W-:Y:S05]  /*1dbb0*/  BSYNC B1 ;  /* 0x0000000000017941 */ /* 0x000fea0003800000 */
.L_x_378:
        /* <DEDUP_REMOVED lines=9> */
.L_x_381:
[----:B------:R-:W-:Y:S05]  /*1dc50*/  BSYNC B1 ;  /* 0x0000000000017941 */ /* 0x000fea0003800000 */
.L_x_380:
        /* <DEDUP_REMOVED lines=9> */
.L_x_383:
[----:B------:R-:W-:Y:S05]  /*1dcf0*/  BSYNC B1 ;  /* 0x0000000000017941 */ /* 0x000fea0003800000 */
.L_x_382:
        /* <DEDUP_REMOVED lines=9> */
.L_x_385:
[----:B------:R-:W-:Y:S05]  /*1dd90*/  BSYNC B1 ;  /* 0x0000000000017941 */ /* 0x000fea0003800000 */
.L_x_384:
        /* <DEDUP_REMOVED lines=9> */
.L_x_387:
[----:B------:R-:W-:Y:S05]  /*1de30*/  BSYNC B1 ;  /* 0x0000000000017941 */ /* 0x000fea0003800000 */
.L_x_386:
        /* <DEDUP_REMOVED lines=9> */
.L_x_389:
[----:B------:R-:W-:Y:S05]  /*1ded0*/  BSYNC B1 ;  /* 0x0000000000017941 */ /* 0x000fea0003800000 */
.L_x_388:
        /* <DEDUP_REMOVED lines=9> */
.L_x_391:
[----:B------:R-:W-:Y:S05]  /*1df70*/  BSYNC B1 ;  /* 0x0000000000017941 */ /* 0x000fea0003800000 */
.L_x_390:
        /* <DEDUP_REMOVED lines=9> */
.L_x_393:
[----:B------:R-:W-:Y:S05]  /*1e010*/  BSYNC B1 ;  /* 0x0000000000017941 */ /* 0x000fea0003800000 */
.L_x_392:
        /* <DEDUP_REMOVED lines=9> */
.L_x_395:
[----:B------:R-:W-:Y:S05]  /*1e0b0*/  BSYNC B1 ;  /* 0x0000000000017941 */ /* 0x000fea0003800000 */
.L_x_394:
        /* <DEDUP_REMOVED lines=9> */
.L_x_397:
[----:B------:R-:W-:Y:S05]  /*1e150*/  BSYNC B1 ;  /* 0x0000000000017941 */ /* 0x000fea0003800000 */
.L_x_396:
        /* <DEDUP_REMOVED lines=9> */
.L_x_399:
[----:B------:R-:W-:Y:S05]  /*1e1f0*/  BSYNC B1 ;  /* 0x0000000000017941 */ /* 0x000fea0003800000 */
.L_x_398:
        /* <DEDUP_REMOVED lines=9> */
.L_x_401:
[----:B------:R-:W-:Y:S05]  /*1e290*/  BSYNC B1 ;  /* 0x0000000000017941 */ /* 0x000fea0003800000 */
.L_x_400:
        /* <DEDUP_REMOVED lines=10> */
.L_x_403:
[----:B------:R-:W-:Y:S05]  /*1e340*/  BSYNC B1 ;  /* 0x0000000000017941 */ /* 0x000fea0003800000 */
.L_x_402:
        /* <DEDUP_REMOVED lines=10> */
.L_x_405:
[----:B------:R-:W-:Y:S05]  /*1e3f0*/  BSYNC B1 ;  /* 0x0000000000017941 */ /* 0x000fea0003800000 */
.L_x_404:
        /* <DEDUP_REMOVED lines=9> */
.L_x_407:
[----:B------:R-:W-:Y:S05]  /*1e490*/  BSYNC B1 ;  /* 0x0000000000017941 */ /* 0x000fea0003800000 */
.L_x_406:
        /* <DEDUP_REMOVED lines=9> */
.L_x_409:
[----:B------:R-:W-:Y:S05]  /*1e530*/  BSYNC B1 ;  /* 0x0000000000017941 */ /* 0x000fea0003800000 */
.L_x_408:
        /* <DEDUP_REMOVED lines=10> */
.L_x_411:
[----:B------:R-:W-:Y:S05]  /*1e5e0*/  BSYNC B1 ;  /* 0x0000000000017941 */ /* 0x000fea0003800000 */
.L_x_410:
        /* <DEDUP_REMOVED lines=10> */
.L_x_413:
[----:B------:R-:W-:Y:S05]  /*1e690*/  BSYNC B1 ;  /* 0x0000000000017941 */ /* 0x000fea0003800000 */
.L_x_412:
        /* <DEDUP_REMOVED lines=9> */
.L_x_415:
[----:B------:R-:W-:Y:S05]  /*1e730*/  BSYNC B1 ;  /* 0x0000000000017941 */ /* 0x000fea0003800000 */
.L_x_414:
        /* <DEDUP_REMOVED lines=9> */
.L_x_417:
[----:B------:R-:W-:Y:S05]  /*1e7d0*/  BSYNC B1 ;  /* 0x0000000000017941 */ /* 0x000fea0003800000 */
.L_x_416:
        /* <DEDUP_REMOVED lines=9> */
.L_x_419:
[----:B------:R-:W-:Y:S05]  /*1e870*/  BSYNC B1 ;  /* 0x0000000000017941 */ /* 0x000fea0003800000 */
.L_x_418:
        /* <DEDUP_REMOVED lines=9> */
.L_x_421:
[----:B------:R-:W-:Y:S05]  /*1e910*/  BSYNC B1 ;  /* 0x0000000000017941 */ /* 0x000fea0003800000 */
.L_x_420:
        /* <DEDUP_REMOVED lines=9> */
.L_x_423:
[----:B------:R-:W-:Y:S05]  /*1e9b0*/  BSYNC B1 ;  /* 0x0000000000017941 */ /* 0x000fea0003800000 */
.L_x_422:
        /* <DEDUP_REMOVED lines=9> */
.L_x_425:
[----:B------:R-:W-:Y:S05]  /*1ea50*/  BSYNC B1 ;  /* 0x0000000000017941 */ /* 0x000fea0003800000 */
.L_x_424:
        /* <DEDUP_REMOVED lines=9> */
.L_x_427:
[----:B------:R-:W-:Y:S05]  /*1eaf0*/  BSYNC B1 ;  /* 0x0000000000017941 */ /* 0x000fea0003800000 */
.L_x_426:
        /* <DEDUP_REMOVED lines=9> */
.L_x_429:
[----:B------:R-:W-:Y:S05]  /*1eb90*/  BSYNC B1 ;  /* 0x0000000000017941 */ /* 0x000fea0003800000 */
.L_x_428:
        /* <DEDUP_REMOVED lines=9> */
.L_x_431:
[----:B------:R-:W-:Y:S05]  /*1ec30*/  BSYNC B1 ;  /* 0x0000000000017941 */ /* 0x000fea0003800000 */
.L_x_430:
        /* <DEDUP_REMOVED lines=9> */
.L_x_433:
[----:B------:R-:W-:Y:S05]  /*1ecd0*/  BSYNC B1 ;  /* 0x0000000000017941 */ /* 0x000fea0003800000 */
.L_x_432:
        /* <DEDUP_REMOVED lines=9> */
.L_x_435:
[----:B------:R-:W-:Y:S05]  /*1ed70*/  BSYNC B1 ;  /* 0x0000000000017941 */ /* 0x000fea0003800000 */
.L_x_434:
        /* <DEDUP_REMOVED lines=9> */
.L_x_437:
[----:B------:R-:W-:Y:S05]  /*1ee10*/  BSYNC B1 ;  /* 0x0000000000017941 */ /* 0x000fea0003800000 */
.L_x_436:
        /* <DEDUP_REMOVED lines=9> */
.L_x_439:
[----:B------:R-:W-:Y:S05]  /*1eeb0*/  BSYNC B1 ;  /* 0x0000000000017941 */ /* 0x000fea0003800000 */
.L_x_438:
        /* <DEDUP_REMOVED lines=9> */
.L_x_441:
[----:B------:R-:W-:Y:S05]  /*1ef50*/  BSYNC B1 ;  /* 0x0000000000017941 */ /* 0x000fea0003800000 */
.L_x_440:
        /* <DEDUP_REMOVED lines=9> */
.L_x_443:
[----:B------:R-:W-:Y:S05]  /*1eff0*/  BSYNC B1 ;  /* 0x0000000000017941 */ /* 0x000fea0003800000 */
.L_x_442:
        /* <DEDUP_REMOVED lines=9> */
.L_x_445:
[----:B------:R-:W-:Y:S05]  /*1f090*/  BSYNC B1 ;  /* 0x0000000000017941 */ /* 0x000fea0003800000 */
.L_x_444:
        /* <DEDUP_REMOVED lines=9> */
.L_x_447:
[----:B------:R-:W-:Y:S05]  /*1f130*/  BSYNC B1 ;  /* 0x0000000000017941 */ /* 0x000fea0003800000 */
.L_x_446:
        /* <DEDUP_REMOVED lines=9> */
.L_x_449:
[----:B------:R-:W-:Y:S05]  /*1f1d0*/  BSYNC B1 ;  /* 0x0000000000017941 */ /* 0x000fea0003800000 */
.L_x_448:
        /* <DEDUP_REMOVED lines=9> */
.L_x_451:
[----:B------:R-:W-:Y:S05]  /*1f270*/  BSYNC B1 ;  /* 0x0000000000017941 */ /* 0x000fea0003800000 */
.L_x_450:
        /* <DEDUP_REMOVED lines=9> */
.L_x_453:
[----:B------:R-:W-:Y:S05]  /*1f310*/  BSYNC B1 ;  /* 0x0000000000017941 */ /* 0x000fea0003800000 */
.L_x_452:
        /* <DEDUP_REMOVED lines=9> */
.L_x_455:
[----:B------:R-:W-:Y:S05]  /*1f3b0*/  BSYNC B1 ;  /* 0x0000000000017941 */ /* 0x000fea0003800000 */
.L_x_454:
        /* <DEDUP_REMOVED lines=9> */
.L_x_457:
[----:B------:R-:W-:Y:S05]  /*1f450*/  BSYNC B1 ;  /* 0x0000000000017941 */ /* 0x000fea0003800000 */
.L_x_456:
        /* <DEDUP_REMOVED lines=9> */
.L_x_459:
[----:B------:R-:W-:Y:S05]  /*1f4f0*/  BSYNC B1 ;  /* 0x0000000000017941 */ /* 0x000fea0003800000 */
.L_x_458:
        /* <DEDUP_REMOVED lines=9> */
.L_x_461:
[----:B------:R-:W-:Y:S05]  /*1f590*/  BSYNC B1 ;  /* 0x0000000000017941 */ /* 0x000fea0003800000 */
.L_x_460:
        /* <DEDUP_REMOVED lines=9> */
.L_x_463:
[----:B------:R-:W-:Y:S05]  /*1f630*/  BSYNC B1 ;  /* 0x0000000000017941 */ /* 0x000fea0003800000 */
.L_x_462:
        /* <DEDUP_REMOVED lines=9> */
.L_x_465:
[----:B------:R-:W-:Y:S05]  /*1f6d0*/  BSYNC B1 ;  /* 0x0000000000017941 */ /* 0x000fea0003800000 */
.L_x_464:
        /* <DEDUP_REMOVED lines=10> */
.L_x_467:
[----:B------:R-:W-:Y:S05]  /*1f780*/  BSYNC B1 ;  /* 0x0000000000017941 */ /* 0x000fea0003800000 */
.L_x_466:
[----:B-----5:R-:W-:Y:S01]  /*1f790*/  SHF.L.U32 R153, R216, 0x10, RZ ;  /* 0x00000010d8997819 */ /* 0x020fe200000006ff */
        /* <DEDUP_REMOVED lines=9> */
.L_x_469:
[----:B------:R-:W-:Y:S05]  /*1f830*/  BSYNC B1 ;  /* 0x0000000000017941 */ /* 0x000fea0003800000 */
.L_x_468:
        /* <DEDUP_REMOVED lines=9> */
.L_x_471:
[----:B------:R-:W-:Y:S05]  /*1f8d0*/  BSYNC B1 ;  /* 0x0000000000017941 */ /* 0x000fea0003800000 */
.L_x_470:
        /* <DEDUP_REMOVED lines=9> */
.L_x_473:
[----:B------:R-:W-:Y:S05]  /*1f970*/  BSYNC B1 ;  /* 0x0000000000017941 */ /* 0x000fea0003800000 */
.L_x_472:
        /* <DEDUP_REMOVED lines=10> */
.L_x_475:
[----:B------:R-:W-:Y:S05]  /*1fa20*/  BSYNC B1 ;  /* 0x0000000000017941 */ /* 0x000fea0003800000 */
.L_x_474:
        /* <DEDUP_REMOVED lines=10> */
.L_x_477:
[----:B------:R-:W-:Y:S05]  /*1fad0*/  BSYNC B1 ;  /* 0x0000000000017941 */ /* 0x000fea0003800000 */
.L_x_476:
        /* <DEDUP_REMOVED lines=9> */
.L_x_479:
[----:B------:R-:W-:Y:S05]  /*1fb70*/  BSYNC B1 ;  /* 0x0000000000017941 */ /* 0x000fea0003800000 */
.L_x_478:
        /* <DEDUP_REMOVED lines=9> */
.L_x_481:
[----:B------:R-:W-:Y:S05]  /*1fc10*/  BSYNC B1 ;  /* 0x0000000000017941 */ /* 0x000fea0003800000 */
.L_x_480:
        /* <DEDUP_REMOVED lines=9> */
.L_x_483:
[----:B------:R-:W-:Y:S05]  /*1fcb0*/  BSYNC B1 ;  /* 0x0000000000017941 */ /* 0x000fea0003800000 */
.L_x_482:
        /* <DEDUP_REMOVED lines=9> */
.L_x_485:
[----:B------:R-:W-:Y:S05]  /*1fd50*/  BSYNC B1 ;  /* 0x0000000000017941 */ /* 0x000fea0003800000 */
.L_x_484:
        /* <DEDUP_REMOVED lines=9> */
.L_x_487:
[----:B------:R-:W-:Y:S05]  /*1fdf0*/  BSYNC B1 ;  /* 0x0000000000017941 */ /* 0x000fea0003800000 */
.L_x_486:
        /* <DEDUP_REMOVED lines=9> */
.L_x_489:
[----:B------:R-:W-:Y:S05]  /*1fe90*/  BSYNC B1 ;  /* 0x0000000000017941 */ /* 0x000fea0003800000 */
.L_x_488:
        /* <DEDUP_REMOVED lines=9> */
.L_x_491:
[----:B------:R-:W-:Y:S05]  /*1ff30*/  BSYNC B1 ;  /* 0x0000000000017941 */ /* 0x000fea0003800000 */
.L_x_490:
        /* <DEDUP_REMOVED lines=9> */
.L_x_493:
[----:B------:R-:W-:Y:S05]  /*1ffd0*/  BSYNC B1 ;  /* 0x0000000000017941 */ /* 0x000fea0003800000 */
.L_x_492:
        /* <DEDUP_REMOVED lines=9> */
.L_x_495:
[----:B------:R-:W-:Y:S05]  /*20070*/  BSYNC B1 ;  /* 0x0000000000017941 */ /* 0x000fea0003800000 */
.L_x_494:
        /* <DEDUP_REMOVED lines=9> */
.L_x_497:
[----:B------:R-:W-:Y:S05]  /*20110*/  BSYNC B1 ;  /* 0x0000000000017941 */ /* 0x000fea0003800000 */
.L_x_496:
        /* <DEDUP_REMOVED lines=9> */
.L_x_499:
[----:B------:R-:W-:Y:S05]  /*201b0*/  BSYNC B1 ;  /* 0x0000000000017941 */ /* 0x000fea0003800000 */
.L_x_498:
        /* <DEDUP_REMOVED lines=9> */
.L_x_501:
[----:B------:R-:W-:Y:S05]  /*20250*/  BSYNC B1 ;  /* 0x0000000000017941 */ /* 0x000fea0003800000 */
.L_x_500:
        /* <DEDUP_REMOVED lines=9> */
.L_x_503:
[----:B------:R-:W-:Y:S05]  /*202f0*/  BSYNC B1 ;  /* 0x0000000000017941 */ /* 0x000fea0003800000 */
.L_x_502:
        /* <DEDUP_REMOVED lines=9> */
.L_x_505:
[----:B------:R-:W-:Y:S05]  /*20390*/  BSYNC B1 ;  /* 0x0000000000017941 */ /* 0x000fea0003800000 */
.L_x_504:
        /* <DEDUP_REMOVED lines=9> */
.L_x_507:
[----:B------:R-:W-:Y:S05]  /*20430*/  BSYNC B1 ;  /* 0x0000000000017941 */ /* 0x000fea0003800000 */
.L_x_506:
        /* <DEDUP_REMOVED lines=9> */
.L_x_509:
[----:B------:R-:W-:Y:S05]  /*204d0*/  BSYNC B1 ;  /* 0x0000000000017941 */ /* 0x000fea0003800000 */
.L_x_508:
        /* <DEDUP_REMOVED lines=9> */
.L_x_511:
[----:B------:R-:W-:Y:S05]  /*20570*/  BSYNC B1 ;  /* 0x0000000000017941 */ /* 0x000fea0003800000 */
.L_x_510:
        /* <DEDUP_REMOVED lines=9> */
.L_x_513:
[----:B------:R-:W-:Y:S05]  /*20610*/  BSYNC B1 ;  /* 0x0000000000017941 */ /* 0x000fea0003800000 */
.L_x_512:
        /* <DEDUP_REMOVED lines=9> */
.L_x_515:
[----:B------:R-:W-:Y:S05]  /*206b0*/  BSYNC B1 ;  /* 0x0000000000017941 */ /* 0x000fea0003800000 */
.L_x_514:
        /* <DEDUP_REMOVED lines=9> */
.L_x_517:
[----:B------:R-:W-:Y:S05]  /*20750*/  BSYNC B1 ;  /* 0x0000000000017941 */ /* 0x000fea0003800000 */
.L_x_516:
        /* <DEDUP_REMOVED lines=9> */
.L_x_519:
[----:B------:R-:W-:Y:S05]  /*207f0*/  BSYNC B1 ;  /* 0x0000000000017941 */ /* 0x000fea0003800000 */
.L_x_518:
        /* <DEDUP_REMOVED lines=9> */
.L_x_521:
[----:B------:R-:W-:Y:S05]  /*20890*/  BSYNC B1 ;  /* 0x0000000000017941 */ /* 0x000fea0003800000 */
.L_x_520:
        /* <DEDUP_REMOVED lines=9> */
.L_x_523:
[----:B------:R-:W-:Y:S05]  /*20930*/  BSYNC B1 ;  /* 0x0000000000017941 */ /* 0x000fea0003800000 */
.L_x_522:
        /* <DEDUP_REMOVED lines=9> */
.L_x_525:
[----:B------:R-:W-:Y:S05]  /*209d0*/  BSYNC B1 ;  /* 0x0000000000017941 */ /* 0x000fea0003800000 */
.L_x_524:
        /* <DEDUP_REMOVED lines=9> */
.L_x_527:
[----:B------:R-:W-:Y:S05]  /*20a70*/  BSYNC B1 ;  /* 0x0000000000017941 */ /* 0x000fea0003800000 */
.L_x_526:
        /* <DEDUP_REMOVED lines=9> */
.L_x_529:
[----:B------:R-:W-:Y:S05]  /*20b10*/  BSYNC B1 ;  /* 0x0000000000017941 */ /* 0x000fea0003800000 */
.L_x_528:
        /* <DEDUP_REMOVED lines=10> */
.L_x_531:
[----:B------:R-:W-:Y:S05]  /*20bc0*/  BSYNC B1 ;  /* 0x0000000000017941 */ /* 0x000fea0003800000 */
.L_x_530:
        /* <DEDUP_REMOVED lines=10> */
.L_x_533:
[----:B------:R-:W-:Y:S05]  /*20c70*/  BSYNC B1 ;  /* 0x0000000000017941 */ /* 0x000fea0003800000 */
.L_x_532:
        /* <DEDUP_REMOVED lines=9> */
.L_x_535:
[----:B------:R-:W-:Y:S05]  /*20d10*/  BSYNC B1 ;  /* 0x0000000000017941 */ /* 0x000fea0003800000 */
.L_x_534:
        /* <DEDUP_REMOVED lines=9> */
.L_x_537:
[----:B------:R-:W-:Y:S05]  /*20db0*/  BSYNC B1 ;  /* 0x0000000000017941 */ /* 0x000fea0003800000 */
.L_x_536:
        /* <DEDUP_REMOVED lines=10> */
.L_x_539:
[----:B------:R-:W-:Y:S05]  /*20e60*/  BSYNC B1 ;  /* 0x0000000000017941 */ /* 0x000fea0003800000 */
.L_x_538:
        /* <DEDUP_REMOVED lines=10> */
.L_x_541:
[----:B------:R-:W-:Y:S05]  /*20f10*/  BSYNC B1 ;  /* 0x0000000000017941 */ /* 0x000fea0003800000 */
.L_x_540:
        /* <DEDUP_REMOVED lines=9> */
.L_x_543:
[----:B------:R-:W-:Y:S05]  /*20fb0*/  BSYNC B1 ;  /* 0x0000000000017941 */ /* 0x000fea0003800000 */
.L_x_542:
        /* <DEDUP_REMOVED lines=9> */
.L_x_545:
[----:B------:R-:W-:Y:S05]  /*21050*/  BSYNC B1 ;  /* 0x0000000000017941 */ /* 0x000fea0003800000 */
.L_x_544:
        /* <DEDUP_REMOVED lines=9> */
.L_x_547:
[----:B------:R-:W-:Y:S05]  /*210f0*/  BSYNC B1 ;  /* 0x0000000000017941 */ /* 0x000fea0003800000 */
.L_x_546:
        /* <DEDUP_REMOVED lines=9> */
.L_x_549:
[----:B------:R-:W-:Y:S05]  /*21190*/  BSYNC B1 ;  /* 0x0000000000017941 */ /* 0x000fea0003800000 */
.L_x_548:
        /* <DEDUP_REMOVED lines=9> */
.L_x_551:
[----:B------:R-:W-:Y:S05]  /*21230*/  BSYNC B1 ;  /* 0x0000000000017941 */ /* 0x000fea0003800000 */
.L_x_550:
        /* <DEDUP_REMOVED lines=9> */
.L_x_553:
[----:B------:R-:W-:Y:S05]  /*212d0*/  BSYNC B1 ;  /* 0x0000000000017941 */ /* 0x000fea0003800000 */
.L_x_552:
        /* <DEDUP_REMOVED lines=9> */
.L_x_555:
[----:B------:R-:W-:Y:S05]  /*21370*/  BSYNC B1 ;  /* 0x0000000000017941 */ /* 0x000fea0003800000 */
.L_x_554:
        /* <DEDUP_REMOVED lines=9> */
.L_x_557:
[----:B------:R-:W-:Y:S05]  /*21410*/  BSYNC B1 ;  /* 0x0000000000017941 */ /* 0x000fea0003800000 */
.L_x_556:
        /* <DEDUP_REMOVED lines=9> */
.L_x_559:
[----:B------:R-:W-:Y:S05]  /*214b0*/  BSYNC B1 ;  /* 0x0000000000017941 */ /* 0x000fea0003800000 */
.L_x_558:
        /* <DEDUP_REMOVED lines=9> */
.L_x_561:
[----:B------:R-:W-:Y:S05]  /*21550*/  BSYNC B1 ;  /* 0x0000000000017941 */ /* 0x000fea0003800000 */
.L_x_560:
        /* <DEDUP_REMOVED lines=9> */
.L_x_563:
[----:B------:R-:W-:Y:S05]  /*215f0*/  BSYNC B1 ;  /* 0x0000000000017941 */ /* 0x000fea0003800000 */
.L_x_562:
        /* <DEDUP_REMOVED lines=9> */
.L_x_565:
[----:B------:R-:W-:Y:S05]  /*21690*/  BSYNC B1 ;  /* 0x0000000000017941 */ /* 0x000fea0003800000 */
.L_x_564:
        /* <DEDUP_REMOVED lines=9> */
.L_x_567:
[----:B------:R-:W-:Y:S05]  /*21730*/  BSYNC B1 ;  /* 0x0000000000017941 */ /* 0x000fea0003800000 */
.L_x_566:
        /* <DEDUP_REMOVED lines=9> */
.L_x_569:
[----:B------:R-:W-:Y:S05]  /*217d0*/  BSYNC B1 ;  /* 0x0000000000017941 */ /* 0x000fea0003800000 */
.L_x_568:
        /* <DEDUP_REMOVED lines=9> */
.L_x_571:
[----:B------:R-:W-:Y:S05]  /*21870*/  BSYNC B1 ;  /* 0x0000000000017941 */ /* 0x000fea0003800000 */
.L_x_570:
        /* <DEDUP_REMOVED lines=9> */
.L_x_573:
[----:B------:R-:W-:Y:S05]  /*21910*/  BSYNC B1 ;  /* 0x0000000000017941 */ /* 0x000fea0003800000 */
.L_x_572:
        /* <DEDUP_REMOVED lines=9> */
.L_x_575:
[----:B------:R-:W-:Y:S05]  /*219b0*/  BSYNC B1 ;  /* 0x0000000000017941 */ /* 0x000fea0003800000 */
.L_x_574:
        /* <DEDUP_REMOVED lines=9> */
.L_x_577:
[----:B------:R-:W-:Y:S05]  /*21a50*/  BSYNC B1 ;  /* 0x0000000000017941 */ /* 0x000fea0003800000 */
.L_x_576:
        /* <DEDUP_REMOVED lines=9> */
.L_x_579:
[----:B------:R-:W-:Y:S05]  /*21af0*/  BSYNC B1 ;  /* 0x0000000000017941 */ /* 0x000fea0003800000 */
.L_x_578:
        /* <DEDUP_REMOVED lines=9> */
.L_x_581:
[----:B------:R-:W-:Y:S05]  /*21b90*/  BSYNC B1 ;  /* 0x0000000000017941 */ /* 0x000fea0003800000 */
.L_x_580:
        /* <DEDUP_REMOVED lines=9> */
.L_x_583:
[----:B------:R-:W-:Y:S05]  /*21c30*/  BSYNC B1 ;  /* 0x0000000000017941 */ /* 0x000fea0003800000 */
.L_x_582:
        /* <DEDUP_REMOVED lines=9> */
.L_x_585:
[----:B------:R-:W-:Y:S05]  /*21cd0*/  BSYNC B1 ;  /* 0x0000000000017941 */ /* 0x000fea0003800000 */
.L_x_584:
        /* <DEDUP_REMOVED lines=9> */
.L_x_587:
[----:B------:R-:W-:Y:S05]  /*21d70*/  BSYNC B1 ;  /* 0x0000000000017941 */ /* 0x000fea0003800000 */
.L_x_586:
        /* <DEDUP_REMOVED lines=9> */
.L_x_589:
[----:B------:R-:W-:Y:S05]  /*21e10*/  BSYNC B1 ;  /* 0x0000000000017941 */ /* 0x000fea0003800000 */
.L_x_588:
        /* <DEDUP_REMOVED lines=9> */
.L_x_591:
[----:B------:R-:W-:Y:S05]  /*21eb0*/  BSYNC B1 ;  /* 0x0000000000017941 */ /* 0x000fea0003800000 */
.L_x_590:
        /* <DEDUP_REMOVED lines=9> */
.L_x_593:
[----:B------:R-:W-:Y:S05]  /*21f50*/  BSYNC B1 ;  /* 0x0000000000017941 */ /* 0x000fea0003800000 */
.L_x_592:
        /* <DEDUP_REMOVED lines=10> */
.L_x_595:
[----:B------:R-:W-:Y:S05]  /*22000*/  BSYNC B1 ;  /* 0x0000000000017941 */ /* 0x000fea0003800000 */
.L_x_594:
        /* <DEDUP_REMOVED lines=10> */
.L_x_597:
[----:B------:R-:W-:Y:S05]  /*220b0*/  BSYNC B1 ;  /* 0x0000000000017941 */ /* 0x000fea0003800000 */
.L_x_596:
        /* <DEDUP_REMOVED lines=9> */
.L_x_599:
[----:B------:R-:W-:Y:S05]  /*22150*/  BSYNC B1 ;  /* 0x0000000000017941 */ /* 0x000fea0003800000 */
.L_x_598:
        /* <DEDUP_REMOVED lines=9> */
.L_x_601:
[----:B------:R-:W-:Y:S05]  /*221f0*/  BSYNC B1 ;  /* 0x0000000000017941 */ /* 0x000fea0003800000 */
.L_x_600:
        /* <DEDUP_REMOVED lines=10> */
.L_x_603:
[----:B------:R-:W-:Y:S05]  /*222a0*/  BSYNC B1 ;  /* 0x0000000000017941 */ /* 0x000fea0003800000 */
.L_x_602:
        /* <DEDUP_REMOVED lines=10> */
.L_x_605:
[----:B------:R-:W-:Y:S05]  /*22350*/  BSYNC B1 ;  /* 0x0000000000017941 */ /* 0x000fea0003800000 */
.L_x_604:
        /* <DEDUP_REMOVED lines=9> */
.L_x_607:
[----:B------:R-:W-:Y:S05]  /*223f0*/  BSYNC B1 ;  /* 0x0000000000017941 */ /* 0x000fea0003800000 */
.L_x_606:
        /* <DEDUP_REMOVED lines=9> */
.L_x_609:
[----:B------:R-:W-:Y:S05]  /*22490*/  BSYNC B1 ;  /* 0x0000000000017941 */ /* 0x000fea0003800000 */
.L_x_608:
        /* <DEDUP_REMOVED lines=9> */
.L_x_611:
[----:B------:R-:W-:Y:S05]  /*22530*/  BSYNC B1 ;  /* 0x0000000000017941 */ /* 0x000fea0003800000 */
.L_x_610:
        /* <DEDUP_REMOVED lines=9> */
.L_x_613:
[----:B------:R-:W-:Y:S05]  /*225d0*/  BSYNC B1 ;  /* 0x0000000000017941 */ /* 0x000fea0003800000 */
.L_x_612:
        /* <DEDUP_REMOVED lines=9> */
.L_x_615:
[----:B------:R-:W-:Y:S05]  /*22670*/  BSYNC B1 ;  /* 0x0000000000017941 */ /* 0x000fea0003800000 */
.L_x_614:
        /* <DEDUP_REMOVED lines=9> */
.L_x_617:
[----:B------:R-:W-:Y:S05]  /*22710*/  BSYNC B1 ;  /* 0x0000000000017941 */ /* 0x000fea0003800000 */
.L_x_616:
        /* <DEDUP_REMOVED lines=9> */
.L_x_619:
[----:B------:R-:W-:Y:S05]  /*227b0*/  BSYNC B1 ;  /* 0x0000000000017941 */ /* 0x000fea0003800000 */
.L_x_618:
        /* <DEDUP_REMOVED lines=9> */
.L_x_621:
[----:B------:R-:W-:Y:S05]  /*22850*/  BSYNC B1 ;  /* 0x0000000000017941 */ /* 0x000fea0003800000 */
.L_x_620:
        /* <DEDUP_REMOVED lines=9> */
.L_x_623:
[----:B------:R-:W-:Y:S05]  /*228f0*/  BSYNC B1 ;  /* 0x0000000000017941 */ /* 0x000fea0003800000 */
.L_x_622:
        /* <DEDUP_REMOVED lines=9> */
.L_x_625:
[----:B------:R-:W-:Y:S05]  /*22990*/  BSYNC B1 ;  /* 0x0000000000017941 */ /* 0x000fea0003800000 */
.L_x_624:
        /* <DEDUP_REMOVED lines=9> */
.L_x_627:
[----:B------:R-:W-:Y:S05]  /*22a30*/  BSYNC B1 ;  /* 0x0000000000017941 */ /* 0x000fea0003800000 */
.L_x_626:
        /* <DEDUP_REMOVED lines=9> */
.L_x_629:
[----:B------:R-:W-:Y:S05]  /*22ad0*/  BSYNC B1 ;  /* 0x0000000000017941 */ /* 0x000fea0003800000 */
.L_x_628:
        /* <DEDUP_REMOVED lines=9> */
.L_x_631:
[----:B------:R-:W-:Y:S05]  /*22b70*/  BSYNC B1 ;  /* 0x0000000000017941 */ /* 0x000fea0003800000 */
.L_x_630:
        /* <DEDUP_REMOVED lines=9> */
.L_x_633:
[----:B------:R-:W-:Y:S05]  /*22c10*/  BSYNC B1 ;  /* 0x0000000000017941 */ /* 0x000fea0003800000 */
.L_x_632:
        /* <DEDUP_REMOVED lines=9> */
.L_x_635:
[----:B------:R-:W-:Y:S05]  /*22cb0*/  BSYNC B1 ;  /* 0x0000000000017941 */ /* 0x000fea0003800000 */
.L_x_634:
        /* <DEDUP_REMOVED lines=9> */
.L_x_637:
[----:B------:R-:W-:Y:S05]  /*22d50*/  BSYNC B1 ;  /* 0x0000000000017941 */ /* 0x000fea0003800000 */
.L_x_636:
        /* <DEDUP_REMOVED lines=9> */
.L_x_639:
[----:B------:R-:W-:Y:S05]  /*22df0*/  BSYNC B1 ;  /* 0x0000000000017941 */ /* 0x000fea0003800000 */
.L_x_638:
        /* <DEDUP_REMOVED lines=9> */
.L_x_641:
[----:B------:R-:W-:Y:S05]  /*22e90*/  BSYNC B1 ;  /* 0x0000000000017941 */ /* 0x000fea0003800000 */
.L_x_640:
        /* <DEDUP_REMOVED lines=9> */
.L_x_643:
[----:B------:R-:W-:Y:S05]  /*22f30*/  BSYNC B1 ;  /* 0x0000000000017941 */ /* 0x000fea0003800000 */
.L_x_642:
        /* <DEDUP_REMOVED lines=9> */
.L_x_645:
[----:B------:R-:W-:Y:S05]  /*22fd0*/  BSYNC B1 ;  /* 0x0000000000017941 */ /* 0x000fea0003800000 */
.L_x_644:
        /* <DEDUP_REMOVED lines=9> */
.L_x_647:
[----:B------:R-:W-:Y:S05]  /*23070*/  BSYNC B1 ;  /* 0x0000000000017941 */ /* 0x000fea0003800000 */
.L_x_646:
        /* <DEDUP_REMOVED lines=9> */
.L_x_649:
[----:B------:R-:W-:Y:S05]  /*23110*/  BSYNC B1 ;  /* 0x0000000000017941 */ /* 0x000fea0003800000 */
.L_x_648:
        /* <DEDUP_REMOVED lines=9> */
.L_x_651:
[----:B------:R-:W-:Y:S05]  /*231b0*/  BSYNC B1 ;  /* 0x0000000000017941 */ /* 0x000fea0003800000 */
.L_x_650:
        /* <DEDUP_REMOVED lines=9> */
.L_x_653:
[----:B------:R-:W-:Y:S05]  /*23250*/  BSYNC B1 ;  /* 0x0000000000017941 */ /* 0x000fea0003800000 */
.L_x_652:
        /* <DEDUP_REMOVED lines=9> */
.L_x_655:
[----:B------:R-:W-:Y:S05]  /*232f0*/  BSYNC B1 ;  /* 0x0000000000017941 */ /* 0x000fea0003800000 */
.L_x_654:
        /* <DEDUP_REMOVED lines=9> */
.L_x_657:
[----:B------:R-:W-:Y:S05]  /*23390*/  BSYNC B1 ;  /* 0x0000000000017941 */ /* 0x000fea0003800000 */
.L_x_656:
        /* <DEDUP_REMOVED lines=10> */
.L_x_659:
[----:B------:R-:W-:Y:S05]  /*23440*/  BSYNC B1 ;  /* 0x0000000000017941 */ /* 0x000fea0003800000 */
.L_x_658:
        /* <DEDUP_REMOVED lines=10> */
.L_x_661:
[----:B------:R-:W-:Y:S05]  /*234f0*/  BSYNC B1 ;  /* 0x0000000000017941 */ /* 0x000fea0003800000 */
.L_x_660:
        /* <DEDUP_REMOVED lines=9> */
.L_x_663:
[----:B------:R-:W-:Y:S05]  /*23590*/  BSYNC B1 ;  /* 0x0000000000017941 */ /* 0x000fea0003800000 */
.L_x_662:
        /* <DEDUP_REMOVED lines=9> */
.L_x_665:
[----:B------:R-:W-:Y:S05]  /*23630*/  BSYNC B1 ;  /* 0x0000000000017941 */ /* 0x000fea0003800000 */
.L_x_664:
        /* <DEDUP_REMOVED lines=10> */
.L_x_667:
[----:B------:R-:W-:Y:S05]  /*236e0*/  BSYNC B1 ;  /* 0x0000000000017941 */ /* 0x000fea0003800000 */
.L_x_666:
        /* <DEDUP_REMOVED lines=10> */
.L_x_669:
[----:B------:R-:W-:Y:S05]  /*23790*/  BSYNC B1 ;  /* 0x0000000000017941 */ /* 0x000fea0003800000 */
.L_x_668:
[----:B-----5:R-:W-:Y:S01]  /*237a0*/  IMAD.U32 R3, R216, 0x10000, RZ ;  /* 0x00010000d8037824 */ /* 0x020fe200078e00ff */
        /* <DEDUP_REMOVED lines=8> */
.L_x_671:
[----:B------:R-:W-:Y:S05]  /*23830*/  BSYNC B1 ;  /* 0x0000000000017941 */ /* 0x000fea0003800000 */
.L_x_670:
        /* <DEDUP_REMOVED lines=9> */
.L_x_673:
[----:B------:R-:W-:Y:S05]  /*238d0*/  BSYNC B1 ;  /* 0x0000000000017941 */ /* 0x000fea0003800000 */
.L_x_672:
        /* <DEDUP_REMOVED lines=9> */
.L_x_675:
[----:B------:R-:W-:Y:S05]  /*23970*/  BSYNC B1 ;  /* 0x0000000000017941 */ /* 0x000fea0003800000 */
.L_x_674:
        /* <DEDUP_REMOVED lines=9> */
.L_x_677:
[----:B------:R-:W-:Y:S05]  /*23a10*/  BSYNC B1 ;  /* 0x0000000000017941 */ /* 0x000fea0003800000 */
.L_x_676:
        /* <DEDUP_REMOVED lines=9> */
.L_x_679:
[----:B------:R-:W-:Y:S05]  /*23ab0*/  BSYNC B1 ;  /* 0x0000000000017941 */ /* 0x000fea0003800000 */
.L_x_678:
        /* <DEDUP_REMOVED lines=9> */
.L_x_681:
[----:B------:R-:W-:Y:S05]  /*23b50*/  BSYNC B1 ;  /* 0x0000000000017941 */ /* 0x000fea0003800000 */
.L_x_680:
        /* <DEDUP_REMOVED lines=9> */
.L_x_683:
[----:B------:R-:W-:Y:S05]  /*23bf0*/  BSYNC B1 ;  /* 0x0000000000017941 */ /* 0x000fea0003800000 */
.L_x_682:
        /* <DEDUP_REMOVED lines=9> */
.L_x_685:
[----:B------:R-:W-:Y:S05]  /*23c90*/  BSYNC B1 ;  /* 0x0000000000017941 */ /* 0x000fea0003800000 */
.L_x_684:
        /* <DEDUP_REMOVED lines=9> */
.L_x_687:
[----:B------:R-:W-:Y:S05]  /*23d30*/  BSYNC B1 ;  /* 0x0000000000017941 */ /* 0x000fea0003800000 */
.L_x_686:
        /* <DEDUP_REMOVED lines=9> */
.L_x_689:
[----:B------:R-:W-:Y:S05]  /*23dd0*/  BSYNC B1 ;  /* 0x0000000000017941 */ /* 0x000fea0003800000 */
.L_x_688:
        /* <DEDUP_REMOVED lines=9> */
.L_x_691:
[----:B------:R-:W-:Y:S05]  /*23e70*/  BSYNC B1 ;  /* 0x0000000000017941 */ /* 0x000fea0003800000 */
.L_x_690:
        /* <DEDUP_REMOVED lines=9> */
.L_x_693:
[----:B------:R-:W-:Y:S05]  /*23f10*/  BSYNC B1 ;  /* 0x0000000000017941 */ /* 0x000fea0003800000 */
.L_x_692:
        /* <DEDUP_REMOVED lines=9> */
.L_x_695:
[----:B------:R-:W-:Y:S05]  /*23fb0*/  BSYNC B1 ;  /* 0x0000000000017941 */ /* 0x000fea0003800000 */
.L_x_694:
        /* <DEDUP_REMOVED lines=9> */
.L_x_697:
[----:B------:R-:W-:Y:S05]  /*24050*/  BSYNC B1 ;  /* 0x0000000000017941 */ /* 0x000fea0003800000 */
.L_x_696:
        /* <DEDUP_REMOVED lines=9> */
.L_x_699:
[----:B------:R-:W-:Y:S05]  /*240f0*/  BSYNC B1 ;  /* 0x0000000000017941 */ /* 0x000fea0003800000 */
.L_x_698:
        /* <DEDUP_REMOVED lines=9> */
.L_x_701:
[----:B------:R-:W-:Y:S05]  /*24190*/  BSYNC B1 ;  /* 0x0000000000017941 */ /* 0x000fea0003800000 */
.L_x_700:
        /* <DEDUP_REMOVED lines=9> */
.L_x_703:
[----:B------:R-:W-:Y:S05]  /*24230*/  BSYNC B1 ;  /* 0x0000000000017941 */ /* 0x000fea0003800000 */
.L_x_702:
        /* <DEDUP_REMOVED lines=9> */
.L_x_705:
[----:B------:R-:W-:Y:S05]  /*242d0*/  BSYNC B1 ;  /* 0x0000000000017941 */ /* 0x000fea0003800000 */
.L_x_704:
        /* <DEDUP_REMOVED lines=9> */
.L_x_707:
[----:B------:R-:W-:Y:S05]  /*24370*/  BSYNC B1 ;  /* 0x0000000000017941 */ /* 0x000fea0003800000 */
.L_x_706:
        /* <DEDUP_REMOVED lines=9> */
.L_x_709:
[----:B------:R-:W-:Y:S05]  /*24410*/  BSYNC B1 ;  /* 0x0000000000017941 */ /* 0x000fea0003800000 */
.L_x_708:
        /* <DEDUP_REMOVED lines=9> */
.L_x_711:
[----:B------:R-:W-:Y:S05]  /*244b0*/  BSYNC B1 ;  /* 0x0000000000017941 */ /* 0x000fea0003800000 */
.L_x_710:
        /* <DEDUP_REMOVED lines=9> */
.L_x_713:
[----:B------:R-:W-:Y:S05]  /*24550*/  BSYNC B1 ;  /* 0x0000000000017941 */ /* 0x000fea0003800000 */
.L_x_712:
        /* <DEDUP_REMOVED lines=9> */
.L_x_715:
[----:B------:R-:W-:Y:S05]  /*245f0*/  BSYNC B1 ;  /* 0x0000000000017941 */ /* 0x000fea0003800000 */
.L_x_714:
        /* <DEDUP_REMOVED lines=9> */
.L_x_717:
[----:B------:R-:W-:Y:S05]  /*24690*/  BSYNC B1 ;  /* 0x0000000000017941 */ /* 0x000fea0003800000 */
.L_x_716:
        /* <DEDUP_REMOVED lines=9> */
.L_x_719:
[----:B------:R-:W-:Y:S05]  /*24730*/  BSYNC B1 ;  /* 0x0000000000017941 */ /* 0x000fea0003800000 */
.L_x_718:
        /* <DEDUP_REMOVED lines=9> */
.L_x_721:
[----:B------:R-:W-:Y:S05]  /*247d0*/  BSYNC B1 ;  /* 0x0000000000017941 */ /* 0x000fea0003800000 */
.L_x_720:
[----:B------:R-:W-:Y:S05]  /*247e0*/  @!P0 BRA `(.L_x_722) ;  /* 0x00000068006c8947 */ /* 0x000fea0003800000 */
[----:B0----5:R-:W-:-:S04]  /*247f0*/  IMAD.U32 R3, R216, 0x10000, RZ ;  /* 0x00010000d8037824 */ /* 0x021fc800078e00ff */
[----:B------:R-:W-:-:S04]  /*24800*/  FMUL R0, R3, R16 ;  /* 0x0000001003007220 */ /* 0x000fc80000400000 */
[----:B------:R-:W-:-:S05]  /*24810*/  FFMA R0, R31, R2, R0 ;  /* 0x000000021f007223 */ /* 0x000fca0000000000 */
[----:B------:R-:W-:-:S05]  /*24820*/  F2FP.BF16.F32.PACK_AB R0, RZ, R0 ;  /* 0x00000000ff00723e */ /* 0x000fca00000010ff */
[----:B------:R0:W-:Y:S01]  /*24830*/  STG.E.U16 desc[UR36][R22.64+0x152], R0 ;  /* 0x0001520016007986 */ /* 0x0001e2000c101524 */
[----:B------:R-:W-:Y:S05]  /*24840*/  BRA `(.L_x_722) ;  /* 0x0000006800547947 */ /* 0x000fea0003800000 */
.L_x_33:
[----:B------:R-:W2:Y:S01]  /*24850*/  LDL.LU R21, [R1+0x224] ;  /* 0x0002240001157983 */ /* 0x000ea20000300800 */
[----:B------:R-:W-:-:S03]  /*24860*/  ULDC.64 UR4, c[0x0][0x5c0] ;  /* 0x0001700000047ab9 */ /* 0x000fc60000000a00 */
[----:B------:R-:W3:Y:S04]  /*24870*/  LDL.LU R20, [R1+0x220] ;  /* 0x0002200001147983 */ /* 0x000ee80000300800 */
[----:B------:R-:W4:Y:S04]  /*24880*/  LDL.LU R6, [R1+0x228] ;  /* 0x0002280001067983 */ /* 0x000f280000300800 */
[----:B------:R-:W4:Y:S04]  /*24890*/  LDL.LU R19, [R1+0x22c] ;  /* 0x00022c0001137983 */ /* 0x000f280000300800 */
[----:B------:R-:W4:Y:S04]  /*248a0*/  LDL.LU R18, [R1+0x230] ;  /* 0x0002300001127983 */ /* 0x000f280000300800 */
[----:B------:R-:W4:Y:S04]  /*248b0*/  LDL.LU R15, [R1+0x234] ;  /* 0x00023400010f7983 */ /* 0x000f280000300800 */
[----:B------:R-:W4:Y:S04]  /*248c0*/  LDL.LU R10, [R1+0x238] ;  /* 0x00023800010a7983 */ /* 0x000f280000300800 */
[----:B------:R-:W4:Y:S04]  /*248d0*/  LDL.LU R9, [R1+0x23c] ;  /* 0x00023c0001097983 */ /* 0x000f280000300800 */
[----:B------:R-:W4:Y:S04]  /*248e0*/  LDL.LU R232, [R1+0x200] ;  /* 0x0002000001e87983 */ /* 0x000f280000300800 */
[----:B------:R-:W4:Y:S01]  /*248f0*/  LDL.LU R23, [R1+0x204] ;  /* 0x0002040001177983 */ /* 0x000f220000300800 */
[----:B------:R-:W-:Y:S01]  /*24900*/  LEA R12, P2, R4, UR4, 0x1 ;  /* 0x00000004040c7c11 */ /* 0x000fe2000f8408ff */
[----:B------:R-:W-:Y:S01]  /*24910*/  USHF.L.U64.HI UR4, UR8, 0x4, UR9 ;  /* 0x0000000408047899 */ /* 0x000fe20008010209 */
[----:B------:R-:W-:Y:S01]  /*24920*/  ISETP.GT.AND P5, PT, R0, 0x8, P0 ;  /* 0x000000080000780c */ /* 0x000fe200007a4270 */
[----:B------:R-:W-:Y:S01]  /*24930*/  STL [R1+0x2a0], R17 ;  /* 0x0002a01101007387 */ /* 0x000fe20000100800 */
[----:B------:R-:W-:Y:S01]  /*24940*/  LEA.HI.X R13, R4, UR5, R14, 0x1, P2 ;  /* 0x00000005040d7c11 */ /* 0x000fe200090f0c0e */
[----:B------:R-:W-:Y:S01]  /*24950*/  USHF.L.U32 UR5, UR8, 0x4, URZ ;  /* 0x0000000408057899 */ /* 0x000fe2000800063f */
[----:B------:R-:W-:Y:S01]  /*24960*/  ISETP.GT.AND P2, PT, R3, 0x1, PT ;  /* 0x000000010300780c */ /* 0x000fe20003f44270 */
[----:B------:R-:W-:Y:S03]  /*24970*/  STL [R1+0x29c], R16 ;  /* 0x00029c1001007387 */ /* 0x000fe60000100800 */
[----:B------:R-:W-:Y:S01]  /*24980*/  ISETP.GT.AND P3, PT, R0, RZ, P2 ;  /* 0x000000ff0000720c */ /* 0x000fe20001764270 */
[----:B------:R-:W4:Y:S01]  /*24990*/  LDL.LU R22, [R1+0x208] ;  /* 0x0002080001167983 */ /* 0x000f220000300800 */
[-C--:B--2---:R-:W-:Y:S01]  /*249a0*/  FMUL R4, R21, R2.reuse ;  /* 0x0000000215047220 */ /* 0x084fe20000400000 */
[----:B---3--:R-:W-:-:S04]  /*249b0*/  FMUL R5, R20, R2 ;  /* 0x0000000214057220 */ /* 0x008fc80000400000 */
[----:B------:R-:W-:Y:S02]  /*249c0*/  F2FP.BF16.F32.PACK_AB R4, RZ, R4 ;  /* 0x00000004ff04723e */ /* 0x000fe400000010ff */
[----:B------:R-:W-:Y:S01]  /*249d0*/  IADD3 R20, P4, R12, UR5, RZ ;  /* 0x000000050c147c10 */ /* 0x000fe2000ff9e0ff */
[----:B----4-:R-:W-:Y:S01]  /*249e0*/  FMUL R6, R6, R2 ;  /* 0x0000000206067220 */ /* 0x010fe20000400000 */
[----:B------:R-:W-:Y:S02]  /*249f0*/  F2FP.BF16.F32.PACK_AB R5, RZ, R5 ;  /* 0x00000005ff05723e */ /* 0x000fe400000010ff */
[----:B------:R-:W-:Y:S02]  /*24a00*/  IADD3.X R21, R13, UR4, RZ, P4, !PT ;  /* 0x000000040d157c10 */ /* 0x000fe4000a7fe4ff */
[----:B------:R-:W-:Y:S02]  /*24a10*/  PRMT R7, R5, 0x7610, R7 ;  /* 0x0000761005077816 */ /* 0x000fe40000000007 */
[----:B------:R-:W-:Y:S01]  /*24a20*/  F2FP.BF16.F32.PACK_AB R5, RZ, R6 ;  /* 0x00000006ff05723e */ /* 0x000fe200000010ff */
[----:B------:R-:W-:-:S02]  /*24a30*/  FMUL R6, R19, R2 ;  /* 0x0000000213067220 */ /* 0x000fc40000400000 */
[----:B------:R-:W2:Y:S04]  /*24a40*/  LDL.LU R19, [R1+0x20c] ;  /* 0x00020c0001137983 */ /* 0x000ea80000300800 */
[----:B------:R3:W-:Y:S01]  /*24a50*/  @P1 STG.E.U16 desc[UR36][R12.64], R7 ;  /* 0x000000070c001986 */ /* 0x0007e2000c101524 */
[----:B------:R-:W-:Y:S02]  /*24a60*/  ISETP.GT.AND P1, PT, R0, 0x8, P2 ;  /* 0x000000080000780c */ /* 0x000fe40001724270 */
[----:B---3--:R-:W-:Y:S02]  /*24a70*/  PRMT R7, R4, 0x7610, R7 ;  /* 0x0000761004077816 */ /* 0x008fe40000000007 */
[----:B------:R-:W-:-:S03]  /*24a80*/  F2FP.BF16.F32.PACK_AB R4, RZ, R6 ;  /* 0x00000006ff04723e */ /* 0x000fc600000010ff */
[----:B------:R-:W-:Y:S01]  /*24a90*/  @P3 STG.E.U16 desc[UR36][R12.64+0x2], R7 ;  /* 0x000002070c003986 */ /* 0x000fe2000c101524 */
[----:B------:R-:W-:-:S03]  /*24aa0*/  ISETP.GT.AND P3, PT, R3, 0x8, PT ;  /* 0x000000080300780c */ /* 0x000fc60003f64270 */
[----:B------:R3:W-:Y:S01]  /*24ab0*/  @P5 STG.E.U16 desc[UR36][R20.64], R5 ;  /* 0x0000000514005986 */ /* 0x0007e2000c101524 */
[----:B------:R-:W-:-:S03]  /*24ac0*/  ISETP.GT.AND P4, PT, R0, RZ, P3 ;  /* 0x000000ff0000720c */ /* 0x000fc60001f84270 */
[----:B------:R4:W-:Y:S01]  /*24ad0*/  @P1 STG.E.U16 desc[UR36][R20.64+0x2], R4 ;  /* 0x0000020414001986 */ /* 0x0009e2000c101524 */
[----:B------:R-:W-:-:S04]  /*24ae0*/  ISETP.GT.AND P1, PT, R3, 0x9, PT ;  /* 0x000000090300780c */ /* 0x000fc80003f24270 */
[----:B------:R-:W-:Y:S01]  /*24af0*/  ISETP.GT.AND P5, PT, R0, RZ, P1 ;  /* 0x000000ff0000720c */ /* 0x000fe20000fa4270 */
[-C--:B---3--:R-:W-:Y:S02]  /*24b00*/  FMUL R5, R18, R2.reuse ;  /* 0x0000000212057220 */ /* 0x088fe40000400000 */
[----:B------:R-:W3:Y:S01]  /*24b10*/  LDL.LU R18, [R1+0x210] ;  /* 0x0002100001127983 */ /* 0x000ee20000300800 */
[----:B----4-:R-:W-:Y:S02]  /*24b20*/  FMUL R4, R15, R2 ;  /* 0x000000020f047220 */ /* 0x010fe40000400000 */
[----:B------:R-:W-:Y:S01]  /*24b30*/  F2FP.BF16.F32.PACK_AB R5, RZ, R5 ;  /* 0x00000005ff05723e */ /* 0x000fe200000010ff */
[----:B------:R-:W4:Y:S02]  /*24b40*/  LDL.LU R15, [R1+0x214] ;  /* 0x00021400010f7983 */ /* 0x000f240000300800 */
[----:B------:R-:W-:Y:S02]  /*24b50*/  F2FP.BF16.F32.PACK_AB R4, RZ, R4 ;  /* 0x00000004ff04723e */ /* 0x000fe400000010ff */
[----:B------:R0:W-:Y:S04]  /*24b60*/  @P4 STG.E.U16 desc[UR36][R12.64+0x10], R5 ;  /* 0x000010050c004986 */ /* 0x0001e8000c101524 */
[----:B------:R1:W-:Y:S01]  /*24b70*/  @P5 STG.E.U16 desc[UR36][R12.64+0x12], R4 ;  /* 0x000012040c005986 */ /* 0x0003e2000c101524 */
[----:B0-----:R-:W-:-:S03]  /*24b80*/  FMUL R5, R10, R2 ;  /* 0x000000020a057220 */ /* 0x001fc60000400000 */
[----:B------:R-:W4:Y:S01]  /*24b90*/  LDL.LU R10, [R1+0x218] ;  /* 0x00021800010a7983 */ /* 0x000f220000300800 */
[----:B-1----:R-:W-:-:S03]  /*24ba0*/  FMUL R4, R9, R2 ;  /* 0x0000000209047220 */ /* 0x002fc60000400000 */
[----:B------:R-:W4:Y:S01]  /*24bb0*/  LDL.LU R9, [R1+0x21c] ;  /* 0x00021c0001097983 */ /* 0x000f220000300800 */
[C---:B------:R-:W-:Y:S02]  /*24bc0*/  ISETP.GT.AND P4, PT, R0.reuse, 0x8, P3 ;  /* 0x000000080000780c */ /* 0x040fe40001f84270 */
[----:B------:R-:W-:Y:S01]  /*24bd0*/  ISETP.GT.AND P5, PT, R0, 0x8, P1 ;  /* 0x000000080000780c */ /* 0x000fe20000fa4270 */
[----:B------:R-:W-:Y:S01]  /*24be0*/  UIMAD UR7, UR9, 0xf0, URZ ;  /* 0x000000f0090778a4 */ /* 0x000fe2000f8e023f */
[----:B------:R-:W-:Y:S01]  /*24bf0*/  F2FP.BF16.F32.PACK_AB R5, RZ, R5 ;  /* 0x00000005ff05723e */ /* 0x000fe200000010ff */
[----:B------:R-:W-:Y:S01]  /*24c00*/  FMUL R6, R232, R2 ;  /* 0x00000002e8067220 */ /* 0x000fe20000400000 */
[----:B------:R-:W-:Y:S01]  /*24c10*/  F2FP.BF16.F32.PACK_AB R4, RZ, R4 ;  /* 0x00000004ff04723e */ /* 0x000fe200000010ff */
[----:B------:R-:W4:Y:S06]  /*24c20*/  LDL.LU R235, [R1+0x1e0] ;  /* 0x0001e00001eb7983 */ /* 0x000f2c0000300800 */
[----:B------:R-:W-:Y:S01]  /*24c30*/  @P4 STG.E.U16 desc[UR36][R20.64+0x10], R5 ;  /* 0x0000100514004986 */ /* 0x000fe2000c101524 */
[----:B------:R-:W-:-:S03]  /*24c40*/  ISETP.GT.AND P4, PT, R0, 0x80, P0 ;  /* 0x000000800000780c */ /* 0x000fc60000784270 */
[----:B------:R0:W-:Y:S01]  /*24c50*/  @P5 STG.E.U16 desc[UR36][R20.64+0x12], R4 ;  /* 0x0000120414005986 */ /* 0x0001e2000c101524 */
[----:B------:R-:W-:-:S03]  /*24c60*/  F2FP.BF16.F32.PACK_AB R6, RZ, R6 ;  /* 0x00000006ff06723e */ /* 0x000fc600000010ff */
[----:B------:R-:W4:Y:S01]  /*24c70*/  LDL.LU R234, [R1+0x1e4] ;  /* 0x0001e40001ea7983 */ /* 0x000f220000300800 */
[----:B0-----:R-:W-:Y:S02]  /*24c80*/  IMAD.U32 R4, RZ, RZ, UR8 ;  /* 0x00000008ff047e24 */ /* 0x001fe4000f8e00ff */
[----:B------:R-:W-:Y:S01]  /*24c90*/  FMUL R7, R22, R2 ;  /* 0x0000000216077220 */ /* 0x000fe20000400000 */
[----:B------:R-:W4:Y:S01]  /*24ca0*/  LDL.LU R233, [R1+0x1e8] ;  /* 0x0001e80001e97983 */ /* 0x000f220000300800 */
[----:B------:R-:W-:-:S04]  /*24cb0*/  IMAD.WIDE.U32 R4, R4, 0xf0, R20 ;  /* 0x000000f004047825 */ /* 0x000fc800078e0014 */
[----:B------:R-:W-:-:S05]  /*24cc0*/  VIADD R5, R5, UR7 ;  /* 0x0000000705057c36 */ /* 0x000fca0008000000 */
[----:B------:R0:W-:Y:S01]  /*24cd0*/  @P4 STG.E.U16 desc[UR36][R4.64], R6 ;  /* 0x0000000604004986 */ /* 0x0001e2000c101524 */
[C---:B------:R-:W-:Y:S02]  /*24ce0*/  ISETP.GT.AND P4, PT, R0.reuse, 0x80, P2 ;  /* 0x000000800000780c */ /* 0x040fe40001784270 */
[----:B------:R-:W-:Y:S01]  /*24cf0*/  ISETP.GT.AND P5, PT, R0, 0x88, P0 ;  /* 0x000000880000780c */ /* 0x000fe200007a4270 */
[----:B0-----:R-:W-:-:S05]  /*24d00*/  FMUL R6, R23, R2 ;  /* 0x0000000217067220 */ /* 0x001fca0000400000 */
[----:B------:R-:W-:Y:S02]  /*24d10*/  F2FP.BF16.F32.PACK_AB R6, RZ, R6 ;  /* 0x00000006ff06723e */ /* 0x000fe400000010ff */
[----:B------:R-:W-:-:S03]  /*24d20*/  F2FP.BF16.F32.PACK_AB R7, RZ, R7 ;  /* 0x00000007ff07723e */ /* 0x000fc600000010ff */
[----:B------:R0:W-:Y:S01]  /*24d30*/  @P4 STG.E.U16 desc[UR36][R4.64+0x2], R6 ;  /* 0x0000020604004986 */ /* 0x0001e2000c101524 */
[----:B------:R-:W-:Y:S02]  /*24d40*/  PRMT R8, R7, 0x7610, R8 ;  /* 0x0000761007087816 */ /* 0x000fe40000000008 */
[----:B0-----:R-:W-:-:S04]  /*24d50*/  IADD3 R6, P4, R4, UR5, RZ ;  /* 0x0000000504067c10 */ /* 0x001fc8000ff9e0ff */
[----:B------:R-:W-:Y:S02]  /*24d60*/  IADD3.X R7, R5, UR4, RZ, P4, !PT ;  /* 0x0000000405077c10 */ /* 0x000fe4000a7fe4ff */
[----:B------:R-:W-:-:S03]  /*24d70*/  ISETP.GT.AND P4, PT, R0, 0x88, P2 ;  /* 0x000000880000780c */ /* 0x000fc60001784270 */
[----:B------:R2:W-:Y:S02]  /*24d80*/  @P5 STG.E.U16 desc[UR36][R6.64], R8 ;  /* 0x0000000806005986 */ /* 0x0005e4000c101524 */
[----:B--2---:R-:W-:Y:S02]  /*24d90*/  FMUL R8, R19, R2 ;  /* 0x0000000213087220 */ /* 0x004fe40000400000 */
[----:B------:R-:W2:Y:S03]  /*24da0*/  LDL.LU R19, [R1+0x1ec] ;  /* 0x0001ec0001137983 */ /* 0x000ea60000300800 */
[----:B------:R-:W-:-:S05]  /*24db0*/  F2FP.BF16.F32.PACK_AB R8, RZ, R8 ;  /* 0x00000008ff08723e */ /* 0x000fca00000010ff */
[----:B------:R3:W-:Y:S01]  /*24dc0*/  @P4 STG.E.U16 desc[UR36][R6.64+0x2], R8 ;  /* 0x0000020806004986 */ /* 0x0007e2000c101524 */
[----:B------:R-:W-:Y:S01]  /*24dd0*/  ISETP.GT.AND P4, PT, R0, 0x80, P3 ;  /* 0x000000800000780c */ /* 0x000fe20001f84270 */
[----:B---3--:R-:W-:Y:S02]  /*24de0*/  FMUL R8, R18, R2 ;  /* 0x0000000212087220 */ /* 0x008fe40000400000 */
[----:B------:R-:W3:Y:S03]  /*24df0*/  LDL.LU R18, [R1+0x1f0] ;  /* 0x0001f00001127983 */ /* 0x000ee60000300800 */
[----:B------:R-:W-:-:S07]  /*24e00*/  F2FP.BF16.F32.PACK_AB R8, RZ, R8 ;  /* 0x00000008ff08723e */ /* 0x000fce00000010ff */
[----:B------:R4:W-:Y:S01]  /*24e10*/  @P4 STG.E.U16 desc[UR36][R4.64+0x10], R8 ;  /* 0x0000100804004986 */ /* 0x0009e2000c101524 */
[----:B------:R-:W-:Y:S01]  /*24e20*/  ISETP.GT.AND P4, PT, R0, 0x80, P1 ;  /* 0x000000800000780c */ /* 0x000fe20000f84270 */
[----:B----4-:R-:W-:Y:S02]  /*24e30*/  FMUL R8, R15, R2 ;  /* 0x000000020f087220 */ /* 0x010fe40000400000 */
[----:B------:R-:W4:Y:S03]  /*24e40*/  LDL.LU R15, [R1+0x1f4] ;  /* 0x0001f400010f7983 */ /* 0x000f260000300800 */
[----:B------:R-:W-:-:S07]  /*24e50*/  F2FP.BF16.F32.PACK_AB R8, RZ, R8 ;  /* 0x00000008ff08723e */ /* 0x000fce00000010ff */
[----:B------:R0:W-:Y:S01]  /*24e60*/  @P4 STG.E.U16 desc[UR36][R4.64+0x12], R8 ;  /* 0x0000120804004986 */ /* 0x0001e2000c101524 */
[----:B------:R-:W-:Y:S01]  /*24e70*/  ISETP.GT.AND P4, PT, R0, 0x88, P3 ;  /* 0x000000880000780c */ /* 0x000fe20001f84270 */
[----:B0-----:R-:W-:Y:S02]  /*24e80*/  FMUL R8, R10, R2 ;  /* 0x000000020a087220 */ /* 0x001fe40000400000 */
[----:B------:R-:W4:Y:S03]  /*24e90*/  LDL.LU R10, [R1+0x1f8] ;  /* 0x0001f800010a7983 */ /* 0x000f260000300800 */
[----:B------:R-:W-:-:S07]  /*24ea0*/  F2FP.BF16.F32.PACK_AB R8, RZ, R8 ;  /* 0x00000008ff08723e */ /* 0x000fce00000010ff */
[----:B------:R0:W-:Y:S02]  /*24eb0*/  @P4 STG.E.U16 desc[UR36][R6.64+0x10], R8 ;  /* 0x0000100806004986 */ /* 0x0001e4000c101524 */
[----:B0-----:R-:W-:Y:S02]  /*24ec0*/  FMUL R8, R9, R2 ;  /* 0x0000000209087220 */ /* 0x001fe40000400000 */
[----:B------:R-:W4:Y:S04]  /*24ed0*/  LDL.LU R9, [R1+0x1fc] ;  /* 0x0001fc0001097983 */ /* 0x000f280000300800 */
[----:B------:R-:W4:Y:S04]  /*24ee0*/  LDL.LU R232, [R1+0x1c0] ;  /* 0x0001c00001e87983 */ /* 0x000f280000300800 */
[----:B------:R-:W4:Y:S04]  /*24ef0*/  LDL.LU R23, [R1+0x1c4] ;  /* 0x0001c40001177983 */ /* 0x000f280000300800 */
[----:B------:R-:W4:Y:S01]  /*24f00*/  LDL.LU R22, [R1+0x1c8] ;  /* 0x0001c80001167983 */ /* 0x000f220000300800 */
[----:B------:R-:W-:Y:S01]  /*24f10*/  ISETP.GT.AND P4, PT, R0, 0x88, P1 ;  /* 0x000000880000780c */ /* 0x000fe20000f84270 */
[----:B------:R-:W-:Y:S01]  /*24f20*/  USHF.L.U32 UR14, UR8, 0x8, URZ ;  /* 0x00000008080e7899 */ /* 0x000fe2000800063f */
[----:B------:R-:W-:-:S02]  /*24f30*/  F2FP.BF16.F32.PACK_AB R8, RZ, R8 ;  /* 0x00000008ff08723e */ /* 0x000fc400000010ff */
[----:B------:R-:W-:Y:S01]  /*24f40*/  ISETP.GT.AND P5, PT, R0, 0x100, P0 ;  /* 0x000001000000780c */ /* 0x000fe200007a4270 */
[----:B------:R-:W-:-:S08]  /*24f50*/  USHF.L.U64.HI UR13, UR8, 0x8, UR9 ;  /* 0x00000008080d7899 */ /* 0x000fd00008010209 */
[----:B------:R0:W-:Y:S01]  /*24f60*/  @P4 STG.E.U16 desc[UR36][R6.64+0x12], R8 ;  /* 0x0000120806004986 */ /* 0x0001e2000c101524 */
[----:B------:R-:W-:-:S04]  /*24f70*/  IADD3 R4, P4, R4, UR14, RZ ;  /* 0x0000000e04047c10 */ /* 0x000fc8000ff9e0ff */
[----:B------:R-:W-:Y:S01]  /*24f80*/  IADD3.X R5, R5, UR13, RZ, P4, !PT ;  /* 0x0000000d05057c10 */ /* 0x000fe2000a7fe4ff */
[----:B0-----:R-:W-:Y:S01]  /*24f90*/  FMUL R6, R235, R2 ;  /* 0x00000002eb067220 */ /* 0x001fe20000400000 */
[----:B------:R-:W-:-:S04]  /*24fa0*/  ISETP.GT.AND P4, PT, R0, 0x100, P2 ;  /* 0x000001000000780c */ /* 0x000fc80001784270 */
[----:B------:R-:W-:-:S05]  /*24fb0*/  F2FP.BF16.F32.PACK_AB R6, RZ, R6 ;  /* 0x00000006ff06723e */ /* 0x000fca00000010ff */
[----:B------:R0:W-:Y:S01]  /*24fc0*/  @P5 STG.E.U16 desc[UR36][R4.64], R6 ;  /* 0x0000000604005986 */ /* 0x0001e2000c101524 */
[-C--:B------:R-:W-:Y:S01]  /*24fd0*/  FMUL R7, R233, R2.reuse ;  /* 0x00000002e9077220 */ /* 0x080fe20000400000 */
        /* <DEDUP_REMOVED lines=9> */
[----:B------:R2:W-:Y:S01]  /*25070*/  @P5 STG.E.U16 desc[UR36][R6.64], R8 ;  /* 0x0000000806005986 */ /* 0x0005e2000c101524 */
[----:B------:R-:W-:Y:S01]  /*25080*/  ISETP.GT.AND P5, PT, R0, 0x180, P0 ;  /* 0x000001800000780c */ /* 0x000fe200007a4270 */
        /* <DEDUP_REMOVED lines=10> */
[----:B----4-:R-:W-:-:S05]  /*25130*/  FMUL R8, R15, R2 ;  /* 0x000000020f087220 */ /* 0x010fca0000400000 */
[----:B------:R-:W-:-:S07]  /*25140*/  F2FP.BF16.F32.PACK_AB R8, RZ, R8 ;  /* 0x00000008ff08723e */ /* 0x000fce00000010ff */
[----:B------:R0:W-:Y:S01]  /*25150*/  @P4 STG.E.U16 desc[UR36][R4.64+0x12], R8 ;  /* 0x0000120804004986 */ /* 0x0001e2000c101524 */
[----:B------:R-:W-:Y:S01]  /*25160*/  ISETP.GT.AND P4, PT, R0, 0x108, P3 ;  /* 0x000001080000780c */ /* 0x000fe20001f84270 */
[----:B0-----:R-:W-:-:S05]  /*25170*/  FMUL R8, R10, R2 ;  /* 0x000000020a087220 */ /* 0x001fca0000400000 */
[----:B------:R-:W-:-:S07]  /*25180*/  F2FP.BF16.F32.PACK_AB R8, RZ, R8 ;  /* 0x00000008ff08723e */ /* 0x000fce00000010ff */
[----:B------:R0:W-:Y:S02]  /*25190*/  @P4 STG.E.U16 desc[UR36][R6.64+0x10], R8 ;  /* 0x0000100806004986 */ /* 0x0001e4000c101524 */
[----:B0-----:R-:W-:Y:S02]  /*251a0*/  FMUL R8, R9, R2 ;  /* 0x0000000209087220 */ /* 0x001fe40000400000 */
[----:B------:R-:W4:Y:S04]  /*251b0*/  LDL.LU R9, [R1+0x1d4] ;  /* 0x0001d40001097983 */ /* 0x000f280000300800 */
[----:B------:R-:W4:Y:S04]  /*251c0*/  LDL.LU R15, [R1+0x1d8] ;  /* 0x0001d800010f7983 */ /* 0x000f280000300800 */
[----:B------:R-:W4:Y:S01]  /*251d0*/  LDL.LU R10, [R1+0x1dc] ;  /* 0x0001dc00010a7983 */ /* 0x000f220000300800 */
[----:B------:R-:W-:-:S03]  /*251e0*/  ISETP.GT.AND P4, PT, R0, 0x108, P1 ;  /* 0x000001080000780c */ /* 0x000fc60000f84270 */
[----:B------:R-:W4:Y:S01]  /*251f0*/  LDL.LU R17, [R1+0x1a0] ;  /* 0x0001a00001117983 */ /* 0x000f220000300800 */
[----:B------:R-:W-:-:S03]  /*25200*/  F2FP.BF16.F32.PACK_AB R8, RZ, R8 ;  /* 0x00000008ff08723e */ /* 0x000fc600000010ff */
[----:B------:R-:W4:Y:S04]  /*25210*/  LDL.LU R235, [R1+0x1a4] ;  /* 0x0001a40001eb7983 */ /* 0x000f280000300800 */
[----:B------:R-:W4:Y:S04]  /*25220*/  LDL.LU R234, [R1+0x1a8] ;  /* 0x0001a80001ea7983 */ /* 0x000f280000300800 */
[----:B------:R0:W-:Y:S01]  /*25230*/  @P4 STG.E.U16 desc[UR36][R6.64+0x12], R8 ;  /* 0x0000120806004986 */ /* 0x0001e2000c101524 */
[----:B------:R-:W-:-:S03]  /*25240*/  IADD3 R4, P4, R4, UR14, RZ ;  /* 0x0000000e04047c10 */ /* 0x000fc6000ff9e0ff */
[----:B------:R-:W4:Y:S01]  /*25250*/  LDL.LU R233, [R1+0x1ac] ;  /* 0x0001ac0001e97983 */ /* 0x000f220000300800 */
[----:B------:R-:W-:Y:S01]  /*25260*/  IADD3.X R5, R5, UR13, RZ, P4, !PT ;  /* 0x0000000d05057c10 */ /* 0x000fe2000a7fe4ff */
[----:B0-----:R-:W-:Y:S02]  /*25270*/  FMUL R6, R232, R2 ;  /* 0x00000002e8067220 */ /* 0x001fe40000400000 */
[----:B------:R-:W4:Y:S03]  /*25280*/  LDL.LU R232, [R1+0x1b0] ;  /* 0x0001b00001e87983 */ /* 0x000f260000300800 */
[----:B------:R-:W-:-:S05]  /*25290*/  F2FP.BF16.F32.PACK_AB R6, RZ, R6 ;  /* 0x00000006ff06723e */ /* 0x000fca00000010ff */
[----:B------:R0:W-:Y:S01]  /*252a0*/  @P5 STG.E.U16 desc[UR36][R4.64], R6 ;  /* 0x0000000604005986 */ /* 0x0001e2000c101524 */
[-C--:B------:R-:W-:Y:S01]  /*252b0*/  FMUL R7, R22, R2.reuse ;  /* 0x0000000216077220 */ /* 0x080fe20000400000 */
[----:B0-----:R-:W-:Y:S02]  /*252c0*/  FMUL R6, R23, R2 ;  /* 0x0000000217067220 */ /* 0x001fe40000400000 */
[----:B------:R-:W4:Y:S04]  /*252d0*/  LDL.LU R23, [R1+0x1b4] ;  /* 0x0001b40001177983 */ /* 0x000f280000300800 */
[----:B------:R-:W4:Y:S01]  /*252e0*/  LDL.LU R22, [R1+0x1b8] ;  /* 0x0001b80001167983 */ /* 0x000f220000300800 */
[----:B------:R-:W-:Y:S02]  /*252f0*/  ISETP.GT.AND P4, PT, R0, 0x180, P2 ;  /* 0x000001800000780c */ /* 0x000fe40001784270 */
[----:B------:R-:W-:-:S02]  /*25300*/  F2FP.BF16.F32.PACK_AB R6, RZ, R6 ;  /* 0x00000006ff06723e */ /* 0x000fc400000010ff */
[----:B------:R-:W-:Y:S02]  /*25310*/  ISETP.GT.AND P0, PT, R0, 0x188, P0 ;  /* 0x000001880000780c */ /* 0x000fe40000704270 */
[----:B------:R-:W-:-:S07]  /*25320*/  F2FP.BF16.F32.PACK_AB R7, RZ, R7 ;  /* 0x00000007ff07723e */ /* 0x000fce00000010ff */
[----:B------:R0:W-:Y:S01]  /*25330*/  @P4 STG.E.U16 desc[UR36][R4.64+0x2], R6 ;  /* 0x0000020604004986 */ /* 0x0001e2000c101524 */
[----:B------:R-:W-:Y:S02]  /*25340*/  PRMT R8, R7, 0x7610, R8 ;  /* 0x0000761007087816 */ /* 0x000fe40000000008 */
[----:B------:R-:W-:Y:S02]  /*25350*/  ISETP.GT.AND P2, PT, R0, 0x188, P2 ;  /* 0x000001880000780c */ /* 0x000fe40001744270 */
[----:B0-----:R-:W-:-:S04]  /*25360*/  IADD3 R6, P4, R4, UR5, RZ ;  /* 0x0000000504067c10 */ /* 0x001fc8000ff9e0ff */
[----:B------:R-:W-:-:S05]  /*25370*/  IADD3.X R7, R5, UR4, RZ, P4, !PT ;  /* 0x0000000405077c10 */ /* 0x000fca000a7fe4ff */
[----:B------:R2:W-:Y:S01]  /*25380*/  @P0 STG.E.U16 desc[UR36][R6.64], R8 ;  /* 0x0000000806000986 */ /* 0x0005e2000c101524 */
[C---:B------:R-:W-:Y:S02]  /*25390*/  ISETP.GT.AND P0, PT, R0.reuse, 0x180, P3 ;  /* 0x000001800000780c */ /* 0x040fe40001f04270 */
[----:B------:R-:W-:Y:S01]  /*253a0*/  ISETP.GT.AND P3, PT, R0, 0x188, P3 ;  /* 0x000001880000780c */ /* 0x000fe20001f64270 */
[----:B--2---:R-:W-:-:S05]  /*253b0*/  FMUL R8, R19, R2 ;  /* 0x0000000213087220 */ /* 0x004fca0000400000 */
[----:B------:R-:W-:-:S05]  /*253c0*/  F2FP.BF16.F32.PACK_AB R8, RZ, R8 ;  /* 0x00000008ff08723e */ /* 0x000fca00000010ff */
[----:B------:R3:W-:Y:S02]  /*253d0*/  @P2 STG.E.U16 desc[UR36][R6.64+0x2], R8 ;  /* 0x0000020806002986 */ /* 0x0007e4000c101524 */
[----:B---3--:R-:W-:-:S05]  /*253e0*/  FMUL R8, R18, R2 ;  /* 0x0000000212087220 */ /* 0x008fca0000400000 */
[----:B------:R-:W-:-:S05]  /*253f0*/  F2FP.BF16.F32.PACK_AB R8, RZ, R8 ;  /* 0x00000008ff08723e */ /* 0x000fca00000010ff */
[----:B------:R0:W-:Y:S01]  /*25400*/  @P0 STG.E.U16 desc[UR36][R4.64+0x10], R8 ;  /* 0x0000100804000986 */ /* 0x0001e2000c101524 */
[C---:B------:R-:W-:Y:S02]  /*25410*/  ISETP.GT.AND P0, PT, R0.reuse, 0x180, P1 ;  /* 0x000001800000780c */ /* 0x040fe40000f04270 */
[----:B------:R-:W-:Y:S02]  /*25420*/  ISETP.GT.AND P1, PT, R0, 0x188, P1 ;  /* 0x000001880000780c */ /* 0x000fe40000f24270 */
[----:B------:R-:W-:-:S04]  /*25430*/  ISETP.GT.AND P2, PT, R3, 0x11, PT ;  /* 0x000000110300780c */ /* 0x000fc80003f44270 */
[----:B------:R-:W-:Y:S01]  /*25440*/  ISETP.GT.AND P4, PT, R0, RZ, P2 ;  /* 0x000000ff0000720c */ /* 0x000fe20001784270 */
[----:B----4-:R-:W-:-:S05]  /*25450*/  FMUL R9, R9, R2 ;  /* 0x0000000209097220 */ /* 0x010fca0000400000 */
[----:B------:R-:W-:Y:S01]  /*25460*/  F2FP.BF16.F32.PACK_AB R9, RZ, R9 ;  /* 0x00000009ff09723e */ /* 0x000fe200000010ff */
[-C--:B0-----:R-:W-:Y:S01]  /*25470*/  FMUL R8, R15, R2.reuse ;  /* 0x000000020f087220 */ /* 0x081fe20000400000 */
[----:B------:R-:W-:Y:S02]  /*25480*/  FMUL R10, R10, R2 ;  /* 0x000000020a0a7220 */ /* 0x000fe40000400000 */
[----:B------:R-:W-:Y:S01]  /*25490*/  PRMT R11, R9, 0x7610, R11 ;  /* 0x00007610090b7816 */ /* 0x000fe2000000000b */
[----:B------:R-:W2:Y:S01]  /*254a0*/  LDL.LU R15, [R1+0x1bc] ;  /* 0x0001bc00010f7983 */ /* 0x000ea20000300800 */
[----:B------:R-:W-:-:S03]  /*254b0*/  F2FP.BF16.F32.PACK_AB R8, RZ, R8 ;  /* 0x00000008ff08723e */ /* 0x000fc600000010ff */
[----:B------:R0:W-:Y:S01]  /*254c0*/  @P0 STG.E.U16 desc[UR36][R4.64+0x12], R11 ;  /* 0x0000120b04000986 */ /* 0x0001e2000c101524 */
[----:B------:R-:W-:Y:S01]  /*254d0*/  F2FP.BF16.F32.PACK_AB R9, RZ, R10 ;  /* 0x0000000aff09723e */ /* 0x000fe200000010ff */
[----:B------:R-:W-:Y:S02]  /*254e0*/  FMUL R10, R17, R2 ;  /* 0x00000002110a7220 */ /* 0x000fe40000400000 */
[----:B------:R-:W3:Y:S01]  /*254f0*/  LDL.LU R19, [R1+0x180] ;  /* 0x0001800001137983 */ /* 0x000ee20000300800 */
[----:B0-----:R-:W-:Y:S02]  /*25500*/  @P3 IMAD.MOV.U32 R4, RZ, RZ, R6 ;  /* 0x000000ffff043224 */ /* 0x001fe400078e0006 */
[----:B------:R-:W-:Y:S01]  /*25510*/  @P3 IMAD.MOV.U32 R5, RZ, RZ, R7 ;  /* 0x000000ffff053224 */ /* 0x000fe200078e0007 */
[----:B------:R-:W-:Y:S01]  /*25520*/  ISETP.GT.AND P0, PT, R0, 0x8, P2 ;  /* 0x000000080000780c */ /* 0x000fe20001704270 */
[----:B------:R-:W4:Y:S04]  /*25530*/  LDL.LU R18, [R1+0x184] ;  /* 0x0001840001127983 */ /* 0x000f280000300800 */
[----:B------:R0:W-:Y:S01]  /*25540*/  @P3 STG.E.U16 desc[UR36][R4.64+0x10], R8 ;  /* 0x0000100804003986 */ /* 0x0001e2000c101524 */
[----:B------:R-:W-:-:S03]  /*25550*/  ISETP.GT.AND P3, PT, R3, 0x10, PT ;  /* 0x000000100300780c */ /* 0x000fc60003f64270 */
[----:B------:R1:W-:Y:S01]  /*25560*/  @P1 STG.E.U16 desc[UR36][R6.64+0x12], R9 ;  /* 0x0000120906001986 */ /* 0x0003e2000c101524 */
[C---:B------:R-:W-:Y:S02]  /*25570*/  ISETP.GT.AND P1, PT, R0.reuse, RZ, P3 ;  /* 0x000000ff0000720c */ /* 0x040fe40001f24270 */
[----:B------:R-:W-:Y:S02]  /*25580*/  ISETP.GT.AND P5, PT, R0, 0x8, P3 ;  /* 0x000000080000780c */ /* 0x000fe40001fa4270 */
[----:B0-----:R-:W-:Y:S01]  /*25590*/  F2FP.BF16.F32.PACK_AB R4, RZ, R10 ;  /* 0x0000000aff04723e */ /* 0x001fe200000010ff */
[-C--:B------:R-:W-:Y:S01]  /*255a0*/  FMUL R5, R234, R2.reuse ;  /* 0x00000002ea057220 */ /* 0x080fe20000400000 */
[-C--:B-1----:R-:W-:Y:S02]  /*255b0*/  FMUL R6, R235, R2.reuse ;  /* 0x00000002eb067220 */ /* 0x082fe40000400000 */
[----:B------:R-:W-:Y:S01]  /*255c0*/  PRMT R8, R4, 0x7610, R8 ;  /* 0x0000761004087816 */ /* 0x000fe20000000008 */
[----:B------:R-:W-:Y:S01]  /*255d0*/  FMUL R7, R233, R2 ;  /* 0x00000002e9077220 */ /* 0x000fe20000400000 */
[----:B------:R-:W-:-:S02]  /*255e0*/  F2FP.BF16.F32.PACK_AB R5, RZ, R5 ;  /* 0x00000005ff05723e */ /* 0x000fc400000010ff */
[----:B------:R-:W-:Y:S01]  /*255f0*/  F2FP.BF16.F32.PACK_AB R6, RZ, R6 ;  /* 0x00000006ff06723e */ /* 0x000fe200000010ff */
[----:B------:R-:W-:Y:S01]  /*25600*/  @P1 STG.E.U16 desc[UR36][R12.64+0x20], R8 ;  /* 0x000020080c001986 */ /* 0x000fe2000c101524 */
[----:B------:R-:W-:-:S03]  /*25610*/  F2FP.BF16.F32.PACK_AB R4, RZ, R7 ;  /* 0x00000007ff04723e */ /* 0x000fc600000010ff */
[----:B------:R-:W-:Y:S04]  /*25620*/  @P4 STG.E.U16 desc[UR36][R12.64+0x22], R6 ;  /* 0x000022060c004986 */ /* 0x000fe8000c101524 */
[----:B------:R0:W-:Y:S04]  /*25630*/  @P5 STG.E.U16 desc[UR36][R20.64+0x20], R5 ;  /* 0x0000200514005986 */ /* 0x0001e8000c101524 */
[----:B------:R1:W-:Y:S01]  /*25640*/  @P0 STG.E.U16 desc[UR36][R20.64+0x22], R4 ;  /* 0x0000220414000986 */ /* 0x0003e2000c101524 */
[-C--:B0-----:R-:W-:Y:S01]  /*25650*/  FMUL R5, R232, R2.reuse ;  /* 0x00000002e8057220 */ /* 0x081fe20000400000 */
[----:B-1----:R-:W-:-:S04]  /*25660*/  FMUL R4, R23, R2 ;  /* 0x0000000217047220 */ /* 0x002fc80000400000 */
[----:B------:R-:W-:Y:S01]  /*25670*/  F2FP.BF16.F32.PACK_AB R5, RZ, R5 ;  /* 0x00000005ff05723e */ /* 0x000fe200000010ff */
[----:B------:R-:W4:Y:S03]  /*25680*/  LDL.LU R23, [R1+0x188] ;  /* 0x0001880001177983 */ /* 0x000f260000300800 */
[----:B------:R-:W-:Y:S01]  /*25690*/  PRMT R7, R5, 0x7610, R7 ;  /* 0x0000761005077816 */ /* 0x000fe20000000007 */
[----:B------:R-:W-:Y:S02]  /*256a0*/  FMUL R5, R22, R2 ;  /* 0x0000000216057220 */ /* 0x000fe40000400000 */
[----:B------:R-:W4:Y:S04]  /*256b0*/  LDL.LU R22, [R1+0x18c] ;  /* 0x00018c0001167983 */ /* 0x000f280000300800 */
[----:B------:R-:W4:Y:S04]  /*256c0*/  LDL.LU R235, [R1+0x190] ;  /* 0x0001900001eb7983 */ /* 0x000f280000300800 */
[----:B------:R-:W4:Y:S04]  /*256d0*/  LDL.LU R234, [R1+0x194] ;  /* 0x0001940001ea7983 */ /* 0x000f280000300800 */
[----:B------:R-:W4:Y:S04]  /*256e0*/  LDL.LU R233, [R1+0x198] ;  /* 0x0001980001e97983 */ /* 0x000f280000300800 */
[----:B------:R-:W4:Y:S01]  /*256f0*/  LDL.LU R232, [R1+0x19c] ;  /* 0x00019c0001e87983 */ /* 0x000f220000300800 */
[----:B------:R-:W-:-:S02]  /*25700*/  ISETP.GT.AND P0, PT, R3, 0x19, PT ;  /* 0x000000190300780c */ /* 0x000fc40003f04270 */
[----:B------:R-:W-:Y:S01]  /*25710*/  ISETP.GT.AND P1, PT, R3, 0x18, PT ;  /* 0x000000180300780c */ /* 0x000fe20003f24270 */
[----:B------:R-:W4:Y:S01]  /*25720*/  LDL.LU R14, [R1+0x164] ;  /* 0x00016400010e7983 */ /* 0x000f220000300800 */
[C---:B------:R-:W-:Y:S02]  /*25730*/  ISETP.GT.AND P4, PT, R0.reuse, RZ, P0 ;  /* 0x000000ff0000720c */ /* 0x040fe40000784270 */
[----:B------:R-:W-:Y:S02]  /*25740*/  ISETP.GT.AND P5, PT, R0, RZ, P1 ;  /* 0x000000ff0000720c */ /* 0x000fe40000fa4270 */
[----:B------:R-:W-:-:S04]  /*25750*/  F2FP.BF16.F32.PACK_AB R4, RZ, R4 ;  /* 0x00000004ff04723e */ /* 0x000fc800000010ff */
[----:B------:R-:W-:-:S05]  /*25760*/  PRMT R6, R4, 0x7610, R6 ;  /* 0x0000761004067816 */ /* 0x000fca0000000006 */
[----:B------:R0:W-:Y:S01]  /*25770*/  @P4 STG.E.U16 desc[UR36][R12.64+0x32], R6 ;  /* 0x000032060c004986 */ /* 0x0001e2000c101524 */
[----:B------:R-:W-:-:S03]  /*25780*/  ISETP.GT.AND P4, PT, R0, 0x8, P0 ;  /* 0x000000080000780c */ /* 0x000fc60000784270 */
[----:B------:R3:W-:Y:S01]  /*25790*/  @P5 STG.E.U16 desc[UR36][R12.64+0x30], R7 ;  /* 0x000030070c005986 */ /* 0x0007e2000c101524 */
[----:B------:R-:W-:Y:S02]  /*257a0*/  ISETP.GT.AND P5, PT, R0, 0x8, P1 ;  /* 0x000000080000780c */ /* 0x000fe40000fa4270 */
[----:B------:R-:W-:-:S04]  /*257b0*/  F2FP.BF16.F32.PACK_AB R5, RZ, R5 ;  /* 0x00000005ff05723e */ /* 0x000fc800000010ff */
[----:B0-----:R-:W-:-:S07]  /*257c0*/  PRMT R6, R5, 0x7610, R6 ;  /* 0x0000761005067816 */ /* 0x001fce0000000006 */
[----:B------:R4:W-:Y:S01]  /*257d0*/  @P5 STG.E.U16 desc[UR36][R20.64+0x30], R6 ;  /* 0x0000300614005986 */ /* 0x0009e2000c101524 */
[----:B------:R-:W-:Y:S01]  /*257e0*/  ISETP.GT.AND P5, PT, R0, 0x80, P2 ;  /* 0x000000800000780c */ /* 0x000fe200017a4270 */
[----:B--2---:R-:W-:Y:S02]  /*257f0*/  FMUL R4, R15, R2 ;  /* 0x000000020f047220 */ /* 0x004fe40000400000 */
[----:B------:R-:W2:Y:S03]  /*25800*/  LDL.LU R15, [R1+0x168] ;  /* 0x00016800010f7983 */ /* 0x000ea60000300800 */
[----:B------:R-:W-:-:S04]  /*25810*/  F2FP.BF16.F32.PACK_AB R4, RZ, R4 ;  /* 0x00000004ff04723e */ /* 0x000fc800000010ff */
[----:B------:R-:W-:Y:S01]  /*25820*/  PRMT R5, R4, 0x7610, R5 ;  /* 0x0000761004057816 */ /* 0x000fe20000000005 */
[----:B------:R-:W-:-:S04]  /*25830*/  IMAD.U32 R4, RZ, RZ, UR8 ;  /* 0x00000008ff047e24 */ /* 0x000fc8000f8e00ff */
[----:B------:R0:W-:Y:S01]  /*25840*/  @P4 STG.E.U16 desc[UR36][R20.64+0x32], R5 ;  /* 0x0000320514004986 */ /* 0x0001e2000c101524 */
[----:B------:R-:W-:Y:S01]  /*25850*/  ISETP.GT.AND P4, PT, R0, 0x80, P3 ;  /* 0x000000800000780c */ /* 0x000fe20001f84270 */
[-C--:B---3--:R-:W-:Y:S01]  /*25860*/  FMUL R7, R19, R2.reuse ;  /* 0x0000000213077220 */ /* 0x088fe20000400000 */
[----:B----4-:R-:W-:-:S04]  /*25870*/  FMUL R6, R18, R2 ;  /* 0x0000000212067220 */ /* 0x010fc80000400000 */
[----:B------:R-:W-:Y:S01]  /*25880*/  F2FP.BF16.F32.PACK_AB R7, RZ, R7 ;  /* 0x00000007ff07723e */ /* 0x000fe200000010ff */
[----:B0-----:R-:W-:Y:S01]  /*25890*/  IMAD.WIDE.U32 R4, R4, 0xf0, R20 ;  /* 0x000000f004047825 */ /* 0x001fe200078e0014 */
[----:B------:R-:W-:-:S03]  /*258a0*/  F2FP.BF16.F32.PACK_AB R6, RZ, R6 ;  /* 0x00000006ff06723e */ /* 0x000fc600000010ff */
[----:B------:R-:W-:Y:S01]  /*258b0*/  IMAD.MOV.U32 R8, RZ, RZ, R4 ;  /* 0x000000ffff087224 */ /* 0x000fe200078e0004 */
[----:B------:R-:W-:-:S05]  /*258c0*/  IADD3 R9, R5, UR7, RZ ;  /* 0x0000000705097c10 */ /* 0x000fca000fffe0ff */
[----:B------:R-:W-:Y:S01]  /*258d0*/  @P4 STG.E.U16 desc[UR36][R8.64+0x20], R7 ;  /* 0x0000200708004986 */ /* 0x000fe2000c101524 */
[----:B------:R-:W-:-:S03]  /*258e0*/  IADD3 R18, P4, R4, UR5, RZ ;  /* 0x0000000504127c10 */ /* 0x000fc6000ff9e0ff */
[----:B------:R0:W-:Y:S01]  /*258f0*/  @P5 STG.E.U16 desc[UR36][R8.64+0x22], R6 ;  /* 0x0000220608005986 */ /* 0x0001e2000c101524 */
[C---:B------:R-:W-:Y:S02]  /*25900*/  ISETP.GT.AND P5, PT, R0.reuse, 0x88, P3 ;  /* 0x000000880000780c */ /* 0x040fe40001fa4270 */
[----:B------:R-:W-:Y:S02]  /*25910*/  IADD3.X R19, R9, UR4, RZ, P4, !PT ;  /* 0x0000000409137c10 */ /* 0x000fe4000a7fe4ff */
[----:B------:R-:W-:Y:S01]  /*25920*/  ISETP.GT.AND P4, PT, R0, 0x88, P2 ;  /* 0x000000880000780c */ /* 0x000fe20001784270 */
[----:B0-----:R-:W-:-:S05]  /*25930*/  FMUL R6, R23, R2 ;  /* 0x0000000217067220 */ /* 0x001fca0000400000 */
[----:B------:R-:W-:Y:S01]  /*25940*/  F2FP.BF16.F32.PACK_AB R6, RZ, R6 ;  /* 0x00000006ff06723e */ /* 0x000fe200000010ff */
[----:B------:R-:W-:Y:S01]  /*25950*/  FMUL R5, R22, R2 ;  /* 0x0000000216057220 */ /* 0x000fe20000400000 */
[----:B------:R-:W-:-:S03]  /*25960*/  IMAD.U32 R22, RZ, RZ, UR5 ;  /* 0x00000005ff167e24 */ /* 0x000fc6000f8e00ff */
[----:B------:R0:W-:Y:S01]  /*25970*/  @P5 STG.E.U16 desc[UR36][R18.64+0x20], R6 ;  /* 0x0000200612005986 */ /* 0x0001e2000c101524 */
[----:B------:R-:W-:Y:S02]  /*25980*/  F2FP.BF16.F32.PACK_AB R5, RZ, R5 ;  /* 0x00000005ff05723e */ /* 0x000fe400000010ff */
[----:B------:R-:W-:Y:S01]  /*25990*/  IADD3 R4, P5, R4, UR14, RZ ;  /* 0x0000000e04047c10 */ /* 0x000fe2000ffbe0ff */
[----:B------:R-:W-:Y:S02]  /*259a0*/  FMUL R7, R235, R2 ;  /* 0x00000002eb077220 */ /* 0x000fe40000400000 */
[----:B------:R1:W-:Y:S01]  /*259b0*/  @P4 STG.E.U16 desc[UR36][R18.64+0x22], R5 ;  /* 0x0000220512004986 */ /* 0x0003e2000c101524 */
[----:B0-----:R-:W-:Y:S01]  /*259c0*/  IMAD.U32 R6, RZ, RZ, UR4 ;  /* 0x00000004ff067e24 */ /* 0x001fe2000f8e00ff */
[----:B-1----:R-:W-:Y:S02]  /*259d0*/  IADD3.X R5, R9, UR13, RZ, P5, !PT ;  /* 0x0000000d09057c10 */ /* 0x002fe4000affe4ff */
[----:B------:R-:W-:-:S02]  /*259e0*/  IADD3 R22, P4, P5, R22, UR14, R4 ;  /* 0x0000000e16167c10 */ /* 0x000fc4000fd9e004 */
[----:B------:R-:W-:Y:S02]  /*259f0*/  F2FP.BF16.F32.PACK_AB R7, RZ, R7 ;  /* 0x00000007ff07723e */ /* 0x000fe400000010ff */
[----:B------:R-:W-:Y:S01]  /*25a00*/  IADD3.X R23, R6, UR13, R5, P4, P5 ;  /* 0x0000000d06177c10 */ /* 0x000fe2000a7ea405 */
[-C--:B------:R-:W-:Y:S01]  /*25a10*/  FMUL R6, R234, R2.reuse ;  /* 0x00000002ea067220 */ /* 0x080fe20000400000 */
[----:B------:R-:W-:Y:S02]  /*25a20*/  ISETP.GT.AND P5, PT, R0, 0x80, P0 ;  /* 0x000000800000780c */ /* 0x000fe400007a4270 */
[----:B------:R-:W-:Y:S01]  /*25a30*/  PRMT R11, R7, 0x7610, R11 ;  /* 0x00007610070b7816 */ /* 0x000fe2000000000b */
[----:B------:R-:W-:Y:S01]  /*25a40*/  FMUL R7, R233, R2 ;  /* 0x00000002e9077220 */ /* 0x000fe20000400000 */
[----:B------:R-:W-:-:S04]  /*25a50*/  F2FP.BF16.F32.PACK_AB R6, RZ, R6 ;  /* 0x00000006ff06723e */ /* 0x000fc800000010ff */
[----:B------:R-:W-:Y:S01]  /*25a60*/  PRMT R10, R6, 0x7610, R10 ;  /* 0x00007610060a7816 */ /* 0x000fe2000000000a */
[----:B------:R-:W-:Y:S01]  /*25a70*/  FMUL R6, R232, R2 ;  /* 0x00000002e8067220 */ /* 0x000fe20000400000 */
[----:B------:R-:W-:Y:S01]  /*25a80*/  F2FP.BF16.F32.PACK_AB R7, RZ, R7 ;  /* 0x00000007ff07723e */ /* 0x000fe200000010ff */
[----:B------:R-:W3:Y:S04]  /*25a90*/  LDL.LU R232, [R1+0x148] ;  /* 0x0001480001e87983 */ /* 0x000ee80000300800 */
[----:B------:R-:W4:Y:S04]  /*25aa0*/  LDL.LU R235, [R1+0x150] ;  /* 0x0001500001eb7983 */ /* 0x000f280000300800 */
[----:B------:R-:W4:Y:S04]  /*25ab0*/  LDL.LU R234, [R1+0x154] ;  /* 0x0001540001ea7983 */ /* 0x000f280000300800 */
[----:B------:R-:W4:Y:S04]  /*25ac0*/  LDL.LU R233, [R1+0x158] ;  /* 0x0001580001e97983 */ /* 0x000f280000300800 */
[----:B------:R0:W-:Y:S04]  /*25ad0*/  @P5 STG.E.U16 desc[UR36][R8.64+0x32], R10 ;  /* 0x0000320a08005986 */ /* 0x0001e8000c101524 */
[----:B------:R-:W4:Y:S01]  /*25ae0*/  LDL.LU R17, [R1+0x15c] ;  /* 0x00015c0001117983 */ /* 0x000f220000300800 */
[----:B0-----:R-:W-:-:S03]  /*25af0*/  PRMT R10, R7, 0x7610, R10 ;  /* 0x00007610070a7816 */ /* 0x001fc6000000000a */
[----:B------:R-:W2:Y:S01]  /*25b00*/  LDL.LU R7, [R1+0x160] ;  /* 0x0001600001077983 */ /* 0x000ea20000300800 */
[----:B------:R-:W-:-:S13]  /*25b10*/  ISETP.GT.AND P4, PT, R0, 0x80, P1 ;  /* 0x000000800000780c */ /* 0x000fda0000f84270 */
[----:B------:R-:W-:Y:S01]  /*25b20*/  @P4 STG.E.U16 desc[UR36][R8.64+0x30], R11 ;  /* 0x0000300b08004986 */ /* 0x000fe2000c101524 */
[C---:B------:R-:W-:Y:S02]  /*25b30*/  ISETP.GT.AND P4, PT, R0.reuse, 0x88, P1 ;  /* 0x000000880000780c */ /* 0x040fe40000f84270 */
[----:B------:R-:W-:Y:S02]  /*25b40*/  ISETP.GT.AND P5, PT, R0, 0x88, P0 ;  /* 0x000000880000780c */ /* 0x000fe400007a4270 */
[----:B------:R-:W-:-:S09]  /*25b50*/  F2FP.BF16.F32.PACK_AB R6, RZ, R6 ;  /* 0x00000006ff06723e */ /* 0x000fd200000010ff */
[----:B------:R0:W-:Y:S01]  /*25b60*/  @P4 STG.E.U16 desc[UR36][R18.64+0x30], R10 ;  /* 0x0000300a12004986 */ /* 0x0001e2000c101524 */
[----:B------:R-:W-:-:S03]  /*25b70*/  ISETP.GT.AND P4, PT, R0, 0x100, P3 ;  /* 0x000001000000780c */ /* 0x000fc60001f84270 */
[----:B------:R-:W-:Y:S01]  /*25b80*/  @P5 STG.E.U16 desc[UR36][R18.64+0x32], R6 ;  /* 0x0000320612005986 */ /* 0x000fe2000c101524 */
[----:B--2---:R-:W-:-:S05]  /*25b90*/  FMUL R7, R7, R2 ;  /* 0x0000000207077220 */ /* 0x004fca0000400000 */
[----:B------:R-:W-:-:S04]  /*25ba0*/  F2FP.BF16.F32.PACK_AB R7, RZ, R7 ;  /* 0x00000007ff07723e */ /* 0x000fc800000010ff */
[----:B0-----:R-:W-:-:S05]  /*25bb0*/  PRMT R10, R7, 0x7610, R10 ;  /* 0x00007610070a7816 */ /* 0x001fca000000000a */
[----:B------:R0:W-:Y:S04]  /*25bc0*/  @P4 STG.E.U16 desc[UR36][R4.64+0x20], R10 ;  /* 0x0000200a04004986 */ /* 0x0001e8000c101524 */
[----:B0-----:R-:W2:Y:S01]  /*25bd0*/  LDL.LU R10, [R1+0x16c] ;  /* 0x00016c00010a7983 */ /* 0x001ea20000300800 */
[----:B------:R-:W-:Y:S01]  /*25be0*/  FMUL R6, R14, R2 ;  /* 0x000000020e067220 */ /* 0x000fe20000400000 */
[----:B------:R-:W-:-:S04]  /*25bf0*/  ISETP.GT.AND P5, PT, R0, 0x100, P2 ;  /* 0x000001000000780c */ /* 0x000fc800017a4270 */
[----:B------:R-:W-:Y:S02]  /*25c00*/  F2FP.BF16.F32.PACK_AB R6, RZ, R6 ;  /* 0x00000006ff06723e */ /* 0x000fe400000010ff */
[----:B------:R-:W-:Y:S02]  /*25c10*/  ISETP.GT.AND P4, PT, R0, 0x108, P3 ;  /* 0x000001080000780c */ /* 0x000fe40001f84270 */
[----:B------:R-:W-:Y:S01]  /*25c20*/  PRMT R7, R6, 0x7610, R7 ;  /* 0x0000761006077816 */ /* 0x000fe20000000007 */
[----:B------:R-:W-:-:S04]  /*25c30*/  FMUL R6, R15, R2 ;  /* 0x000000020f067220 */ /* 0x000fc80000400000 */
[----:B------:R-:W-:Y:S01]  /*25c40*/  @P5 STG.E.U16 desc[UR36][R4.64+0x22], R7 ;  /* 0x0000220704005986 */ /* 0x000fe2000c101524 */
[----:B------:R-:W-:Y:S02]  /*25c50*/  IADD3 R14, P5, R4, UR5, RZ ;  /* 0x00000005040e7c10 */ /* 0x000fe4000ffbe0ff */
[----:B------:R-:W-:Y:S02]  /*25c60*/  F2FP.BF16.F32.PACK_AB R6, RZ, R6 ;  /* 0x00000006ff06723e */ /* 0x000fe400000010ff */
[----:B------:R-:W-:Y:S02]  /*25c70*/  IADD3.X R15, R5, UR4, RZ, P5, !PT ;  /* 0x00000004050f7c10 */ /* 0x000fe4000affe4ff */
[----:B------:R-:W-:-:S03]  /*25c80*/  ISETP.GT.AND P5, PT, R0, 0x108, P2 ;  /* 0x000001080000780c */ /* 0x000fc600017a4270 */
[----:B------:R0:W-:Y:S02]  /*25c90*/  @P4 STG.E.U16 desc[UR36][R14.64+0x20], R6 ;  /* 0x000020060e004986 */ /* 0x0001e4000c101524 */
[----:B0-----:R-:W-:-:S04]  /*25ca0*/  IADD3 R6, P4, R4, UR5, RZ ;  /* 0x0000000504067c10 */ /* 0x001fc8000ff9e0ff */
[----:B------:R-:W-:Y:S01]  /*25cb0*/  IADD3.X R7, R5, UR4, RZ, P4, !PT ;  /* 0x0000000405077c10 */ /* 0x000fe2000a7fe4ff */
[----:B--2---:R-:W-:-:S05]  /*25cc0*/  FMUL R10, R10, R2 ;  /* 0x000000020a0a7220 */ /* 0x004fca0000400000 */
[----:B------:R-:W-:-:S04]  /*25cd0*/  F2FP.BF16.F32.PACK_AB R10, RZ, R10 ;  /* 0x0000000aff0a723e */ /* 0x000fc800000010ff */
[----:B------:R-:W-:Y:S02]  /*25ce0*/  PRMT R11, R10, 0x7610, R11 ;  /* 0x000076100a0b7816 */ /* 0x000fe4000000000b */
[----:B------:R-:W2:Y:S04]  /*25cf0*/  LDL.LU R10, [R1+0x170] ;  /* 0x00017000010a7983 */ /* 0x000ea80000300800 */
[----:B------:R0:W-:Y:S04]  /*25d00*/  @P5 STG.E.U16 desc[UR36][R6.64+0x22], R11 ;  /* 0x0000220b06005986 */ /* 0x0001e8000c101524 */
[----:B0-----:R-:W3:Y:S01]  /*25d10*/  LDL.LU R6, [R1+0x174] ;  /* 0x0001740001067983 */ /* 0x001ee20000300800 */
[----:B------:R-:W-:-:S02]  /*25d20*/  ISETP.GT.AND P4, PT, R0, 0x100, P1 ;  /* 0x000001000000780c */ /* 0x000fc40000f84270 */
[----:B------:R-:W-:Y:S01]  /*25d30*/  ISETP.GT.AND P5, PT, R0, 0x100, P0 ;  /* 0x000001000000780c */ /* 0x000fe200007a4270 */
[----:B--2---:R-:W-:-:S05]  /*25d40*/  FMUL R10, R10, R2 ;  /* 0x000000020a0a7220 */ /* 0x004fca0000400000 */
[----:B------:R-:W-:-:S04]  /*25d50*/  F2FP.BF16.F32.PACK_AB R7, RZ, R10 ;  /* 0x0000000aff07723e */ /* 0x000fc800000010ff */
[----:B------:R-:W-:Y:S02]  /*25d60*/  PRMT R11, R7, 0x7610, R11 ;  /* 0x00007610070b7816 */ /* 0x000fe4000000000b */
[----:B------:R-:W2:Y:S01]  /*25d70*/  LDL.LU R7, [R1+0x178] ;  /* 0x0001780001077983 */ /* 0x000ea20000300800 */
[----:B---3--:R-:W-:-:S05]  /*25d80*/  FMUL R6, R6, R2 ;  /* 0x0000000206067220 */ /* 0x008fca0000400000 */
[----:B------:R-:W-:-:S04]  /*25d90*/  F2FP.BF16.F32.PACK_AB R6, RZ, R6 ;  /* 0x00000006ff06723e */ /* 0x000fc800000010ff */
[----:B------:R-:W-:Y:S02]  /*25da0*/  PRMT R10, R6, 0x7610, R10 ;  /* 0x00007610060a7816 */ /* 0x000fe4000000000a */
[----:B------:R-:W3:Y:S04]  /*25db0*/  LDL.LU R6, [R1+0x17c] ;  /* 0x00017c0001067983 */ /* 0x000ee80000300800 */
[----:B------:R0:W-:Y:S04]  /*25dc0*/  @P4 STG.E.U16 desc[UR36][R4.64+0x30], R11 ;  /* 0x0000300b04004986 */ /* 0x0001e8000c101524 */
[----:B------:R1:W-:Y:S04]  /*25dd0*/  @P5 STG.E.U16 desc[UR36][R4.64+0x32], R10 ;  /* 0x0000320a04005986 */ /* 0x0003e8000c101524 */
[----:B0-----:R-:W4:Y:S04]  /*25de0*/  LDL.LU R11, [R1+0x144] ;  /* 0x00014400010b7983 */ /* 0x001f280000300800 */
[----:B-1----:R-:W4:Y:S01]  /*25df0*/  LDL.LU R10, [R1+0x140] ;  /* 0x00014000010a7983 */ /* 0x002f220000300800 */
[----:B------:R-:W-:-:S02]  /*25e00*/  ISETP.GT.AND P4, PT, R0, 0x108, P1 ;  /* 0x000001080000780c */ /* 0x000fc40000f84270 */
[----:B------:R-:W-:Y:S01]  /*25e10*/  ISETP.GT.AND P5, PT, R0, 0x108, P0 ;  /* 0x000001080000780c */ /* 0x000fe200007a4270 */
[----:B--2---:R-:W-:-:S05]  /*25e20*/  FMUL R7, R7, R2 ;  /* 0x0000000207077220 */ /* 0x004fca0000400000 */
[----:B------:R-:W-:-:S05]  /*25e30*/  F2FP.BF16.F32.PACK_AB R7, RZ, R7 ;  /* 0x00000007ff07723e */ /* 0x000fca00000010ff */
[----:B------:R-:W-:Y:S01]  /*25e40*/  @P4 STG.E.U16 desc[UR36][R14.64+0x30], R7 ;  /* 0x000030070e004986 */ /* 0x000fe2000c101524 */
[----:B---3--:R-:W-:Y:S01]  /*25e50*/  FMUL R6, R6, R2 ;  /* 0x0000000206067220 */ /* 0x008fe20000400000 */
[----:B------:R-:W-:-:S04]  /*25e60*/  ISETP.GT.AND P4, PT, R0, 0x180, P3 ;  /* 0x000001800000780c */ /* 0x000fc80001f84270 */
[----:B------:R-:W-:-:S05]  /*25e70*/  F2FP.BF16.F32.PACK_AB R6, RZ, R6 ;  /* 0x00000006ff06723e */ /* 0x000fca00000010ff */
[----:B------:R0:W-:Y:S01]  /*25e80*/  @P5 STG.E.U16 desc[UR36][R14.64+0x32], R6 ;  /* 0x000032060e005986 */ /* 0x0001e2000c101524 */
[----:B----4-:R-:W-:Y:S01]  /*25e90*/  FMUL R10, R10, R2 ;  /* 0x000000020a0a7220 */ /* 0x010fe20000400000 */
[----:B0-----:R-:W-:-:S04]  /*25ea0*/  IADD3 R6, P5, R4, UR14, RZ ;  /* 0x0000000e04067c10 */ /* 0x001fc8000ffbe0ff */
[----:B------:R-:W-:Y:S02]  /*25eb0*/  F2FP.BF16.F32.PACK_AB R10, RZ, R10 ;  /* 0x0000000aff0a723e */ /* 0x000fe400000010ff */
[----:B------:R-:W-:-:S05]  /*25ec0*/  IADD3.X R7, R5, UR13, RZ, P5, !PT ;  /* 0x0000000d05077c10 */ /* 0x000fca000affe4ff */
[----:B------:R0:W-:Y:S04]  /*25ed0*/  @P4 STG.E.U16 desc[UR36][R6.64+0x20], R10 ;  /* 0x0000200a06004986 */ /* 0x0001e8000c101524 */
[----:B0-----:R-:W2:Y:S01]  /*25ee0*/  LDL.LU R10, [R1+0x14c] ;  /* 0x00014c00010a7983 */ /* 0x001ea20000300800 */
[-C--:B------:R-:W-:Y:S01]  /*25ef0*/  FMUL R11, R11, R2.reuse ;  /* 0x000000020b0b7220 */ /* 0x080fe20000400000 */
[----:B------:R-:W-:Y:S01]  /*25f00*/  FMUL R232, R232, R2 ;  /* 0x00000002e8e87220 */ /* 0x000fe20000400000 */
[C---:B------:R-:W-:Y:S02]  /*25f10*/  ISETP.GT.AND P4, PT, R0.reuse, 0x180, P2 ;  /* 0x000001800000780c */ /* 0x040fe40001784270 */
[----:B------:R-:W-:Y:S02]  /*25f20*/  ISETP.GT.AND P3, PT, R0, 0x188, P3 ;  /* 0x000001880000780c */ /* 0x000fe40001f64270 */
[----:B------:R-:W-:-:S02]  /*25f30*/  F2FP.BF16.F32.PACK_AB R11, RZ, R11 ;  /* 0x0000000bff0b723e */ /* 0x000fc400000010ff */
[----:B------:R-:W-:Y:S02]  /*25f40*/  F2FP.BF16.F32.PACK_AB R232, RZ, R232 ;  /* 0x000000e8ffe8723e */ /* 0x000fe400000010ff */
[----:B------:R-:W-:Y:S02]  /*25f50*/  PRMT R16, R11, 0x7610, R16 ;  /* 0x000076100b107816 */ /* 0x000fe40000000010 */
[----:B------:R-:W-:Y:S02]  /*25f60*/  PRMT R237, R232, 0x7610, R237 ;  /* 0x00007610e8ed7816 */ /* 0x000fe400000000ed */
[C---:B------:R-:W-:Y:S01]  /*25f70*/  ISETP.GT.AND P2, PT, R0.reuse, 0x188, P2 ;  /* 0x000001880000780c */ /* 0x040fe20001744270 */
[----:B------:R0:W-:Y:S01]  /*25f80*/  @P4 STG.E.U16 desc[UR36][R6.64+0x22], R16 ;  /* 0x0000221006004986 */ /* 0x0001e2000c101524 */
[C---:B------:R-:W-:Y:S01]  /*25f90*/  ISETP.GT.AND P4, PT, R0.reuse, 0x180, P1 ;  /* 0x000001800000780c */ /* 0x040fe20000f84270 */
[-C--:B------:R-:W-:Y:S01]  /*25fa0*/  FMUL R235, R235, R2.reuse ;  /* 0x00000002ebeb7220 */ /* 0x080fe20000400000 */
[----:B------:R-:W-:Y:S01]  /*25fb0*/  ISETP.GT.AND P1, PT, R0, 0x188, P1 ;  /* 0x000001880000780c */ /* 0x000fe20000f24270 */
[-C--:B------:R-:W-:Y:S01]  /*25fc0*/  FMUL R234, R234, R2.reuse ;  /* 0x00000002eaea7220 */ /* 0x080fe20000400000 */
[-C--:B------:R-:W-:Y:S01]  /*25fd0*/  FMUL R233, R233, R2.reuse ;  /* 0x00000002e9e97220 */ /* 0x080fe20000400000 */
[----:B------:R-:W-:Y:S01]  /*25fe0*/  FMUL R232, R17, R2 ;  /* 0x0000000211e87220 */ /* 0x000fe20000400000 */
[----:B------:R-:W-:-:S02]  /*25ff0*/  F2FP.BF16.F32.PACK_AB R235, RZ, R235 ;  /* 0x000000ebffeb723e */ /* 0x000fc400000010ff */
[----:B------:R-:W-:Y:S02]  /*26000*/  F2FP.BF16.F32.PACK_AB R234, RZ, R234 ;  /* 0x000000eaffea723e */ /* 0x000fe400000010ff */
[----:B------:R-:W-:Y:S01]  /*26010*/  F2FP.BF16.F32.PACK_AB R233, RZ, R233 ;  /* 0x000000e9ffe9723e */ /* 0x000fe200000010ff */
[----:B0-----:R-:W3:Y:S01]  /*26020*/  LDL.LU R16, [R1+0x138] ;  /* 0x0001380001107983 */ /* 0x001ee20000300800 */
[----:B------:R-:W-:-:S03]  /*26030*/  F2FP.BF16.F32.PACK_AB R232, RZ, R232 ;  /* 0x000000e8ffe8723e */ /* 0x000fc600000010ff */
[----:B------:R-:W4:Y:S01]  /*26040*/  LDL.LU R17, [R1+0x13c] ;  /* 0x00013c0001117983 */ /* 0x000f220000300800 */
[----:B--2---:R-:W-:Y:S01]  /*26050*/  FMUL R236, R10, R2 ;  /* 0x000000020aec7220 */ /* 0x004fe20000400000 */
[----:B------:R-:W-:-:S04]  /*26060*/  IADD3 R10, P5, R6, UR5, RZ ;  /* 0x00000005060a7c10 */ /* 0x000fc8000ffbe0ff */
[----:B------:R-:W-:-:S05]  /*26070*/  IADD3.X R11, R7, UR4, RZ, P5, !PT ;  /* 0x00000004070b7c10 */ /* 0x000fca000affe4ff */
[----:B------:R-:W-:Y:S01]  /*26080*/  @P3 STG.E.U16 desc[UR36][R10.64+0x20], R237 ;  /* 0x000020ed0a003986 */ /* 0x000fe2000c101524 */
[C---:B------:R-:W-:Y:S02]  /*26090*/  ISETP.GT.AND P3, PT, R0.reuse, 0x180, P0 ;  /* 0x000001800000780c */ /* 0x040fe40000764270 */
[----:B------:R-:W-:Y:S02]  /*260a0*/  ISETP.GT.AND P0, PT, R0, 0x188, P0 ;  /* 0x000001880000780c */ /* 0x000fe40000704270 */
[----:B------:R-:W-:-:S05]  /*260b0*/  F2FP.BF16.F32.PACK_AB R236, RZ, R236 ;  /* 0x000000ecffec723e */ /* 0x000fca00000010ff */
[----:B------:R0:W-:Y:S04]  /*260c0*/  @P2 STG.E.U16 desc[UR36][R22.64+0x22], R236 ;  /* 0x000022ec16002986 */ /* 0x0001e8000c101524 */
[----:B------:R1:W-:Y:S04]  /*260d0*/  @P4 STG.E.U16 desc[UR36][R6.64+0x30], R235 ;  /* 0x000030eb06004986 */ /* 0x0003e8000c101524 */
[----:B------:R2:W-:Y:S04]  /*260e0*/  @P3 STG.E.U16 desc[UR36][R6.64+0x32], R234 ;  /* 0x000032ea06003986 */ /* 0x0005e8000c101524 */
[----:B0-----:R-:W3:Y:S04]  /*260f0*/  LDL.LU R23, [R1+0x128] ;  /* 0x0001280001177983 */ /* 0x001ee80000300800 */
[----:B------:R-:W4:Y:S04]  /*26100*/  LDL.LU R22, [R1+0x12c] ;  /* 0x00012c0001167983 */ /* 0x000f280000300800 */
[----:B-1----:R-:W4:Y:S04]  /*26110*/  LDL.LU R235, [R1+0x134] ;  /* 0x0001340001eb7983 */ /* 0x002f280000300800 */
[----:B--2---:R-:W2:Y:S04]  /*26120*/  LDL.LU R234, [R1+0x130] ;  /* 0x0001300001ea7983 */ /* 0x004ea80000300800 */
[----:B------:R0:W-:Y:S04]  /*26130*/  @P1 STG.E.U16 desc[UR36][R10.64+0x30], R233 ;  /* 0x000030e90a001986 */ /* 0x0001e8000c101524 */
[----:B------:R1:W-:Y:S04]  /*26140*/  @P0 STG.E.U16 desc[UR36][R10.64+0x32], R232 ;  /* 0x000032e80a000986 */ /* 0x0003e8000c101524 */
[----:B0-----:R-:W2:Y:S04]  /*26150*/  LDL.LU R233, [R1+0x120] ;  /* 0x0001200001e97983 */ /* 0x001ea80000300800 */
[----:B-1----:R-:W2:Y:S01]  /*26160*/  LDL.LU R232, [R1+0x124] ;  /* 0x0001240001e87983 */ /* 0x002ea20000300800 */
[----:B------:R-:W-:-:S02]  /*26170*/  ISETP.GT.AND P3, PT, R3, 0x20, PT ;  /* 0x000000200300780c */ /* 0x000fc40003f64270 */
[----:B------:R-:W-:Y:S02]  /*26180*/  ISETP.GT.AND P2, PT, R3, 0x21, PT ;  /* 0x000000210300780c */ /* 0x000fe40003f44270 */
[C---:B------:R-:W-:Y:S02]  /*26190*/  ISETP.GT.AND P0, PT, R0.reuse, RZ, P3 ;  /* 0x000000ff0000720c */ /* 0x040fe40001f04270 */
[C---:B------:R-:W-:Y:S02]  /*261a0*/  ISETP.GT.AND P4, PT, R0.reuse, RZ, P2 ;  /* 0x000000ff0000720c */ /* 0x040fe40001784270 */
[C---:B------:R-:W-:Y:S02]  /*261b0*/  ISETP.GT.AND P1, PT, R0.reuse, 0x8, P2 ;  /* 0x000000080000780c */ /* 0x040fe40001724270 */
[----:B------:R-:W-:Y:S01]  /*261c0*/  ISETP.GT.AND P5, PT, R0, 0x8, P3 ;  /* 0x000000080000780c */ /* 0x000fe20001fa4270 */
[-C--:B---3--:R-:W-:Y:S01]  /*261d0*/  FMUL R23, R23, R2.reuse ;  /* 0x0000000217177220 */ /* 0x088fe20000400000 */
[----:B----4-:R-:W-:-:S04]  /*261e0*/  FMUL R22, R22, R2 ;  /* 0x0000000216167220 */ /* 0x010fc80000400000 */
[----:B------:R-:W-:Y:S02]  /*261f0*/  F2FP.BF16.F32.PACK_AB R23, RZ, R23 ;  /* 0x00000017ff17723e */ /* 0x000fe400000010ff */
[----:B------:R-:W-:Y:S01]  /*26200*/  F2FP.BF16.F32.PACK_AB R22, RZ, R22 ;  /* 0x00000016ff16723e */ /* 0x000fe200000010ff */
[-C--:B--2---:R-:W-:Y:S01]  /*26210*/  FMUL R233, R233, R2.reuse ;  /* 0x00000002e9e97220 */ /* 0x084fe20000400000 */
[----:B------:R-:W-:-:S04]  /*26220*/  FMUL R232, R232, R2 ;  /* 0x00000002e8e87220 */ /* 0x000fc80000400000 */
[----:B------:R-:W-:Y:S02]  /*26230*/  F2FP.BF16.F32.PACK_AB R233, RZ, R233 ;  /* 0x000000e9ffe9723e */ /* 0x000fe400000010ff */
[----:B------:R-:W-:-:S03]  /*26240*/  F2FP.BF16.F32.PACK_AB R232, RZ, R232 ;  /* 0x000000e8ffe8723e */ /* 0x000fc600000010ff */
[----:B------:R-:W-:Y:S01]  /*26250*/  @P0 STG.E.U16 desc[UR36][R12.64+0x40], R233 ;  /* 0x000040e90c000986 */ /* 0x000fe2000c101524 */
[----:B------:R-:W-:-:S03]  /*26260*/  ISETP.GT.AND P0, PT, R3, 0x28, PT ;  /* 0x000000280300780c */ /* 0x000fc60003f04270 */
[----:B------:R-:W-:Y:S04]  /*26270*/  @P4 STG.E.U16 desc[UR36][R12.64+0x42], R232 ;  /* 0x000042e80c004986 */ /* 0x000fe8000c101524 */
[----:B------:R0:W-:Y:S01]  /*26280*/  @P1 STG.E.U16 desc[UR36][R20.64+0x42], R22 ;  /* 0x0000421614001986 */ /* 0x0001e2000c101524 */
[----:B------:R-:W-:-:S03]  /*26290*/  ISETP.GT.AND P1, PT, R3, 0x29, PT ;  /* 0x000000290300780c */ /* 0x000fc60003f24270 */
[----:B------:R1:W-:Y:S01]  /*262a0*/  @P5 STG.E.U16 desc[UR36][R20.64+0x40], R23 ;  /* 0x0000401714005986 */ /* 0x0003e2000c101524 */
[C---:B------:R-:W-:Y:S02]  /*262b0*/  ISETP.GT.AND P5, PT, R0.reuse, RZ, P0 ;  /* 0x000000ff0000720c */ /* 0x040fe400007a4270 */
[----:B------:R-:W-:Y:S01]  /*262c0*/  ISETP.GT.AND P4, PT, R0, RZ, P1 ;  /* 0x000000ff0000720c */ /* 0x000fe20000f84270 */
[-C--:B0-----:R-:W-:Y:S01]  /*262d0*/  FMUL R22, R235, R2.reuse ;  /* 0x00000002eb167220 */ /* 0x081fe20000400000 */
[----:B-1----:R-:W-:-:S04]  /*262e0*/  FMUL R23, R234, R2 ;  /* 0x00000002ea177220 */ /* 0x002fc80000400000 */
[----:B------:R-:W-:Y:S01]  /*262f0*/  F2FP.BF16.F32.PACK_AB R22, RZ, R22 ;  /* 0x00000016ff16723e */ /* 0x000fe200000010ff */
[----:B------:R-:W2:Y:S01]  /*26300*/  LDL.LU R234, [R1+0x110] ;  /* 0x0001100001ea7983 */ /* 0x000ea20000300800 */
[----:B------:R-:W-:-:S03]  /*26310*/  F2FP.BF16.F32.PACK_AB R23, RZ, R23 ;  /* 0x00000017ff17723e */ /* 0x000fc600000010ff */
[----:B------:R-:W3:Y:S01]  /*26320*/  LDL.LU R235, [R1+0x114] ;  /* 0x0001140001eb7983 */ /* 0x000ee20000300800 */
[----:B------:R-:W-:Y:S02]  /*26330*/  PRMT R232, R22, 0x7610, R232 ;  /* 0x0000761016e87816 */ /* 0x000fe400000000e8 */
[----:B------:R-:W-:-:S03]  /*26340*/  PRMT R233, R23, 0x7610, R233 ;  /* 0x0000761017e97816 */ /* 0x000fc600000000e9 */
[----:B------:R-:W-:Y:S01]  /*26350*/  @P4 STG.E.U16 desc[UR36][R12.64+0x52], R232 ;  /* 0x000052e80c004986 */ /* 0x000fe2000c101524 */
[----:B------:R-:W-:-:S03]  /*26360*/  ISETP.GT.AND P4, PT, R0, 0x8, P1 ;  /* 0x000000080000780c */ /* 0x000fc60000f84270 */
[----:B------:R-:W-:Y:S01]  /*26370*/  @P5 STG.E.U16 desc[UR36][R12.64+0x50], R233 ;  /* 0x000050e90c005986 */ /* 0x000fe2000c101524 */
[----:B------:R-:W-:Y:S01]  /*26380*/  ISETP.GT.AND P5, PT, R0, 0x8, P0 ;  /* 0x000000080000780c */ /* 0x000fe200007a4270 */
[-C--:B------:R-:W-:Y:S01]  /*26390*/  FMUL R23, R16, R2.reuse ;  /* 0x0000000210177220 */ /* 0x080fe20000400000 */
[----:B------:R-:W-:Y:S01]  /*263a0*/  FMUL R22, R17, R2 ;  /* 0x0000000211167220 */ /* 0x000fe20000400000 */
[----:B------:R-:W4:Y:S03]  /*263b0*/  LDL.LU R16, [R1+0x118] ;  /* 0x0001180001107983 */ /* 0x000f260000300800 */
[----:B------:R-:W-:Y:S01]  /*263c0*/  F2FP.BF16.F32.PACK_AB R23, RZ, R23 ;  /* 0x00000017ff17723e */ /* 0x000fe200000010ff */
[----:B------:R-:W4:Y:S01]  /*263d0*/  LDL.LU R17, [R1+0x11c] ;  /* 0x00011c0001117983 */ /* 0x000f220000300800 */
[----:B------:R-:W-:-:S05]  /*263e0*/  F2FP.BF16.F32.PACK_AB R22, RZ, R22 ;  /* 0x00000016ff16723e */ /* 0x000fca00000010ff */
[----:B------:R0:W-:Y:S04]  /*263f0*/  @P5 STG.E.U16 desc[UR36][R20.64+0x50], R23 ;  /* 0x0000501714005986 */ /* 0x0001e8000c101524 */
[----:B------:R1:W-:Y:S04]  /*26400*/  @P4 STG.E.U16 desc[UR36][R20.64+0x52], R22 ;  /* 0x0000521614004986 */ /* 0x0003e8000c101524 */
[----:B0-----:R-:W2:Y:S04]  /*26410*/  LDL.LU R23, [R1+0x100] ;  /* 0x0001000001177983 */ /* 0x001ea80000300800 */
[----:B-1----:R-:W3:Y:S01]  /*26420*/  LDL.LU R22, [R1+0x104] ;  /* 0x0001040001167983 */ /* 0x002ee20000300800 */
[----:B------:R-:W-:-:S02]  /*26430*/  ISETP.GT.AND P4, PT, R0, 0x80, P3 ;  /* 0x000000800000780c */ /* 0x000fc40001f84270 */
[----:B------:R-:W-:Y:S01]  /*26440*/  ISETP.GT.AND P5, PT, R0, 0x80, P2 ;  /* 0x000000800000780c */ /* 0x000fe200017a4270 */
[-C--:B--2---:R-:W-:Y:S01]  /*26450*/  FMUL R23, R23, R2.reuse ;  /* 0x0000000217177220 */ /* 0x084fe20000400000 */
[----:B---3--:R-:W-:-:S04]  /*26460*/  FMUL R22, R22, R2 ;  /* 0x0000000216167220 */ /* 0x008fc80000400000 */
[----:B------:R-:W-:Y:S02]  /*26470*/  F2FP.BF16.F32.PACK_AB R23, RZ, R23 ;  /* 0x00000017ff17723e */ /* 0x000fe400000010ff */
[----:B------:R-:W-:-:S03]  /*26480*/  F2FP.BF16.F32.PACK_AB R22, RZ, R22 ;  /* 0x00000016ff16723e */ /* 0x000fc600000010ff */
        /* <DEDUP_REMOVED lines=11> */
[----:B------:R1:W-:Y:S01]  /*26540*/  @P5 STG.E.U16 desc[UR36][R18.64+0x42], R22 ;  /* 0x0000421612005986 */ /* 0x0003e2000c101524 */
[----:B------:R-:W-:Y:S01]  /*26550*/  ISETP.GT.AND P5, PT, R0, 0x80, P0 ;  /* 0x000000800000780c */ /* 0x000fe200007a4270 */
[-C--:B0-----:R-:W-:Y:S01]  /*26560*/  FMUL R23, R234, R2.reuse ;  /* 0x00000002ea177220 */ /* 0x081fe20000400000 */
[----:B------:R-:W-:Y:S01]  /*26570*/  ISETP.GT.AND P4, PT, R0, 0x80, P1 ;  /* 0x000000800000780c */ /* 0x000fe20000f84270 */
[----:B-1----:R-:W-:-:S03]  /*26580*/  FMUL R22, R235, R2 ;  /* 0x00000002eb167220 */ /* 0x002fc60000400000 */
[----:B------:R-:W-:-:S04]  /*26590*/  F2FP.BF16.F32.PACK_AB R23, RZ, R23 ;  /* 0x00000017ff17723e */ /* 0x000fc800000010ff */
[----:B------:R-:W-:Y:S02]  /*265a0*/  PRMT R233, R23, 0x7610, R233 ;  /* 0x0000761017e97816 */ /* 0x000fe400000000e9 */
[----:B------:R-:W-:-:S03]  /*265b0*/  F2FP.BF16.F32.PACK_AB R22, RZ, R22 ;  /* 0x00000016ff16723e */ /* 0x000fc600000010ff */
[----:B------:R-:W-:Y:S01]  /*265c0*/  @P5 STG.E.U16 desc[UR36][R8.64+0x50], R233 ;  /* 0x000050e908005986 */ /* 0x000fe2000c101524 */
[----:B------:R-:W-:Y:S02]  /*265d0*/  PRMT R232, R22, 0x7610, R232 ;  /* 0x0000761016e87816 */ /* 0x000fe400000000e8 */
[----:B------:R-:W-:Y:S01]  /*265e0*/  ISETP.GT.AND P5, PT, R0, 0x88, P0 ;  /* 0x000000880000780c */ /* 0x000fe200007a4270 */
[-C--:B----4-:R-:W-:Y:S02]  /*265f0*/  FMUL R23, R16, R2.reuse ;  /* 0x0000000210177220 */ /* 0x090fe40000400000 */
[----:B------:R-:W-:Y:S01]  /*26600*/  @P4 STG.E.U16 desc[UR36][R8.64+0x52], R232 ;  /* 0x000052e808004986 */ /* 0x000fe2000c101524 */
[----:B------:R-:W-:Y:S01]  /*26610*/  ISETP.GT.AND P4, PT, R0, 0x88, P1 ;  /* 0x000000880000780c */ /* 0x000fe20000f84270 */
[----:B------:R-:W-:Y:S01]  /*26620*/  FMUL R22, R17, R2 ;  /* 0x0000000211167220 */ /* 0x000fe20000400000 */
[----:B------:R-:W-:Y:S01]  /*26630*/  F2FP.BF16.F32.PACK_AB R23, RZ, R23 ;  /* 0x00000017ff17723e */ /* 0x000fe200000010ff */
[----:B------:R-:W2:Y:S04]  /*26640*/  LDL.LU R17, [R1+0xcc] ;  /* 0x0000cc0001117983 */ /* 0x000ea80000300800 */
[----:B------:R-:W3:Y:S01]  /*26650*/  LDL.LU R235, [R1+0xd4] ;  /* 0x0000d40001eb7983 */ /* 0x000ee20000300800 */
[----:B------:R-:W-:-:S03]  /*26660*/  F2FP.BF16.F32.PACK_AB R22, RZ, R22 ;  /* 0x00000016ff16723e */ /* 0x000fc600000010ff */
[----:B------:R-:W4:Y:S04]  /*26670*/  LDL.LU R234, [R1+0xd8] ;  /* 0x0000d80001ea7983 */ /* 0x000f280000300800 */
[----:B------:R-:W4:Y:S04]  /*26680*/  LDL.LU R16, [R1+0xdc] ;  /* 0x0000dc0001107983 */ /* 0x000f280000300800 */
        /* <DEDUP_REMOVED lines=24> */
[----:B------:R-:W-:Y:S01]  /*26810*/  ISETP.GT.AND P5, PT, R0, 0x100, P0 ;  /* 0x000001000000780c */ /* 0x000fe200007a4270 */
[-C--:B--2---:R-:W-:Y:S01]  /*26820*/  FMUL R23, R23, R2.reuse ;  /* 0x0000000217177220 */ /* 0x084fe20000400000 */
[----:B---3--:R-:W-:-:S04]  /*26830*/  FMUL R22, R22, R2 ;  /* 0x0000000216167220 */ /* 0x008fc80000400000 */
[----:B------:R-:W-:Y:S02]  /*26840*/  F2FP.BF16.F32.PACK_AB R23, RZ, R23 ;  /* 0x00000017ff17723e */ /* 0x000fe400000010ff */
[----:B------:R-:W-:Y:S02]  /*26850*/  F2FP.BF16.F32.PACK_AB R22, RZ, R22 ;  /* 0x00000016ff16723e */ /* 0x000fe400000010ff */
[----:B------:R-:W-:Y:S02]  /*26860*/  PRMT R233, R23, 0x7610, R233 ;  /* 0x0000761017e97816 */ /* 0x000fe400000000e9 */
[----:B------:R-:W2:Y:S01]  /*26870*/  LDL.LU R23, [R1+0xf8] ;  /* 0x0000f80001177983 */ /* 0x000ea20000300800 */
[----:B------:R-:W-:-:S03]  /*26880*/  PRMT R232, R22, 0x7610, R232 ;  /* 0x0000761016e87816 */ /* 0x000fc600000000e8 */
[----:B------:R-:W3:Y:S01]  /*26890*/  LDL.LU R22, [R1+0xfc] ;  /* 0x0000fc0001167983 */ /* 0x000ee20000300800 */
[----:B------:R-:W-:-:S03]  /*268a0*/  ISETP.GT.AND P4, PT, R0, 0x100, P1 ;  /* 0x000001000000780c */ /* 0x000fc60000f84270 */
[----:B------:R0:W-:Y:S01]  /*268b0*/  @P5 STG.E.U16 desc[UR36][R4.64+0x50], R233 ;  /* 0x000050e904005986 */ /* 0x0001e2000c101524 */
[----:B------:R-:W-:-:S09]  /*268c0*/  ISETP.GT.AND P5, PT, R0, 0x108, P0 ;  /* 0x000001080000780c */ /* 0x000fd200007a4270 */
[----:B------:R1:W-:Y:S01]  /*268d0*/  @P4 STG.E.U16 desc[UR36][R4.64+0x52], R232 ;  /* 0x000052e804004986 */ /* 0x0003e2000c101524 */
[----:B------:R-:W-:-:S03]  /*268e0*/  ISETP.GT.AND P4, PT, R0, 0x108, P1 ;  /* 0x000001080000780c */ /* 0x000fc60000f84270 */
[----:B0-----:R-:W4:Y:S04]  /*268f0*/  LDL.LU R233, [R1+0xd0] ;  /* 0x0000d00001e97983 */ /* 0x001f280000300800 */
[----:B-1----:R-:W4:Y:S01]  /*26900*/  LDL.LU R232, [R1+0xc0] ;  /* 0x0000c00001e87983 */ /* 0x002f220000300800 */
        /* <DEDUP_REMOVED lines=9> */
[----:B----4-:R-:W-:Y:S01]  /*269a0*/  FMUL R232, R232, R2 ;  /* 0x00000002e8e87220 */ /* 0x010fe20000400000 */
[----:B------:R-:W-:-:S02]  /*269b0*/  ISETP.GT.AND P4, PT, R0, 0x180, P2 ;  /* 0x000001800000780c */ /* 0x000fc40001784270 */
[----:B------:R-:W-:Y:S02]  /*269c0*/  ISETP.GT.AND P3, PT, R0, 0x188, P3 ;  /* 0x000001880000780c */ /* 0x000fe40001f64270 */
[----:B------:R-:W-:-:S04]  /*269d0*/  F2FP.BF16.F32.PACK_AB R232, RZ, R232 ;  /* 0x000000e8ffe8723e */ /* 0x000fc800000010ff */
[----:B------:R-:W-:Y:S01]  /*269e0*/  PRMT R237, R232, 0x7610, R237 ;  /* 0x00007610e8ed7816 */ /* 0x000fe200000000ed */
[-C--:B------:R-:W-:Y:S01]  /*269f0*/  FMUL R236, R17, R2.reuse ;  /* 0x0000000211ec7220 */ /* 0x080fe20000400000 */
[----:B------:R-:W-:Y:S01]  /*26a00*/  ISETP.GT.AND P2, PT, R0, 0x188, P2 ;  /* 0x000001880000780c */ /* 0x000fe20001744270 */
[-C--:B------:R-:W-:Y:S01]  /*26a10*/  FMUL R235, R235, R2.reuse ;  /* 0x00000002ebeb7220 */ /* 0x080fe20000400000 */
[-C--:B------:R-:W-:Y:S01]  /*26a20*/  FMUL R233, R233, R2.reuse ;  /* 0x00000002e9e97220 */ /* 0x080fe20000400000 */
[----:B------:R-:W-:Y:S04]  /*26a30*/  @P5 STG.E.U16 desc[UR36][R6.64+0x40], R237 ;  /* 0x000040ed06005986 */ /* 0x000fe8000c101524 */
[----:B------:R-:W-:Y:S01]  /*26a40*/  F2FP.BF16.F32.PACK_AB R233, RZ, R233 ;  /* 0x000000e9ffe9723e */ /* 0x000fe200000010ff */
[----:B------:R0:W5:Y:S01]  /*26a50*/  LDL.LU R17, [R1+0x2a0] ;  /* 0x0002a00001117983 */ /* 0x0001620000300800 */
[-C--:B--2---:R-:W-:Y:S01]  /*26a60*/  FMUL R23, R23, R2.reuse ;  /* 0x0000000217177220 */ /* 0x084fe20000400000 */
[----:B---3--:R-:W-:-:S04]  /*26a70*/  FMUL R22, R22, R2 ;  /* 0x0000000216167220 */ /* 0x008fc80000400000 */
[----:B------:R-:W-:-:S04]  /*26a80*/  F2FP.BF16.F32.PACK_AB R23, RZ, R23 ;  /* 0x00000017ff17723e */ /* 0x000fc800000010ff */
[----:B------:R-:W-:Y:S02]  /*26a90*/  PRMT R232, R23, 0x7610, R232 ;  /* 0x0000761017e87816 */ /* 0x000fe400000000e8 */
[----:B------:R-:W-:-:S03]  /*26aa0*/  F2FP.BF16.F32.PACK_AB R22, RZ, R22 ;  /* 0x00000016ff16723e */ /* 0x000fc600000010ff */
[----:B------:R1:W-:Y:S01]  /*26ab0*/  @P4 STG.E.U16 desc[UR36][R6.64+0x42], R232 ;  /* 0x000042e806004986 */ /* 0x0003e2000c101524 */
[----:B------:R-:W-:-:S03]  /*26ac0*/  ISETP.GT.AND P4, PT, R0, 0x180, P0 ;  /* 0x000001800000780c */ /* 0x000fc60000784270 */
[----:B------:R2:W-:Y:S01]  /*26ad0*/  @P3 STG.E.U16 desc[UR36][R10.64+0x40], R22 ;  /* 0x000040160a003986 */ /* 0x0005e2000c101524 */
[C---:B------:R-:W-:Y:S02]  /*26ae0*/  ISETP.GT.AND P3, PT, R0.reuse, 0x180, P1 ;  /* 0x000001800000780c */ /* 0x040fe40000f64270 */
[----:B------:R-:W-:Y:S01]  /*26af0*/  ISETP.GT.AND P0, PT, R0, 0x188, P0 ;  /* 0x000001880000780c */ /* 0x000fe20000704270 */
[-C--:B------:R-:W-:Y:S01]  /*26b00*/  FMUL R23, R234, R2.reuse ;  /* 0x00000002ea177220 */ /* 0x080fe20000400000 */
[----:B------:R-:W-:Y:S02]  /*26b10*/  FMUL R234, R16, R2 ;  /* 0x0000000210ea7220 */ /* 0x000fe40000400000 */
[----:B------:R-:W3:Y:S01]  /*26b20*/  LDL.LU R16, [R1+0xbc] ;  /* 0x0000bc0001107983 */ /* 0x000ee20000300800 */
[----:B-1----:R-:W-:Y:S02]  /*26b30*/  F2FP.BF16.F32.PACK_AB R232, RZ, R235 ;  /* 0x000000ebffe8723e */ /* 0x002fe400000010ff */
[----:B--2---:R-:W-:-:S04]  /*26b40*/  F2FP.BF16.F32.PACK_AB R22, RZ, R236 ;  /* 0x000000ecff16723e */ /* 0x004fc800000010ff */
[----:B------:R-:W-:Y:S02]  /*26b50*/  PRMT R235, R22, 0x7610, R235 ;  /* 0x0000761016eb7816 */ /* 0x000fe400000000eb */
[----:B------:R-:W-:Y:S02]  /*26b60*/  F2FP.BF16.F32.PACK_AB R23, RZ, R23 ;  /* 0x00000017ff17723e */ /* 0x000fe400000010ff */
[----:B------:R-:W-:Y:S01]  /*26b70*/  F2FP.BF16.F32.PACK_AB R22, RZ, R234 ;  /* 0x000000eaff16723e */ /* 0x000fe200000010ff */
[----:B------:R1:W-:Y:S04]  /*26b80*/  @P2 STG.E.U16 desc[UR36][R10.64+0x42], R235 ;  /* 0x000042eb0a002986 */ /* 0x0003e8000c101524 */
[----:B------:R-:W2:Y:S04]  /*26b90*/  LDL.LU R234, [R1+0xb8] ;  /* 0x0000b80001ea7983 */ /* 0x000ea80000300800 */
[----:B------:R4:W-:Y:S04]  /*26ba0*/  @P4 STG.E.U16 desc[UR36][R6.64+0x50], R233 ;  /* 0x000050e906004986 */ /* 0x0009e8000c101524 */
[----:B-1----:R-:W3:Y:S04]  /*26bb0*/  LDL.LU R235, [R1+0xb4] ;  /* 0x0000b40001eb7983 */ /* 0x002ee80000300800 */
[----:B------:R1:W-:Y:S04]  /*26bc0*/  @P3 STG.E.U16 desc[UR36][R6.64+0x52], R232 ;  /* 0x000052e806003986 */ /* 0x0003e8000c101524 */
[----:B----4-:R-:W4:Y:S04]  /*26bd0*/  LDL.LU R233, [R1+0xa0] ;  /* 0x0000a00001e97983 */ /* 0x010f280000300800 */
[----:B------:R0:W-:Y:S04]  /*26be0*/  @P0 STG.E.U16 desc[UR36][R10.64+0x50], R23 ;  /* 0x000050170a000986 */ /* 0x0001e8000c101524 */
[----:B-1----:R-:W2:Y:S04]  /*26bf0*/  LDL.LU R232, [R1+0xa4] ;  /* 0x0000a40001e87983 */ /* 0x002ea80000300800 */
[----:B0-----:R-:W3:Y:S01]  /*26c00*/  LDL.LU R23, [R1+0xa8] ;  /* 0x0000a80001177983 */ /* 0x001ee20000300800 */
[----:B------:R-:W-:-:S02]  /*26c10*/  ISETP.GT.AND P3, PT, R3, 0x30, PT ;  /* 0x000000300300780c */ /* 0x000fc40003f64270 */
[----:B------:R-:W-:Y:S02]  /*26c20*/  ISETP.GT.AND P2, PT, R3, 0x31, PT ;  /* 0x000000310300780c */ /* 0x000fe40003f44270 */
[C---:B------:R-:W-:Y:S02]  /*26c30*/  ISETP.GT.AND P1, PT, R0.reuse, 0x188, P1 ;  /* 0x000001880000780c */ /* 0x040fe40000f24270 */
[C---:B------:R-:W-:Y:S02]  /*26c40*/  ISETP.GT.AND P0, PT, R0.reuse, RZ, P3 ;  /* 0x000000ff0000720c */ /* 0x040fe40001f04270 */
[C---:B------:R-:W-:Y:S02]  /*26c50*/  ISETP.GT.AND P4, PT, R0.reuse, RZ, P2 ;  /* 0x000000ff0000720c */ /* 0x040fe40001784270 */
[----:B------:R-:W-:-:S07]  /*26c60*/  ISETP.GT.AND P5, PT, R0, 0x8, P3 ;  /* 0x000000080000780c */ /* 0x000fce0001fa4270 */
[----:B------:R0:W-:Y:S04]  /*26c70*/  @P1 STG.E.U16 desc[UR36][R10.64+0x52], R22 ;  /* 0x000052160a001986 */ /* 0x0001e8000c101524 */
[----:B0-----:R-:W3:Y:S01]  /*26c80*/  LDL.LU R22, [R1+0xac] ;  /* 0x0000ac0001167983 */ /* 0x001ee20000300800 */
[-C--:B----4-:R-:W-:Y:S01]  /*26c90*/  FMUL R233, R233, R2.reuse ;  /* 0x00000002e9e97220 */ /* 0x090fe20000400000 */
[----:B--2---:R-:W-:-:S04]  /*26ca0*/  FMUL R232, R232, R2 ;  /* 0x00000002e8e87220 */ /* 0x004fc80000400000 */
[----:B------:R-:W-:Y:S01]  /*26cb0*/  F2FP.BF16.F32.PACK_AB R233, RZ, R233 ;  /* 0x000000e9ffe9723e */ /* 0x000fe200000010ff */
[----:B---3--:R-:W-:Y:S01]  /*26cc0*/  FMUL R23, R23, R2 ;  /* 0x0000000217177220 */ /* 0x008fe20000400000 */
[----:B------:R-:W-:-:S04]  /*26cd0*/  F2FP.BF16.F32.PACK_AB R232, RZ, R232 ;  /* 0x000000e8ffe8723e */ /* 0x000fc800000010ff */
[----:B------:R-:W-:Y:S01]  /*26ce0*/  F2FP.BF16.F32.PACK_AB R23, RZ, R23 ;  /* 0x00000017ff17723e */ /* 0x000fe200000010ff */
[----:B------:R-:W-:Y:S04]  /*26cf0*/  @P0 STG.E.U16 desc[UR36][R12.64+0x60], R233 ;  /* 0x000060e90c000986 */ /* 0x000fe8000c101524 */
[----:B------:R-:W-:Y:S04]  /*26d00*/  @P4 STG.E.U16 desc[UR36][R12.64+0x62], R232 ;  /* 0x000062e80c004986 */ /* 0x000fe8000c101524 */
[----:B------:R0:W-:Y:S04]  /*26d10*/  @P5 STG.E.U16 desc[UR36][R20.64+0x60], R23 ;  /* 0x0000601714005986 */ /* 0x0001e8000c101524 */
[----:B0-----:R-:W2:Y:S01]  /*26d20*/  LDL.LU R23, [R1+0xb0] ;  /* 0x0000b00001177983 */ /* 0x001ea20000300800 */
[----:B------:R-:W-:-:S02]  /*26d30*/  ISETP.GT.AND P1, PT, R0, 0x8, P2 ;  /* 0x000000080000780c */ /* 0x000fc40001724270 */
[----:B------:R-:W-:Y:S01]  /*26d40*/  ISETP.GT.AND P0, PT, R3, 0x38, PT ;  /* 0x000000380300780c */ /* 0x000fe20003f04270 */
[----:B------:R-:W-:-:S03]  /*26d50*/  FMUL R22, R22, R2 ;  /* 0x0000000216167220 */ /* 0x000fc60000400000 */
[----:B------:R-:W-:Y:S02]  /*26d60*/  ISETP.GT.AND P5, PT, R0, RZ, P0 ;  /* 0x000000ff0000720c */ /* 0x000fe400007a4270 */
[----:B------:R-:W-:-:S05]  /*26d70*/  F2FP.BF16.F32.PACK_AB R22, RZ, R22 ;  /* 0x00000016ff16723e */ /* 0x000fca00000010ff */
[----:B------:R0:W-:Y:S01]  /*26d80*/  @P1 STG.E.U16 desc[UR36][R20.64+0x62], R22 ;  /* 0x0000621614001986 */ /* 0x0001e2000c101524 */
[----:B------:R-:W-:-:S04]  /*26d90*/  ISETP.GT.AND P1, PT, R3, 0x39, PT ;  /* 0x000000390300780c */ /* 0x000fc80003f24270 */
[----:B------:R-:W-:Y:S01]  /*26da0*/  ISETP.GT.AND P4, PT, R0, RZ, P1 ;  /* 0x000000ff0000720c */ /* 0x000fe20000f84270 */
[----:B0-----:R-:W-:Y:S02]  /*26db0*/  FMUL R22, R235, R2 ;  /* 0x00000002eb167220 */ /* 0x001fe40000400000 */
[----:B------:R-:W3:Y:S03]  /*26dc0*/  LDL.LU R235, [R1+0x94] ;  /* 0x0000940001eb7983 */ /* 0x000ee60000300800 */
[----:B------:R-:W-:-:S04]  /*26dd0*/  F2FP.BF16.F32.PACK_AB R22, RZ, R22 ;  /* 0x00000016ff16723e */ /* 0x000fc800000010ff */
[----:B------:R-:W-:Y:S01]  /*26de0*/  PRMT R232, R22, 0x7610, R232 ;  /* 0x0000761016e87816 */ /* 0x000fe200000000e8 */
[----:B------:R-:W-:-:S04]  /*26df0*/  FMUL R22, R16, R2 ;  /* 0x0000000210167220 */ /* 0x000fc80000400000 */
[----:B------:R-:W-:Y:S01]  /*26e00*/  @P4 STG.E.U16 desc[UR36][R12.64+0x72], R232 ;  /* 0x000072e80c004986 */ /* 0x000fe2000c101524 */
[----:B--2---:R-:W-:-:S05]  /*26e10*/  FMUL R23, R23, R2 ;  /* 0x0000000217177220 */ /* 0x004fca0000400000 */
[----:B------:R-:W-:-:S04]  /*26e20*/  F2FP.BF16.F32.PACK_AB R23, RZ, R23 ;  /* 0x00000017ff17723e */ /* 0x000fc800000010ff */
[----:B------:R-:W-:Y:S01]  /*26e30*/  PRMT R233, R23, 0x7610, R233 ;  /* 0x0000761017e97816 */ /* 0x000fe200000000e9 */
[----:B------:R-:W-:Y:S02]  /*26e40*/  FMUL R23, R234, R2 ;  /* 0x00000002ea177220 */ /* 0x000fe40000400000 */
[----:B------:R-:W2:Y:S04]  /*26e50*/  LDL.LU R234, [R1+0x98] ;  /* 0x0000980001ea7983 */ /* 0x000ea80000300800 */
[----:B------:R-:W-:Y:S01]  /*26e60*/  @P5 STG.E.U16 desc[UR36][R12.64+0x70], R233 ;  /* 0x000070e90c005986 */ /* 0x000fe2000c101524 */
[C---:B------:R-:W-:Y:S02]  /*26e70*/  ISETP.GT.AND P5, PT, R0.reuse, 0x8, P0 ;  /* 0x000000080000780c */ /* 0x040fe400007a4270 */
[----:B------:R-:W-:Y:S01]  /*26e80*/  F2FP.BF16.F32.PACK_AB R23, RZ, R23 ;  /* 0x00000017ff17723e */ /* 0x000fe200000010ff */
[----:B------:R-:W4:Y:S10]  /*26e90*/  LDL.LU R16, [R1+0x9c] ;  /* 0x00009c0001107983 */ /* 0x000f340000300800 */
[----:B------:R0:W-:Y:S04]  /*26ea0*/  @P5 STG.E.U16 desc[UR36][R20.64+0x70], R23 ;  /* 0x0000701714005986 */ /* 0x0001e8000c101524 */
[----:B0-----:R-:W3:Y:S01]  /*26eb0*/  LDL.LU R23, [R1+0x80] ;  /* 0x0000800001177983 */ /* 0x001ee20000300800 */
[----:B------:R-:W-:-:S02]  /*26ec0*/  ISETP.GT.AND P4, PT, R0, 0x8, P1 ;  /* 0x000000080000780c */ /* 0x000fc40000f84270 */
[----:B------:R-:W-:-:S11]  /*26ed0*/  F2FP.BF16.F32.PACK_AB R22, RZ, R22 ;  /* 0x00000016ff16723e */ /* 0x000fd600000010ff */
[----:B------:R0:W-:Y:S01]  /*26ee0*/  @P4 STG.E.U16 desc[UR36][R20.64+0x72], R22 ;  /* 0x0000721614004986 */ /* 0x0001e2000c101524 */
[----:B------:R-:W-:-:S03]  /*26ef0*/  ISETP.GT.AND P4, PT, R0, 0x80, P3 ;  /* 0x000000800000780c */ /* 0x000fc60001f84270 */
[----:B0-----:R-:W2:Y:S01]  /*26f00*/  LDL.LU R22, [R1+0x84] ;  /* 0x0000840001167983 */ /* 0x001ea20000300800 */
[----:B---3--:R-:W-:-:S05]  /*26f10*/  FMUL R23, R23, R2 ;  /* 0x0000000217177220 */ /* 0x008fca0000400000 */
[----:B------:R-:W-:-:S05]  /*26f20*/  F2FP.BF16.F32.PACK_AB R23, RZ, R23 ;  /* 0x00000017ff17723e */ /* 0x000fca00000010ff */
[----:B------:R0:W-:Y:S04]  /*26f30*/  @P4 STG.E.U16 desc[UR36][R8.64+0x60], R23 ;  /* 0x0000601708004986 */ /* 0x0001e8000c101524 */
[----:B0-----:R-:W3:Y:S01]  /*26f40*/  LDL.LU R23, [R1+0x88] ;  /* 0x0000880001177983 */ /* 0x001ee20000300800 */
[----:B------:R-:W-:Y:S01]  /*26f50*/  ISETP.GT.AND P5, PT, R0, 0x80, P2 ;  /* 0x000000800000780c */ /* 0x000fe200017a4270 */
[----:B--2---:R-:W-:Y:S01]  /*26f60*/  FMUL R22, R22, R2 ;  /* 0x0000000216167220 */ /* 0x004fe20000400000 */
[----:B------:R-:W-:-:S04]  /*26f70*/  ISETP.GT.AND P4, PT, R0, 0x88, P3 ;  /* 0x000000880000780c */ /* 0x000fc80001f84270 */
[----:B------:R-:W-:-:S07]  /*26f80*/  F2FP.BF16.F32.PACK_AB R22, RZ, R22 ;  /* 0x00000016ff16723e */ /* 0x000fce00000010ff */
[----:B------:R0:W-:Y:S04]  /*26f90*/  @P5 STG.E.U16 desc[UR36][R8.64+0x62], R22 ;  /* 0x0000621608005986 */ /* 0x0001e8000c101524 */
[----:B0-----:R-:W2:Y:S01]  /*26fa0*/  LDL.LU R22, [R1+0x8c] ;  /* 0x00008c0001167983 */ /* 0x001ea20000300800 */
[----:B---3--:R-:W-:-:S05]  /*26fb0*/  FMUL R23, R23, R2 ;  /* 0x0000000217177220 */ /* 0x008fca0000400000 */
[----:B------:R-:W-:-:S05]  /*26fc0*/  F2FP.BF16.F32.PACK_AB R23, RZ, R23 ;  /* 0x00000017ff17723e */ /* 0x000fca00000010ff */
[----:B------:R0:W-:Y:S04]  /*26fd0*/  @P4 STG.E.U16 desc[UR36][R18.64+0x60], R23 ;  /* 0x0000601712004986 */ /* 0x0001e8000c101524 */
[----:B0-----:R-:W3:Y:S01]  /*26fe0*/  LDL.LU R23, [R1+0x90] ;  /* 0x0000900001177983 */ /* 0x001ee20000300800 */
[----:B------:R-:W-:Y:S01]  /*26ff0*/  ISETP.GT.AND P5, PT, R0, 0x88, P2 ;  /* 0x000000880000780c */ /* 0x000fe200017a4270 */
[----:B--2---:R-:W-:-:S05]  /*27000*/  FMUL R22, R22, R2 ;  /* 0x0000000216167220 */ /* 0x004fca0000400000 */
[----:B------:R-:W-:-:S07]  /*27010*/  F2FP.BF16.F32.PACK_AB R22, RZ, R22 ;  /* 0x00000016ff16723e */ /* 0x000fce00000010ff */
[----:B------:R0:W-:Y:S01]  /*27020*/  @P5 STG.E.U16 desc[UR36][R18.64+0x62], R22 ;  /* 0x0000621612005986 */ /* 0x0001e2000c101524 */
[C---:B------:R-:W-:Y:S02]  /*27030*/  ISETP.GT.AND P5, PT, R0.reuse, 0x80, P0 ;  /* 0x000000800000780c */ /* 0x040fe400007a4270 */
[----:B------:R-:W-:Y:S01]  /*27040*/  ISETP.GT.AND P4, PT, R0, 0x80, P1 ;  /* 0x000000800000780c */ /* 0x000fe20000f84270 */
[----:B0-----:R-:W-:-:S05]  /*27050*/  FMUL R22, R235, R2 ;  /* 0x00000002eb167220 */ /* 0x001fca0000400000 */
[----:B------:R-:W-:-:S04]  /*27060*/  F2FP.BF16.F32.PACK_AB R22, RZ, R22 ;  /* 0x00000016ff16723e */ /* 0x000fc800000010ff */
[----:B------:R-:W-:Y:S01]  /*27070*/  PRMT R232, R22, 0x7610, R232 ;  /* 0x0000761016e87816 */ /* 0x000fe200000000e8 */
[-C--:B----4-:R-:W-:Y:S02]  /*27080*/  FMUL R22, R16, R2.reuse ;  /* 0x0000000210167220 */ /* 0x090fe40000400000 */
[----:B------:R-:W2:Y:S04]  /*27090*/  LDL.LU R16, [R1+0x4c] ;  /* 0x00004c0001107983 */ /* 0x000ea80000300800 */
[----:B------:R-:W4:Y:S04]  /*270a0*/  LDL.LU R235, [R1+0x54] ;  /* 0x0000540001eb7983 */ /* 0x000f280000300800 */
[----:B------:R-:W-:Y:S01]  /*270b0*/  @P4 STG.E.U16 desc[UR36][R8.64+0x72], R232 ;  /* 0x000072e808004986 */ /* 0x000fe2000c101524 */
[----:B---3--:R-:W-:-:S05]  /*270c0*/  FMUL R23, R23, R2 ;  /* 0x0000000217177220 */ /* 0x008fca0000400000 */
[----:B------:R-:W-:-:S04]  /*270d0*/  F2FP.BF16.F32.PACK_AB R23, RZ, R23 ;  /* 0x00000017ff17723e */ /* 0x000fc800000010ff */
[----:B------:R-:W-:Y:S01]  /*270e0*/  PRMT R233, R23, 0x7610, R233 ;  /* 0x0000761017e97816 */ /* 0x000fe200000000e9 */
[----:B------:R-:W-:Y:S02]  /*270f0*/  FMUL R23, R234, R2 ;  /* 0x00000002ea177220 */ /* 0x000fe40000400000 */
[----:B------:R-:W3:Y:S04]  /*27100*/  LDL.LU R234, [R1+0x5c] ;  /* 0x00005c0001ea7983 */ /* 0x000ee80000300800 */
[----:B------:R-:W-:Y:S01]  /*27110*/  @P5 STG.E.U16 desc[UR36][R8.64+0x70], R233 ;  /* 0x000070e908005986 */ /* 0x000fe2000c101524 */
[----:B------:R-:W-:Y:S02]  /*27120*/  ISETP.GT.AND P5, PT, R0, 0x88, P0 ;  /* 0x000000880000780c */ /* 0x000fe400007a4270 */
[----:B------:R-:W-:-:S11]  /*27130*/  F2FP.BF16.F32.PACK_AB R23, RZ, R23 ;  /* 0x00000017ff17723e */ /* 0x000fd600000010ff */
[----:B------:R0:W-:Y:S04]  /*27140*/  @P5 STG.E.U16 desc[UR36][R18.64+0x70], R23 ;  /* 0x0000701712005986 */ /* 0x0001e8000c101524 */
[----:B0-----:R-:W2:Y:S01]  /*27150*/  LDL.LU R23, [R1+0x60] ;  /* 0x0000600001177983 */ /* 0x001ea20000300800 */
[----:B------:R-:W-:Y:S02]  /*27160*/  ISETP.GT.AND P4, PT, R0, 0x88, P1 ;  /* 0x000000880000780c */ /* 0x000fe40000f84270 */
[----:B------:R-:W-:-:S11]  /*27170*/  F2FP.BF16.F32.PACK_AB R22, RZ, R22 ;  /* 0x00000016ff16723e */ /* 0x000fd600000010ff */
[----:B------:R0:W-:Y:S01]  /*27180*/  @P4 STG.E.U16 desc[UR36][R18.64+0x72], R22 ;  /* 0x0000721612004986 */ /* 0x0001e2000c101524 */
[----:B------:R-:W-:-:S03]  /*27190*/  ISETP.GT.AND P4, PT, R0, 0x100, P3 ;  /* 0x000001000000780c */ /* 0x000fc60001f84270 */
[----:B0-----:R-:W4:Y:S01]  /*271a0*/  LDL.LU R22, [R1+0x64] ;  /* 0x0000640001167983 */ /* 0x001f220000300800 */
[----:B--2---:R-:W-:-:S05]  /*271b0*/  FMUL R23, R23, R2 ;  /* 0x0000000217177220 */ /* 0x004fca0000400000 */
[----:B------:R-:W-:-:S05]  /*271c0*/  F2FP.BF16.F32.PACK_AB R23, RZ, R23 ;  /* 0x00000017ff17723e */ /* 0x000fca00000010ff */
[----:B------:R0:W-:Y:S04]  /*271d0*/  @P4 STG.E.U16 desc[UR36][R4.64+0x60], R23 ;  /* 0x0000601704004986 */ /* 0x0001e8000c101524 */
[----:B0-----:R-:W2:Y:S01]  /*271e0*/  LDL.LU R23, [R1+0x68] ;  /* 0x0000680001177983 */ /* 0x001ea20000300800 */
[----:B------:R-:W-:Y:S01]  /*271f0*/  ISETP.GT.AND P5, PT, R0, 0x100, P2 ;  /* 0x000001000000780c */ /* 0x000fe200017a4270 */
[----:B----4-:R-:W-:-:S05]  /*27200*/  FMUL R22, R22, R2 ;  /* 0x0000000216167220 */ /* 0x010fca0000400000 */
[----:B------:R-:W-:Y:S02]  /*27210*/  F2FP.BF16.F32.PACK_AB R22, RZ, R22 ;  /* 0x00000016ff16723e */ /* 0x000fe400000010ff */
[----:B------:R-:W-:-:S05]  /*27220*/  ISETP.GT.AND P4, PT, R0, 0x108, P3 ;  /* 0x000001080000780c */ /* 0x000fca0001f84270 */
[----:B------:R0:W-:Y:S04]  /*27230*/  @P5 STG.E.U16 desc[UR36][R4.64+0x62], R22 ;  /* 0x0000621604005986 */ /* 0x0001e8000c101524 */
[----:B0-----:R-:W4:Y:S01]  /*27240*/  LDL.LU R22, [R1+0x6c] ;  /* 0x00006c0001167983 */ /* 0x001f220000300800 */
[----:B--2---:R-:W-:-:S05]  /*27250*/  FMUL R23, R23, R2 ;  /* 0x0000000217177220 */ /* 0x004fca0000400000 */
[----:B------:R-:W-:-:S05]  /*27260*/  F2FP.BF16.F32.PACK_AB R23, RZ, R23 ;  /* 0x00000017ff17723e */ /* 0x000fca00000010ff */
[----:B------:R0:W-:Y:S04]  /*27270*/  @P4 STG.E.U16 desc[UR36][R14.64+0x60], R23 ;  /* 0x000060170e004986 */ /* 0x0001e8000c101524 */
[----:B0-----:R-:W2:Y:S01]  /*27280*/  LDL.LU R23, [R1+0x70] ;  /* 0x0000700001177983 */ /* 0x001ea20000300800 */
[----:B------:R-:W-:Y:S01]  /*27290*/  ISETP.GT.AND P5, PT, R0, 0x108, P2 ;  /* 0x000001080000780c */ /* 0x000fe200017a4270 */
[----:B----4-:R-:W-:-:S05]  /*272a0*/  FMUL R22, R22, R2 ;  /* 0x0000000216167220 */ /* 0x010fca0000400000 */
[----:B------:R-:W-:-:S07]  /*272b0*/  F2FP.BF16.F32.PACK_AB R22, RZ, R22 ;  /* 0x00000016ff16723e */ /* 0x000fce00000010ff */
[----:B------:R0:W-:Y:S04]  /*272c0*/  @P5 STG.E.U16 desc[UR36][R14.64+0x62], R22 ;  /* 0x000062160e005986 */ /* 0x0001e8000c101524 */
[----:B0-----:R-:W4:Y:S01]  /*272d0*/  LDL.LU R22, [R1+0x74] ;  /* 0x0000740001167983 */ /* 0x001f220000300800 */
[----:B--2---:R-:W-:-:S05]  /*272e0*/  FMUL R23, R23, R2 ;  /* 0x0000000217177220 */ /* 0x004fca0000400000 */
[----:B------:R-:W-:-:S04]  /*272f0*/  F2FP.BF16.F32.PACK_AB R23, RZ, R23 ;  /* 0x00000017ff17723e */ /* 0x000fc800000010ff */
[----:B------:R-:W-:Y:S02]  /*27300*/  PRMT R233, R23, 0x7610, R233 ;  /* 0x0000761017e97816 */ /* 0x000fe400000000e9 */
[----:B------:R-:W2:Y:S01]  /*27310*/  LDL.LU R23, [R1+0x78] ;  /* 0x0000780001177983 */ /* 0x000ea20000300800 */
[C---:B------:R-:W-:Y:S02]  /*27320*/  ISETP.GT.AND P5, PT, R0.reuse, 0x100, P0 ;  /* 0x000001000000780c */ /* 0x040fe400007a4270 */
[----:B------:R-:W-:Y:S01]  /*27330*/  ISETP.GT.AND P4, PT, R0, 0x100, P1 ;  /* 0x000001000000780c */ /* 0x000fe20000f84270 */
[----:B----4-:R-:W-:-:S05]  /*27340*/  FMUL R22, R22, R2 ;  /* 0x0000000216167220 */ /* 0x010fca0000400000 */
[----:B------:R-:W-:-:S05]  /*27350*/  F2FP.BF16.F32.PACK_AB R22, RZ, R22 ;  /* 0x00000016ff16723e */ /* 0x000fca00000010ff */
[----:B------:R0:W-:Y:S01]  /*27360*/  @P5 STG.E.U16 desc[UR36][R4.64+0x70], R233 ;  /* 0x000070e904005986 */ /* 0x0001e2000c101524 */
[----:B------:R-:W-:Y:S02]  /*27370*/  ISETP.GT.AND P5, PT, R0, 0x108, P0 ;  /* 0x000001080000780c */ /* 0x000fe400007a4270 */
[----:B------:R-:W-:Y:S02]  /*27380*/  PRMT R232, R22, 0x7610, R232 ;  /* 0x0000761016e87816 */ /* 0x000fe400000000e8 */
[----:B------:R-:W4:Y:S04]  /*27390*/  LDL.LU R22, [R1+0x7c] ;  /* 0x00007c0001167983 */ /* 0x000f280000300800 */
[----:B------:R1:W-:Y:S04]  /*273a0*/  @P4 STG.E.U16 desc[UR36][R4.64+0x72], R232 ;  /* 0x000072e804004986 */ /* 0x0003e8000c101524 */
[----:B0-----:R-:W3:Y:S04]  /*273b0*/  LDL.LU R233, [R1+0x50] ;  /* 0x0000500001e97983 */ /* 0x001ee80000300800 */
[----:B-1----:R-:W3:Y:S01]  /*273c0*/  LDL.LU R232, [R1+0x40] ;  /* 0x0000400001e87983 */ /* 0x002ee20000300800 */
[----:B--2---:R-:W-:-:S05]  /*273d0*/  FMUL R23, R23, R2 ;  /* 0x0000000217177220 */ /* 0x004fca0000400000 */
[----:B------:R-:W-:-:S05]  /*273e0*/  F2FP.BF16.F32.PACK_AB R23, RZ, R23 ;  /* 0x00000017ff17723e */ /* 0x000fca00000010ff */
[----:B------:R0:W-:Y:S04]  /*273f0*/  @P5 STG.E.U16 desc[UR36][R14.64+0x70], R23 ;  /* 0x000070170e005986 */ /* 0x0001e8000c101524 */
[----:B0-----:R-:W2:Y:S01]  /*27400*/  LDL.LU R23, [R1+0x44] ;  /* 0x0000440001177983 */ /* 0x001ea20000300800 */
[----:B------:R-:W-:Y:S01]  /*27410*/  ISETP.GT.AND P4, PT, R0, 0x108, P1 ;  /* 0x000001080000780c */ /* 0x000fe20000f84270 */
[----:B----4-:R-:W-:-:S05]  /*27420*/  FMUL R22, R22, R2 ;  /* 0x0000000216167220 */ /* 0x010fca0000400000 */
[----:B------:R-:W-:-:S07]  /*27430*/  F2FP.BF16.F32.PACK_AB R22, RZ, R22 ;  /* 0x00000016ff16723e */ /* 0x000fce00000010ff */
[----:B------:R0:W-:Y:S01]  /*27440*/  @P4 STG.E.U16 desc[UR36][R14.64+0x72], R22 ;  /* 0x000072160e004986 */ /* 0x0001e2000c101524 */
[----:B---3--:R-:W-:-:S03]  /*27450*/  FMUL R232, R232, R2 ;  /* 0x00000002e8e87220 */ /* 0x008fc60000400000 */
[----:B0-----:R-:W3:Y:S02]  /*27460*/  LDL.LU R22, [R1+0x48] ;  /* 0x0000480001167983 */ /* 0x001ee40000300800 */
[----:B------:R-:W-:Y:S01]  /*27470*/  F2FP.BF16.F32.PACK_AB R232, RZ, R232 ;  /* 0x000000e8ffe8723e */ /* 0x000fe200000010ff */
[-C--:B------:R-:W-:Y:S02]  /*27480*/  FMUL R236, R16, R2.reuse ;  /* 0x0000000210ec7220 */ /* 0x080fe40000400000 */
[----:B------:R0:W5:Y:S01]  /*27490*/  LDL.LU R16, [R1+0x29c] ;  /* 0x00029c0001107983 */ /* 0x0001620000300800 */
[----:B------:R-:W-:Y:S01]  /*274a0*/  PRMT R237, R232, 0x7610, R237 ;  /* 0x00007610e8ed7816 */ /* 0x000fe200000000ed */
[----:B--2---:R-:W-:-:S05]  /*274b0*/  FMUL R23, R23, R2 ;  /* 0x0000000217177220 */ /* 0x004fca0000400000 */
[----:B------:R-:W-:-:S04]  /*274c0*/  F2FP.BF16.F32.PACK_AB R23, RZ, R23 ;  /* 0x00000017ff17723e */ /* 0x000fc800000010ff */
[----:B------:R-:W-:Y:S02]  /*274d0*/  PRMT R232, R23, 0x7610, R232 ;  /* 0x0000761017e87816 */ /* 0x000fe400000000e8 */
[----:B------:R-:W2:Y:S01]  /*274e0*/  LDL.LU R23, [R1+0x58] ;  /* 0x0000580001177983 */ /* 0x000ea20000300800 */
[C---:B------:R-:W-:Y:S02]  /*274f0*/  ISETP.GT.AND P5, PT, R0.reuse, 0x180, P3 ;  /* 0x000001800000780c */ /* 0x040fe40001fa4270 */
[C---:B------:R-:W-:Y:S02]  /*27500*/  ISETP.GT.AND P4, PT, R0.reuse, 0x180, P2 ;  /* 0x000001800000780c */ /* 0x040fe40001784270 */
[----:B------:R-:W-:Y:S01]  /*27510*/  ISETP.GT.AND P3, PT, R0, 0x188, P3 ;  /* 0x000001880000780c */ /* 0x000fe20001f64270 */
[----:B---3--:R-:W-:-:S08]  /*27520*/  FMUL R22, R22, R2 ;  /* 0x0000000216167220 */ /* 0x008fd00000400000 */
[----:B------:R-:W-:Y:S01]  /*27530*/  @P5 STG.E.U16 desc[UR36][R6.64+0x60], R237 ;  /* 0x000060ed06005986 */ /* 0x000fe2000c101524 */
[----:B------:R-:W-:-:S03]  /*27540*/  F2FP.BF16.F32.PACK_AB R22, RZ, R22 ;  /* 0x00000016ff16723e */ /* 0x000fc600000010ff */
[----:B------:R1:W-:Y:S01]  /*27550*/  @P4 STG.E.U16 desc[UR36][R6.64+0x62], R232 ;  /* 0x000062e806004986 */ /* 0x0003e2000c101524 */
[C---:B------:R-:W-:Y:S01]  /*27560*/  ISETP.GT.AND P2, PT, R0.reuse, 0x188, P2 ;  /* 0x000001880000780c */ /* 0x040fe20001744270 */
[-C--:B------:R-:W-:Y:S01]  /*27570*/  FMUL R235, R235, R2.reuse ;  /* 0x00000002ebeb7220 */ /* 0x080fe20000400000 */
[C---:B------:R-:W-:Y:S01]  /*27580*/  ISETP.GT.AND P4, PT, R0.reuse, 0x180, P0 ;  /* 0x000001800000780c */ /* 0x040fe20000784270 */
[----:B------:R3:W-:Y:S01]  /*27590*/  @P3 STG.E.U16 desc[UR36][R10.64+0x60], R22 ;  /* 0x000060160a003986 */ /* 0x0007e2000c101524 */
[C---:B------:R-:W-:Y:S01]  /*275a0*/  ISETP.GT.AND P3, PT, R0.reuse, 0x180, P1 ;  /* 0x000001800000780c */ /* 0x040fe20000f64270 */
[-C--:B------:R-:W-:Y:S01]  /*275b0*/  FMUL R233, R233, R2.reuse ;  /* 0x00000002e9e97220 */ /* 0x080fe20000400000 */
[----:B------:R-:W-:Y:S01]  /*275c0*/  ISETP.GT.AND P0, PT, R0, 0x188, P0 ;  /* 0x000001880000780c */ /* 0x000fe20000704270 */
[----:B------:R-:W-:Y:S01]  /*275d0*/  FMUL R234, R234, R2 ;  /* 0x00000002eaea7220 */ /* 0x000fe20000400000 */
[----:B-1----:R-:W-:Y:S02]  /*275e0*/  F2FP.BF16.F32.PACK_AB R232, RZ, R235 ;  /* 0x000000ebffe8723e */ /* 0x002fe400000010ff */
[----:B---3--:R-:W-:-:S02]  /*275f0*/  F2FP.BF16.F32.PACK_AB R22, RZ, R236 ;  /* 0x000000ecff16723e */ /* 0x008fc400000010ff */
[----:B------:R-:W-:Y:S02]  /*27600*/  F2FP.BF16.F32.PACK_AB R233, RZ, R233 ;  /* 0x000000e9ffe9723e */ /* 0x000fe400000010ff */
[----:B------:R-:W-:Y:S02]  /*27610*/  PRMT R235, R22, 0x7610, R235 ;  /* 0x0000761016eb7816 */ /* 0x000fe400000000eb */
[----:B------:R-:W-:Y:S02]  /*27620*/  F2FP.BF16.F32.PACK_AB R22, RZ, R234 ;  /* 0x000000eaff16723e */ /* 0x000fe400000010ff */
[----:B------:R-:W3:Y:S01]  /*27630*/  LDL.LU R234, [R1+0x3c] ;  /* 0x00003c0001ea7983 */ /* 0x000ee20000300800 */
[----:B------:R-:W-:-:S03]  /*27640*/  ISETP.GT.AND P1, PT, R0, 0x188, P1 ;  /* 0x000001880000780c */ /* 0x000fc60000f24270 */
[----:B------:R1:W-:Y:S04]  /*27650*/  @P2 STG.E.U16 desc[UR36][R10.64+0x62], R235 ;  /* 0x000062eb0a002986 */ /* 0x0003e8000c101524 */
[----:B------:R4:W-:Y:S04]  /*27660*/  @P4 STG.E.U16 desc[UR36][R6.64+0x70], R233 ;  /* 0x000070e906004986 */ /* 0x0009e8000c101524 */
[----:B------:R0:W-:Y:S04]  /*27670*/  @P3 STG.E.U16 desc[UR36][R6.64+0x72], R232 ;  /* 0x000072e806003986 */ /* 0x0001e8000c101524 */
[----:B-1----:R-:W3:Y:S04]  /*27680*/  LDL.LU R235, [R1+0x38] ;  /* 0x0000380001eb7983 */ /* 0x002ee80000300800 */
[----:B----4-:R-:W4:Y:S04]  /*27690*/  LDL.LU R233, [R1+0x20] ;  /* 0x0000200001e97983 */ /* 0x010f280000300800 */
[----:B0-----:R-:W3:Y:S04]  /*276a0*/  LDL.LU R232, [R1+0x24] ;  /* 0x0000240001e87983 */ /* 0x001ee80000300800 */
[----:B------:R-:W-:Y:S01]  /*276b0*/  @P1 STG.E.U16 desc[UR36][R10.64+0x72], R22 ;  /* 0x000072160a001986 */ /* 0x000fe2000c101524 */
[----:B--2---:R-:W-:-:S05]  /*276c0*/  FMUL R23, R23, R2 ;  /* 0x0000000217177220 */ /* 0x004fca0000400000 */
[----:B------:R-:W-:-:S05]  /*276d0*/  F2FP.BF16.F32.PACK_AB R23, RZ, R23 ;  /* 0x00000017ff17723e */ /* 0x000fca00000010ff */
[----:B------:R0:W-:Y:S04]  /*276e0*/  @P0 STG.E.U16 desc[UR36][R10.64+0x70], R23 ;  /* 0x000070170a000986 */ /* 0x0001e8000c101524 */
[----:B0-----:R-:W2:Y:S04]  /*276f0*/  LDL.LU R23, [R1+0x28] ;  /* 0x0000280001177983 */ /* 0x001ea80000300800 */
[----:B------:R-:W2:Y:S01]  /*27700*/  LDL.LU R22, [R1+0x2c] ;  /* 0x00002c0001167983 */ /* 0x000ea20000300800 */
[C---:B------:R-:W-:Y:S02]  /*27710*/  ISETP.GT.AND P3, PT, R3.reuse, 0x40, PT ;  /* 0x000000400300780c */ /* 0x040fe40003f64270 */
[----:B------:R-:W-:-:S02]  /*27720*/  ISETP.GT.AND P2, PT, R3, 0x41, PT ;  /* 0x000000410300780c */ /* 0x000fc40003f44270 */
[C---:B------:R-:W-:Y:S02]  /*27730*/  ISETP.GT.AND P0, PT, R0.reuse, RZ, P3 ;  /* 0x000000ff0000720c */ /* 0x040fe40001f04270 */
[C---:B------:R-:W-:Y:S02]  /*27740*/  ISETP.GT.AND P4, PT, R0.reuse, RZ, P2 ;  /* 0x000000ff0000720c */ /* 0x040fe40001784270 */
[C---:B------:R-:W-:Y:S02]  /*27750*/  ISETP.GT.AND P5, PT, R0.reuse, 0x8, P3 ;  /* 0x000000080000780c */ /* 0x040fe40001fa4270 */
[----:B------:R-:W-:Y:S01]  /*27760*/  ISETP.GT.AND P1, PT, R0, 0x8, P2 ;  /* 0x000000080000780c */ /* 0x000fe20001724270 */
[-C--:B----4-:R-:W-:Y:S01]  /*27770*/  FMUL R233, R233, R2.reuse ;  /* 0x00000002e9e97220 */ /* 0x090fe20000400000 */
[----:B---3--:R-:W-:-:S04]  /*27780*/  FMUL R232, R232, R2 ;  /* 0x00000002e8e87220 */ /* 0x008fc80000400000 */
[----:B------:R-:W-:Y:S02]  /*27790*/  F2FP.BF16.F32.PACK_AB R233, RZ, R233 ;  /* 0x000000e9ffe9723e */ /* 0x000fe400000010ff */
[----:B------:R-:W-:-:S03]  /*277a0*/  F2FP.BF16.F32.PACK_AB R232, RZ, R232 ;  /* 0x000000e8ffe8723e */ /* 0x000fc600000010ff */
[----:B------:R-:W-:Y:S04]  /*277b0*/  @P0 STG.E.U16 desc[UR36][R12.64+0x80], R233 ;  /* 0x000080e90c000986 */ /* 0x000fe8000c101524 */
[----:B------:R-:W-:Y:S01]  /*277c0*/  @P4 STG.E.U16 desc[UR36][R12.64+0x82], R232 ;  /* 0x000082e80c004986 */ /* 0x000fe2000c101524 */
[----:B--2---:R-:W-:-:S05]  /*277d0*/  FMUL R23, R23, R2 ;  /* 0x0000000217177220 */ /* 0x004fca0000400000 */
[----:B------:R-:W-:Y:S01]  /*277e0*/  F2FP.BF16.F32.PACK_AB R23, RZ, R23 ;  /* 0x00000017ff17723e */ /* 0x000fe200000010ff */
[----:B------:R-:W-:-:S04]  /*277f0*/  FMUL R22, R22, R2 ;  /* 0x0000000216167220 */ /* 0x000fc80000400000 */
[----:B------:R0:W-:Y:S01]  /*27800*/  @P5 STG.E.U16 desc[UR36][R20.64+0x80], R23 ;  /* 0x0000801714005986 */ /* 0x0001e2000c101524 */
[----:B------:R-:W-:-:S03]  /*27810*/  F2FP.BF16.F32.PACK_AB R22, RZ, R22 ;  /* 0x00000016ff16723e */ /* 0x000fc600000010ff */
[----:B0-----:R-:W2:Y:S04]  /*27820*/  LDL.LU R23, [R1+0x30] ;  /* 0x0000300001177983 */ /* 0x001ea80000300800 */
[----:B------:R0:W-:Y:S04]  /*27830*/  @P1 STG.E.U16 desc[UR36][R20.64+0x82], R22 ;  /* 0x0000821614001986 */ /* 0x0001e8000c101524 */
[----:B0-----:R-:W3:Y:S01]  /*27840*/  LDL.LU R22, [R1+0x34] ;  /* 0x0000340001167983 */ /* 0x001ee20000300800 */
[----:B------:R-:W-:-:S04]  /*27850*/  ISETP.GT.AND P0, PT, R3, 0x48, PT ;  /* 0x000000480300780c */ /* 0x000fc80003f04270 */
[----:B------:R-:W-:Y:S02]  /*27860*/  ISETP.GT.AND P5, PT, R0, RZ, P0 ;  /* 0x000000ff0000720c */ /* 0x000fe400007a4270 */
[----:B------:R-:W-:-:S04]  /*27870*/  ISETP.GT.AND P1, PT, R3, 0x49, PT ;  /* 0x000000490300780c */ /* 0x000fc80003f24270 */
[----:B------:R-:W-:Y:S01]  /*27880*/  ISETP.GT.AND P4, PT, R0, RZ, P1 ;  /* 0x000000ff0000720c */ /* 0x000fe20000f84270 */
[----:B--2---:R-:W-:-:S05]  /*27890*/  FMUL R23, R23, R2 ;  /* 0x0000000217177220 */ /* 0x004fca0000400000 */
[----:B------:R-:W-:-:S04]  /*278a0*/  F2FP.BF16.F32.PACK_AB R23, RZ, R23 ;  /* 0x00000017ff17723e */ /* 0x000fc800000010ff */
[----:B------:R-:W-:Y:S01]  /*278b0*/  PRMT R233, R23, 0x7610, R233 ;  /* 0x0000761017e97816 */ /* 0x000fe200000000e9 */
[-C--:B------:R-:W-:Y:S02]  /*278c0*/  FMUL R23, R235, R2.reuse ;  /* 0x00000002eb177220 */ /* 0x080fe40000400000 */
[----:B------:R-:W2:Y:S01]  /*278d0*/  LDL.LU R235, [R1+0x18] ;  /* 0x0000180001eb7983 */ /* 0x000ea20000300800 */
[----:B---3--:R-:W-:-:S03]  /*278e0*/  FMUL R22, R22, R2 ;  /* 0x0000000216167220 */ /* 0x008fc60000400000 */
[----:B------:R-:W-:Y:S01]  /*278f0*/  @P5 STG.E.U16 desc[UR36][R12.64+0x90], R233 ;  /* 0x000090e90c005986 */ /* 0x000fe2000c101524 */
[----:B------:R-:W-:Y:S02]  /*27900*/  ISETP.GT.AND P5, PT, R0, 0x8, P0 ;  /* 0x000000080000780c */ /* 0x000fe400007a4270 */
[----:B------:R-:W-:Y:S02]  /*27910*/  F2FP.BF16.F32.PACK_AB R22, RZ, R22 ;  /* 0x00000016ff16723e */ /* 0x000fe400000010ff */
[----:B------:R-:W-:Y:S02]  /*27920*/  F2FP.BF16.F32.PACK_AB R23, RZ, R23 ;  /* 0x00000017ff17723e */ /* 0x000fe400000010ff */
[----:B------:R-:W-:Y:S01]  /*27930*/  PRMT R232, R22, 0x7610, R232 ;  /* 0x0000761016e87816 */ /* 0x000fe200000000e8 */
[----:B------:R-:W-:Y:S02]  /*27940*/  FMUL R22, R234, R2 ;  /* 0x00000002ea167220 */ /* 0x000fe40000400000 */
[----:B------:R-:W3:Y:S04]  /*27950*/  LDL.LU R234, [R1+0x1c] ;  /* 0x00001c0001ea7983 */ /* 0x000ee80000300800 */
[----:B------:R0:W-:Y:S04]  /*27960*/  @P4 STG.E.U16 desc[UR36][R12.64+0x92], R232 ;  /* 0x000092e80c004986 */ /* 0x0001e8000c101524 */
[----:B------:R1:W-:Y:S04]  /*27970*/  @P5 STG.E.U16 desc[UR36][R20.64+0x90], R23 ;  /* 0x0000901714005986 */ /* 0x0003e8000c101524 */
[----:B0-----:R-:W4:Y:S04]  /*27980*/  LDL.LU R232, [R1+0x14] ;  /* 0x0000140001e87983 */ /* 0x001f280000300800 */
[----:B-1----:R-:W2:Y:S01]  /*27990*/  LDL.LU R23, [R1] ;  /* 0x0000000001177983 */ /* 0x002ea20000300800 */
[----:B------:R-:W-:-:S02]  /*279a0*/  ISETP.GT.AND P4, PT, R0, 0x8, P1 ;  /* 0x000000080000780c */ /* 0x000fc40000f84270 */
[----:B------:R-:W-:-:S11]  /*279b0*/  F2FP.BF16.F32.PACK_AB R22, RZ, R22 ;  /* 0x00000016ff16723e */ /* 0x000fd600000010ff */
[----:B------:R0:W-:Y:S01]  /*279c0*/  @P4 STG.E.U16 desc[UR36][R20.64+0x92], R22 ;  /* 0x0000921614004986 */ /* 0x0001e2000c101524 */
[----:B------:R-:W-:-:S03]  /*279d0*/  ISETP.GT.AND P4, PT, R0, 0x80, P3 ;  /* 0x000000800000780c */ /* 0x000fc60001f84270 */
[----:B0-----:R-:W3:Y:S01]  /*279e0*/  LDL.LU R22, [R1+0x4] ;  /* 0x0000040001167983 */ /* 0x001ee20000300800 */
[----:B--2---:R-:W-:-:S05]  /*279f0*/  FMUL R23, R23, R2 ;  /* 0x0000000217177220 */ /* 0x004fca0000400000 */
[----:B------:R-:W-:-:S05]  /*27a00*/  F2FP.BF16.F32.PACK_AB R23, RZ, R23 ;  /* 0x00000017ff17723e */ /* 0x000fca00000010ff */
[----:B------:R0:W-:Y:S04]  /*27a10*/  @P4 STG.E.U16 desc[UR36][R8.64+0x80], R23 ;  /* 0x0000801708004986 */ /* 0x0001e8000c101524 */
[----:B0-----:R-:W2:Y:S01]  /*27a20*/  LDL.LU R23, [R1+0x8] ;  /* 0x0000080001177983 */ /* 0x001ea20000300800 */
[----:B------:R-:W-:Y:S01]  /*27a30*/  ISETP.GT.AND P5, PT, R0, 0x80, P2 ;  /* 0x000000800000780c */ /* 0x000fe200017a4270 */
[----:B---3--:R-:W-:Y:S01]  /*27a40*/  FMUL R22, R22, R2 ;  /* 0x0000000216167220 */ /* 0x008fe20000400000 */
[----:B------:R-:W-:-:S04]  /*27a50*/  ISETP.GT.AND P4, PT, R0, 0x88, P3 ;  /* 0x000000880000780c */ /* 0x000fc80001f84270 */
[----:B------:R-:W-:-:S07]  /*27a60*/  F2FP.BF16.F32.PACK_AB R22, RZ, R22 ;  /* 0x00000016ff16723e */ /* 0x000fce00000010ff */
[----:B------:R0:W-:Y:S04]  /*27a70*/  @P5 STG.E.U16 desc[UR36][R8.64+0x82], R22 ;  /* 0x0000821608005986 */ /* 0x0001e8000c101524 */
[----:B0-----:R-:W3:Y:S01]  /*27a80*/  LDL.LU R22, [R1+0xc] ;  /* 0x00000c0001167983 */ /* 0x001ee20000300800 */
[----:B--2---:R-:W-:-:S05]  /*27a90*/  FMUL R23, R23, R2 ;  /* 0x0000000217177220 */ /* 0x004fca0000400000 */
[----:B------:R-:W-:-:S05]  /*27aa0*/  F2FP.BF16.F32.PACK_AB R23, RZ, R23 ;  /* 0x00000017ff17723e */ /* 0x000fca00000010ff */
[----:B------:R0:W-:Y:S04]  /*27ab0*/  @P4 STG.E.U16 desc[UR36][R18.64+0x80], R23 ;  /* 0x0000801712004986 */ /* 0x0001e8000c101524 */
[----:B0-----:R-:W2:Y:S01]  /*27ac0*/  LDL.LU R23, [R1+0x10] ;  /* 0x0000100001177983 */ /* 0x001ea20000300800 */
[----:B------:R-:W-:Y:S01]  /*27ad0*/  ISETP.GT.AND P5, PT, R0, 0x88, P2 ;  /* 0x000000880000780c */ /* 0x000fe200017a4270 */
[----:B---3--:R-:W-:-:S05]  /*27ae0*/  FMUL R22, R22, R2 ;  /* 0x0000000216167220 */ /* 0x008fca0000400000 */
[----:B------:R-:W-:Y:S02]  /*27af0*/  F2FP.BF16.F32.PACK_AB R22, RZ, R22 ;  /* 0x00000016ff16723e */ /* 0x000fe400000010ff */
[----:B------:R-:W-:-:S05]  /*27b00*/  ISETP.GT.AND P4, PT, R0, 0x80, P1 ;  /* 0x000000800000780c */ /* 0x000fca0000f84270 */
[----:B------:R4:W-:Y:S01]  /*27b10*/  @P5 STG.E.U16 desc[UR36][R18.64+0x82], R22 ;  /* 0x0000821612005986 */ /* 0x0009e2000c101524 */
[----:B------:R-:W-:Y:S01]  /*27b20*/  ISETP.GT.AND P5, PT, R0, 0x80, P0 ;  /* 0x000000800000780c */ /* 0x000fe200007a4270 */
[----:B----4-:R-:W-:-:S05]  /*27b30*/  FMUL R22, R232, R2 ;  /* 0x00000002e8167220 */ /* 0x010fca0000400000 */
[----:B------:R-:W-:Y:S01]  /*27b40*/  F2FP.BF16.F32.PACK_AB R22, RZ, R22 ;  /* 0x00000016ff16723e */ /* 0x000fe200000010ff */
[----:B------:R-:W-:-:S04]  /*27b50*/  FMUL R232, R234, R2 ;  /* 0x00000002eae87220 */ /* 0x000fc80000400000 */
[----:B------:R0:W-:Y:S01]  /*27b60*/  @P4 STG.E.U16 desc[UR36][R8.64+0x92], R22 ;  /* 0x0000921608004986 */ /* 0x0001e2000c101524 */
[----:B------:R-:W-:Y:S02]  /*27b70*/  ISETP.GT.AND P4, PT, R0, 0x88, P1 ;  /* 0x000000880000780c */ /* 0x000fe40000f84270 */
[----:B------:R-:W-:Y:S01]  /*27b80*/  F2FP.BF16.F32.PACK_AB R232, RZ, R232 ;  /* 0x000000e8ffe8723e */ /* 0x000fe200000010ff */
[-C--:B------:R-:W-:Y:S01]  /*27b90*/  FMUL R224, R224, R2.reuse ;  /* 0x00000002e0e07220 */ /* 0x080fe20000400000 */
[----:B------:R-:W-:-:S04]  /*27ba0*/  FMUL R225, R225, R2 ;  /* 0x00000002e1e17220 */ /* 0x000fc80000400000 */
[----:B------:R-:W-:Y:S02]  /*27bb0*/  F2FP.BF16.F32.PACK_AB R224, RZ, R224 ;  /* 0x000000e0ffe0723e */ /* 0x000fe400000010ff */
[----:B------:R-:W-:Y:S01]  /*27bc0*/  F2FP.BF16.F32.PACK_AB R225, RZ, R225 ;  /* 0x000000e1ffe1723e */ /* 0x000fe200000010ff */
[-C--:B------:R-:W-:Y:S01]  /*27bd0*/  FMUL R226, R226, R2.reuse ;  /* 0x00000002e2e27220 */ /* 0x080fe20000400000 */
[----:B------:R-:W-:-:S04]  /*27be0*/  FMUL R227, R227, R2 ;  /* 0x00000002e3e37220 */ /* 0x000fc80000400000 */
[----:B------:R-:W-:Y:S02]  /*27bf0*/  F2FP.BF16.F32.PACK_AB R226, RZ, R226 ;  /* 0x000000e2ffe2723e */ /* 0x000fe400000010ff */
[----:B------:R-:W-:Y:S01]  /*27c00*/  F2FP.BF16.F32.PACK_AB R227, RZ, R227 ;  /* 0x000000e3ffe3723e */ /* 0x000fe200000010ff */
[-C--:B------:R-:W-:Y:S01]  /*27c10*/  FMUL R228, R228, R2.reuse ;  /* 0x00000002e4e47220 */ /* 0x080fe20000400000 */
[----:B------:R-:W-:-:S05]  /*27c20*/  FMUL R229, R229, R2 ;  /* 0x00000002e5e57220 */ /* 0x000fca0000400000 */
[----:B------:R-:W-:Y:S01]  /*27c30*/  F2FP.BF16.F32.PACK_AB R229, RZ, R229 ;  /* 0x000000e5ffe5723e */ /* 0x000fe200000010ff */
[-C--:B------:R-:W-:Y:S01]  /*27c40*/  FMUL R230, R230, R2.reuse ;  /* 0x00000002e6e67220 */ /* 0x080fe20000400000 */
[----:B------:R-:W-:-:S04]  /*27c50*/  FMUL R231, R231, R2 ;  /* 0x00000002e7e77220 */ /* 0x000fc80000400000 */
[----:B------:R-:W-:Y:S02]  /*27c60*/  F2FP.BF16.F32.PACK_AB R230, RZ, R230 ;  /* 0x000000e6ffe6723e */ /* 0x000fe400000010ff */
[----:B------:R-:W-:Y:S01]  /*27c70*/  F2FP.BF16.F32.PACK_AB R231, RZ, R231 ;  /* 0x000000e7ffe7723e */ /* 0x000fe200000010ff */
[-C--:B0-----:R-:W-:Y:S01]  /*27c80*/  FMUL R22, R216, R2.reuse ;  /* 0x00000002d8167220 */ /* 0x081fe20000400000 */
[-C--:B------:R-:W-:Y:S01]  /*27c90*/  FMUL R217, R217, R2.reuse ;  /* 0x00000002d9d97220 */ /* 0x080fe20000400000 */
[----:B------:R-:W-:-:S03]  /*27ca0*/  FMUL R218, R218, R2 ;  /* 0x00000002dada7220 */ /* 0x000fc60000400000 */
[----:B------:R-:W-:Y:S02]  /*27cb0*/  F2FP.BF16.F32.PACK_AB R22, RZ, R22 ;  /* 0x00000016ff16723e */ /* 0x000fe400000010ff */
[----:B------:R-:W-:Y:S02]  /*27cc0*/  F2FP.BF16.F32.PACK_AB R217, RZ, R217 ;  /* 0x000000d9ffd9723e */ /* 0x000fe400000010ff */
[----:B------:R-:W-:Y:S01]  /*27cd0*/  F2FP.BF16.F32.PACK_AB R218, RZ, R218 ;  /* 0x000000daffda723e */ /* 0x000fe200000010ff */
[-C--:B------:R-:W-:Y:S01]  /*27ce0*/  FMUL R219, R219, R2.reuse ;  /* 0x00000002dbdb7220 */ /* 0x080fe20000400000 */
[-C--:B------:R-:W-:Y:S01]  /*27cf0*/  FMUL R221, R221, R2.reuse ;  /* 0x00000002dddd7220 */ /* 0x080fe20000400000 */
[-C--:B------:R-:W-:Y:S01]  /*27d00*/  FMUL R220, R220, R2.reuse ;  /* 0x00000002dcdc7220 */ /* 0x080fe20000400000 */
[-C--:B------:R-:W-:Y:S01]  /*27d10*/  FMUL R222, R222, R2.reuse ;  /* 0x00000002dede7220 */ /* 0x080fe20000400000 */
[----:B------:R-:W-:Y:S01]  /*27d20*/  FMUL R223, R223, R2 ;  /* 0x00000002dfdf7220 */ /* 0x000fe20000400000 */
[----:B------:R-:W-:-:S02]  /*27d30*/  F2FP.BF16.F32.PACK_AB R219, RZ, R219 ;  /* 0x000000dbffdb723e */ /* 0x000fc400000010ff */
[----:B------:R-:W-:Y:S02]  /*27d40*/  F2FP.BF16.F32.PACK_AB R221, RZ, R221 ;  /* 0x000000ddffdd723e */ /* 0x000fe400000010ff */
[----:B------:R-:W-:Y:S02]  /*27d50*/  F2FP.BF16.F32.PACK_AB R220, RZ, R220 ;  /* 0x000000dcffdc723e */ /* 0x000fe400000010ff */
[----:B------:R-:W-:Y:S02]  /*27d60*/  F2FP.BF16.F32.PACK_AB R222, RZ, R222 ;  /* 0x000000deffde723e */ /* 0x000fe400000010ff */
[----:B------:R-:W-:Y:S01]  /*27d70*/  F2FP.BF16.F32.PACK_AB R223, RZ, R223 ;  /* 0x000000dfffdf723e */ /* 0x000fe200000010ff */
[-C--:B------:R-:W-:Y:S01]  /*27d80*/  FMUL R208, R208, R2.reuse ;  /* 0x00000002d0d07220 */ /* 0x080fe20000400000 */
[-C--:B------:R-:W-:Y:S01]  /*27d90*/  FMUL R209, R209, R2.reuse ;  /* 0x00000002d1d17220 */ /* 0x080fe20000400000 */
[-C--:B------:R-:W-:Y:S01]  /*27da0*/  FMUL R211, R211, R2.reuse ;  /* 0x00000002d3d37220 */ /* 0x080fe20000400000 */
[----:B------:R-:W-:-:S02]  /*27db0*/  FMUL R210, R210, R2 ;  /* 0x00000002d2d27220 */ /* 0x000fc40000400000 */
[----:B------:R-:W-:Y:S02]  /*27dc0*/  F2FP.BF16.F32.PACK_AB R208, RZ, R208 ;  /* 0x000000d0ffd0723e */ /* 0x000fe400000010ff */
[----:B------:R-:W-:Y:S02]  /*27dd0*/  F2FP.BF16.F32.PACK_AB R209, RZ, R209 ;  /* 0x000000d1ffd1723e */ /* 0x000fe400000010ff */
[----:B------:R-:W-:Y:S02]  /*27de0*/  F2FP.BF16.F32.PACK_AB R211, RZ, R211 ;  /* 0x000000d3ffd3723e */ /* 0x000fe400000010ff */
        /* <DEDUP_REMOVED lines=10> */
[-C--:B------:R-:W-:Y:S01]  /*27e90*/  FMUL R201, R201, R2.reuse ;  /* 0x00000002c9c97220 */ /* 0x080fe20000400000 */
[----:B--2---:R-:W-:-:S05]  /*27ea0*/  FMUL R23, R23, R2 ;  /* 0x0000000217177220 */ /* 0x004fca0000400000 */
[----:B------:R-:W-:-:S04]  /*27eb0*/  F2FP.BF16.F32.PACK_AB R23, RZ, R23 ;  /* 0x00000017ff17723e */ /* 0x000fc800000010ff */
[----:B------:R-:W-:Y:S01]  /*27ec0*/  PRMT R233, R23, 0x7610, R233 ;  /* 0x0000761017e97816 */ /* 0x000fe200000000e9 */
[----:B------:R-:W-:-:S04]  /*27ed0*/  FMUL R23, R235, R2 ;  /* 0x00000002eb177220 */ /* 0x000fc80000400000 */
[----:B------:R-:W-:Y:S01]  /*27ee0*/  @P5 STG.E.U16 desc[UR36][R8.64+0x90], R233 ;  /* 0x000090e908005986 */ /* 0x000fe2000c101524 */
[C---:B------:R-:W-:Y:S02]  /*27ef0*/  ISETP.GT.AND P5, PT, R0.reuse, 0x88, P0 ;  /* 0x000000880000780c */ /* 0x040fe400007a4270 */
[----:B------:R-:W-:Y:S01]  /*27f00*/  F2FP.BF16.F32.PACK_AB R23, RZ, R23 ;  /* 0x00000017ff17723e */ /* 0x000fe200000010ff */
[----:B------:R-:W-:Y:S01]  /*27f10*/  @P4 STG.E.U16 desc[UR36][R18.64+0x92], R232 ;  /* 0x000092e812004986 */ /* 0x000fe2000c101524 */
[----:B------:R-:W-:-:S09]  /*27f20*/  ISETP.GT.AND P4, PT, R0, 0x100, P3 ;  /* 0x000001000000780c */ /* 0x000fd20001f84270 */
[----:B------:R0:W-:Y:S01]  /*27f30*/  @P5 STG.E.U16 desc[UR36][R18.64+0x90], R23 ;  /* 0x0000901712005986 */ /* 0x0001e2000c101524 */
[----:B------:R-:W-:-:S03]  /*27f40*/  ISETP.GT.AND P5, PT, R0, 0x100, P2 ;  /* 0x000001000000780c */ /* 0x000fc600017a4270 */
[----:B------:R1:W-:Y:S01]  /*27f50*/  @P4 STG.E.U16 desc[UR36][R4.64+0x80], R224 ;  /* 0x000080e004004986 */ /* 0x0003e2000c101524 */
[----:B------:R-:W-:-:S09]  /*27f60*/  ISETP.GT.AND P4, PT, R0, 0x108, P3 ;  /* 0x000001080000780c */ /* 0x000fd20001f84270 */
[----:B------:R1:W-:Y:S01]  /*27f70*/  @P5 STG.E.U16 desc[UR36][R4.64+0x82], R225 ;  /* 0x000082e104005986 */ /* 0x0003e2000c101524 */
[----:B------:R-:W-:-:S03]  /*27f80*/  ISETP.GT.AND P5, PT, R0, 0x108, P2 ;  /* 0x000001080000780c */ /* 0x000fc600017a4270 */
[----:B------:R1:W-:Y:S01]  /*27f90*/  @P4 STG.E.U16 desc[UR36][R14.64+0x80], R226 ;  /* 0x000080e20e004986 */ /* 0x0003e2000c101524 */
[----:B------:R-:W-:-:S09]  /*27fa0*/  ISETP.GT.AND P4, PT, R0, 0x100, P1 ;  /* 0x000001000000780c */ /* 0x000fd20000f84270 */
[----:B------:R1:W-:Y:S01]  /*27fb0*/  @P5 STG.E.U16 desc[UR36][R14.64+0x82], R227 ;  /* 0x000082e30e005986 */ /* 0x0003e2000c101524 */
[C---:B------:R-:W-:Y:S02]  /*27fc0*/  ISETP.GT.AND P5, PT, R0.reuse, 0x100, P0 ;  /* 0x000001000000780c */ /* 0x040fe400007a4270 */
[----:B0-----:R-:W-:Y:S01]  /*27fd0*/  F2FP.BF16.F32.PACK_AB R23, RZ, R228 ;  /* 0x000000e4ff17723e */ /* 0x001fe200000010ff */
        /* <DEDUP_REMOVED lines=8> */
[C---:B------:R-:W-:Y:S01]  /*28060*/  ISETP.GT.AND P3, PT, R0.reuse, 0x188, P3 ;  /* 0x000001880000780c */ /* 0x040fe20001f64270 */
[----:B------:R1:W-:Y:S01]  /*28070*/  @P4 STG.E.U16 desc[UR36][R6.64+0x82], R217 ;  /* 0x000082d906004986 */ /* 0x0003e2000c101524 */
[C---:B------:R-:W-:Y:S02]  /*28080*/  ISETP.GT.AND P2, PT, R0.reuse, 0x188, P2 ;  /* 0x000001880000780c */ /* 0x040fe40001744270 */
[----:B------:R-:W-:-:S07]  /*28090*/  ISETP.GT.AND P4, PT, R0, 0x180, P0 ;  /* 0x000001800000780c */ /* 0x000fce0000784270 */
[----:B------:R1:W-:Y:S04]  /*280a0*/  @P5 STG.E.U16 desc[UR36][R6.64+0x80], R22 ;  /* 0x0000801606005986 */ /* 0x0003e8000c101524 */
[----:B------:R1:W-:Y:S01]  /*280b0*/  @P3 STG.E.U16 desc[UR36][R10.64+0x80], R218 ;  /* 0x000080da0a003986 */ /* 0x0003e2000c101524 */
[C---:B------:R-:W-:Y:S02]  /*280c0*/  ISETP.GT.AND P3, PT, R0.reuse, 0x180, P1 ;  /* 0x000001800000780c */ /* 0x040fe40000f64270 */
[C---:B------:R-:W-:Y:S02]  /*280d0*/  ISETP.GT.AND P0, PT, R0.reuse, 0x188, P0 ;  /* 0x000001880000780c */ /* 0x040fe40000704270 */
[----:B------:R-:W-:Y:S01]  /*280e0*/  ISETP.GT.AND P1, PT, R0, 0x188, P1 ;  /* 0x000001880000780c */ /* 0x000fe20000f24270 */
[----:B------:R1:W-:Y:S01]  /*280f0*/  @P2 STG.E.U16 desc[UR36][R10.64+0x82], R219 ;  /* 0x000082db0a002986 */ /* 0x0003e2000c101524 */
[----:B------:R-:W-:-:S03]  /*28100*/  ISETP.GT.AND P2, PT, R3, 0x51, PT ;  /* 0x000000510300780c */ /* 0x000fc60003f44270 */
[----:B------:R1:W-:Y:S04]  /*28110*/  @P4 STG.E.U16 desc[UR36][R6.64+0x90], R220 ;  /* 0x000090dc06004986 */ /* 0x0003e8000c101524 */
[----:B------:R1:W-:Y:S01]  /*28120*/  @P3 STG.E.U16 desc[UR36][R6.64+0x92], R221 ;  /* 0x000092dd06003986 */ /* 0x0003e2000c101524 */
[----:B------:R-:W-:Y:S02]  /*28130*/  ISETP.GT.AND P3, PT, R3, 0x50, PT ;  /* 0x000000500300780c */ /* 0x000fe40003f64270 */
[C---:B------:R-:W-:Y:S01]  /*28140*/  ISETP.GT.AND P4, PT, R0.reuse, RZ, P2 ;  /* 0x000000ff0000720c */ /* 0x040fe20001784270 */
[----:B------:R1:W-:Y:S01]  /*28150*/  @P0 STG.E.U16 desc[UR36][R10.64+0x90], R222 ;  /* 0x000090de0a000986 */ /* 0x0003e2000c101524 */
[----:B------:R-:W-:-:S03]  /*28160*/  ISETP.GT.AND P0, PT, R0, RZ, P3 ;  /* 0x000000ff0000720c */ /* 0x000fc60001f04270 */
[----:B------:R1:W-:Y:S01]  /*28170*/  @P1 STG.E.U16 desc[UR36][R10.64+0x92], R223 ;  /* 0x000092df0a001986 */ /* 0x0003e2000c101524 */
[C---:B------:R-:W-:Y:S02]  /*28180*/  ISETP.GT.AND P1, PT, R0.reuse, 0x8, P2 ;  /* 0x000000080000780c */ /* 0x040fe40001724270 */
[----:B------:R-:W-:-:S05]  /*28190*/  ISETP.GT.AND P5, PT, R0, 0x8, P3 ;  /* 0x000000080000780c */ /* 0x000fca0001fa4270 */
[----:B------:R1:W-:Y:S04]  /*281a0*/  @P4 STG.E.U16 desc[UR36][R12.64+0xa2], R209 ;  /* 0x0000a2d10c004986 */ /* 0x0003e8000c101524 */
[----:B------:R1:W-:Y:S01]  /*281b0*/  @P0 STG.E.U16 desc[UR36][R12.64+0xa0], R208 ;  /* 0x0000a0d00c000986 */ /* 0x0003e2000c101524 */
[----:B------:R-:W-:-:S03]  /*281c0*/  ISETP.GT.AND P0, PT, R3, 0x58, PT ;  /* 0x000000580300780c */ /* 0x000fc60003f04270 */
[----:B------:R1:W-:Y:S01]  /*281d0*/  @P1 STG.E.U16 desc[UR36][R20.64+0xa2], R211 ;  /* 0x0000a2d314001986 */ /* 0x0003e2000c101524 */
[----:B------:R-:W-:-:S03]  /*281e0*/  ISETP.GT.AND P1, PT, R3, 0x59, PT ;  /* 0x000000590300780c */ /* 0x000fc60003f24270 */
[----:B------:R1:W-:Y:S01]  /*281f0*/  @P5 STG.E.U16 desc[UR36][R20.64+0xa0], R210 ;  /* 0x0000a0d214005986 */ /* 0x0003e2000c101524 */
[C---:B------:R-:W-:Y:S02]  /*28200*/  ISETP.GT.AND P5, PT, R0.reuse, RZ, P0 ;  /* 0x000000ff0000720c */ /* 0x040fe400007a4270 */
[----:B------:R-:W-:-:S11]  /*28210*/  ISETP.GT.AND P4, PT, R0, RZ, P1 ;  /* 0x000000ff0000720c */ /* 0x000fd60000f84270 */
[----:B------:R1:W-:Y:S01]  /*28220*/  @P5 STG.E.U16 desc[UR36][R12.64+0xb0], R212 ;  /* 0x0000b0d40c005986 */ /* 0x0003e2000c101524 */
[----:B------:R-:W-:-:S03]  /*28230*/  ISETP.GT.AND P5, PT, R0, 0x8, P0 ;  /* 0x000000080000780c */ /* 0x000fc600007a4270 */
[----:B------:R1:W-:Y:S01]  /*28240*/  @P4 STG.E.U16 desc[UR36][R12.64+0xb2], R213 ;  /* 0x0000b2d50c004986 */ /* 0x0003e2000c101524 */
[----:B------:R-:W-:-:S09]  /*28250*/  ISETP.GT.AND P4, PT, R0, 0x8, P1 ;  /* 0x000000080000780c */ /* 0x000fd20000f84270 */
[----:B------:R1:W-:Y:S01]  /*28260*/  @P5 STG.E.U16 desc[UR36][R20.64+0xb0], R214 ;  /* 0x0000b0d614005986 */ /* 0x0003e2000c101524 */
[----:B------:R-:W-:-:S03]  /*28270*/  ISETP.GT.AND P5, PT, R0, 0x80, P2 ;  /* 0x000000800000780c */ /* 0x000fc600017a4270 */
[----:B------:R1:W-:Y:S01]  /*28280*/  @P4 STG.E.U16 desc[UR36][R20.64+0xb2], R215 ;  /* 0x0000b2d714004986 */ /* 0x0003e2000c101524 */
[----:B------:R-:W-:Y:S02]  /*28290*/  ISETP.GT.AND P4, PT, R0, 0x80, P3 ;  /* 0x000000800000780c */ /* 0x000fe40001f84270 */
[----:B------:R-:W-:Y:S02]  /*282a0*/  F2FP.BF16.F32.PACK_AB R200, RZ, R200 ;  /* 0x000000c8ffc8723e */ /* 0x000fe400000010ff */
[----:B------:R-:W-:Y:S01]  /*282b0*/  F2FP.BF16.F32.PACK_AB R201, RZ, R201 ;  /* 0x000000c9ffc9723e */ /* 0x000fe200000010ff */
[----:B------:R-:W-:-:S04]  /*282c0*/  FMUL R202, R202, R2 ;  /* 0x00000002caca7220 */ /* 0x000fc80000400000 */
[----:B------:R1:W-:Y:S01]  /*282d0*/  @P5 STG.E.U16 desc[UR36][R8.64+0xa2], R201 ;  /* 0x0000a2c908005986 */ /* 0x0003e2000c101524 */
[----:B------:R-:W-:-:S03]  /*282e0*/  ISETP.GT.AND P5, PT, R0, 0x88, P2 ;  /* 0x000000880000780c */ /* 0x000fc600017a4270 */
[----:B------:R1:W-:Y:S01]  /*282f0*/  @P4 STG.E.U16 desc[UR36][R8.64+0xa0], R200 ;  /* 0x0000a0c808004986 */ /* 0x0003e2000c101524 */
[----:B------:R-:W-:Y:S01]  /*28300*/  ISETP.GT.AND P4, PT, R0, 0x88, P3 ;  /* 0x000000880000780c */ /* 0x000fe20001f84270 */
[----:B------:R-:W-:Y:S01]  /*28310*/  FMUL R203, R203, R2 ;  /* 0x00000002cbcb7220 */ /* 0x000fe20000400000 */
[----:B------:R-:W-:-:S04]  /*28320*/  F2FP.BF16.F32.PACK_AB R202, RZ, R202 ;  /* 0x000000caffca723e */ /* 0x000fc800000010ff */
        /* <DEDUP_REMOVED lines=8> */
[----:B------:R-:W-:-:S03]  /*283b0*/  F2FP.BF16.F32.PACK_AB R205, RZ, R205 ;  /* 0x000000cdffcd723e */ /* 0x000fc600000010ff */
[----:B------:R1:W-:Y:S01]  /*283c0*/  @P5 STG.E.U16 desc[UR36][R8.64+0xb0], R204 ;  /* 0x0000b0cc08005986 */ /* 0x0003e2000c101524 */
[----:B------:R-:W-:-:S03]  /*283d0*/  ISETP.GT.AND P5, PT, R0, 0x88, P0 ;  /* 0x000000880000780c */ /* 0x000fc600007a4270 */
[----:B------:R1:W-:Y:S01]  /*283e0*/  @P4 STG.E.U16 desc[UR36][R8.64+0xb2], R205 ;  /* 0x0000b2cd08004986 */ /* 0x0003e2000c101524 */
[----:B------:R-:W-:Y:S01]  /*283f0*/  ISETP.GT.AND P4, PT, R0, 0x88, P1 ;  /* 0x000000880000780c */ /* 0x000fe20000f84270 */
[-C--:B------:R-:W-:Y:S01]  /*28400*/  FMUL R206, R206, R2.reuse ;  /* 0x00000002cece7220 */ /* 0x080fe20000400000 */
[----:B------:R-:W-:-:S04]  /*28410*/  FMUL R207, R207, R2 ;  /* 0x00000002cfcf7220 */ /* 0x000fc80000400000 */
[----:B------:R-:W-:Y:S02]  /*28420*/  F2FP.BF16.F32.PACK_AB R206, RZ, R206 ;  /* 0x000000ceffce723e */ /* 0x000fe400000010ff */
        /* <DEDUP_REMOVED lines=36> */
[C---:B------:R-:W-:Y:S02]  /*28670*/  ISETP.GT.AND P4, PT, R0.reuse, 0x180, P2 ;  /* 0x000001800000780c */ /* 0x040fe40001784270 */
[----:B------:R-:W-:Y:S01]  /*28680*/  ISETP.GT.AND P3, PT, R0, 0x188, P3 ;  /* 0x000001880000780c */ /* 0x000fe20001f64270 */
[-C--:B------:R-:W-:Y:S01]  /*28690*/  FMUL R184, R184, R2.reuse ;  /* 0x00000002b8b87220 */ /* 0x080fe20000400000 */
[-C--:B------:R-:W-:Y:S01]  /*286a0*/  FMUL R185, R185, R2.reuse ;  /* 0x00000002b9b97220 */ /* 0x080fe20000400000 */
[----:B------:R-:W-:-:S03]  /*286b0*/  FMUL R186, R186, R2 ;  /* 0x00000002baba7220 */ /* 0x000fc60000400000 */
[----:B------:R-:W-:Y:S02]  /*286c0*/  F2FP.BF16.F32.PACK_AB R184, RZ, R184 ;  /* 0x000000b8ffb8723e */ /* 0x000fe400000010ff */
[----:B------:R-:W-:Y:S02]  /*286d0*/  F2FP.BF16.F32.PACK_AB R185, RZ, R185 ;  /* 0x000000b9ffb9723e */ /* 0x000fe400000010ff */
[----:B------:R-:W-:Y:S01]  /*286e0*/  F2FP.BF16.F32.PACK_AB R186, RZ, R186 ;  /* 0x000000baffba723e */ /* 0x000fe200000010ff */
[----:B------:R1:W-:Y:S01]  /*286f0*/  @P5 STG.E.U16 desc[UR36][R6.64+0xa0], R184 ;  /* 0x0000a0b806005986 */ /* 0x0003e2000c101524 */
[----:B------:R-:W-:-:S03]  /*28700*/  ISETP.GT.AND P2, PT, R0, 0x188, P2 ;  /* 0x000001880000780c */ /* 0x000fc60001744270 */
[----:B------:R1:W-:Y:S01]  /*28710*/  @P4 STG.E.U16 desc[UR36][R6.64+0xa2], R185 ;  /* 0x0000a2b906004986 */ /* 0x0003e2000c101524 */
[----:B------:R-:W-:-:S03]  /*28720*/  FMUL R187, R187, R2 ;  /* 0x00000002bbbb7220 */ /* 0x000fc60000400000 */
[----:B------:R1:W-:Y:S01]  /*28730*/  @P3 STG.E.U16 desc[UR36][R10.64+0xa0], R186 ;  /* 0x0000a0ba0a003986 */ /* 0x0003e2000c101524 */
[C---:B------:R-:W-:Y:S01]  /*28740*/  ISETP.GT.AND P3, PT, R0.reuse, 0x180, P1 ;  /* 0x000001800000780c */ /* 0x040fe20000f64270 */
[-C--:B------:R-:W-:Y:S01]  /*28750*/  FMUL R189, R189, R2.reuse ;  /* 0x00000002bdbd7220 */ /* 0x080fe20000400000 */
[C---:B------:R-:W-:Y:S02]  /*28760*/  ISETP.GT.AND P4, PT, R0.reuse, 0x180, P0 ;  /* 0x000001800000780c */ /* 0x040fe40000784270 */
[----:B------:R-:W-:Y:S01]  /*28770*/  ISETP.GT.AND P0, PT, R0, 0x188, P0 ;  /* 0x000001880000780c */ /* 0x000fe20000704270 */
[-C--:B------:R-:W-:Y:S01]  /*28780*/  FMUL R188, R188, R2.reuse ;  /* 0x00000002bcbc7220 */ /* 0x080fe20000400000 */
[----:B------:R-:W-:Y:S01]  /*28790*/  ISETP.GT.AND P1, PT, R0, 0x188, P1 ;  /* 0x000001880000780c */ /* 0x000fe20000f24270 */
[-C--:B------:R-:W-:Y:S01]  /*287a0*/  FMUL R190, R190, R2.reuse ;  /* 0x00000002bebe7220 */ /* 0x080fe20000400000 */
[----:B------:R-:W-:Y:S01]  /*287b0*/  F2FP.BF16.F32.PACK_AB R187, RZ, R187 ;  /* 0x000000bbffbb723e */ /* 0x000fe200000010ff */
[----:B------:R-:W-:Y:S01]  /*287c0*/  FMUL R191, R191, R2 ;  /* 0x00000002bfbf7220 */ /* 0x000fe20000400000 */
[----:B------:R-:W-:-:S02]  /*287d0*/  F2FP.BF16.F32.PACK_AB R189, RZ, R189 ;  /* 0x000000bdffbd723e */ /* 0x000fc400000010ff */
[----:B------:R-:W-:Y:S01]  /*287e0*/  F2FP.BF16.F32.PACK_AB R188, RZ, R188 ;  /* 0x000000bcffbc723e */ /* 0x000fe200000010ff */
[----:B------:R1:W-:Y:S01]  /*287f0*/  @P2 STG.E.U16 desc[UR36][R10.64+0xa2], R187 ;  /* 0x0000a2bb0a002986 */ /* 0x0003e2000c101524 */
[----:B------:R-:W-:Y:S02]  /*28800*/  F2FP.BF16.F32.PACK_AB R190, RZ, R190 ;  /* 0x000000beffbe723e */ /* 0x000fe400000010ff */
[----:B------:R-:W-:Y:S01]  /*28810*/  F2FP.BF16.F32.PACK_AB R191, RZ, R191 ;  /* 0x000000bfffbf723e */ /* 0x000fe200000010ff */
[----:B------:R1:W-:Y:S01]  /*28820*/  @P3 STG.E.U16 desc[UR36][R6.64+0xb2], R189 ;  /* 0x0000b2bd06003986 */ /* 0x0003e2000c101524 */
[C---:B------:R-:W-:Y:S02]  /*28830*/  ISETP.GT.AND P3, PT, R3.reuse, 0x60, PT ;  /* 0x000000600300780c */ /* 0x040fe40003f64270 */
[----:B------:R-:W-:Y:S01]  /*28840*/  ISETP.GT.AND P2, PT, R3, 0x61, PT ;  /* 0x000000610300780c */ /* 0x000fe20003f44270 */
[----:B------:R1:W-:Y:S03]  /*28850*/  @P4 STG.E.U16 desc[UR36][R6.64+0xb0], R188 ;  /* 0x0000b0bc06004986 */ /* 0x0003e6000c101524 */
[C---:B------:R-:W-:Y:S01]  /*28860*/  ISETP.GT.AND P4, PT, R0.reuse, RZ, P2 ;  /* 0x000000ff0000720c */ /* 0x040fe20001784270 */
[----:B------:R1:W-:Y:S01]  /*28870*/  @P0 STG.E.U16 desc[UR36][R10.64+0xb0], R190 ;  /* 0x0000b0be0a000986 */ /* 0x0003e2000c101524 */
[----:B------:R-:W-:-:S03]  /*28880*/  ISETP.GT.AND P0, PT, R0, RZ, P3 ;  /* 0x000000ff0000720c */ /* 0x000fc60001f04270 */
[----:B------:R1:W-:Y:S01]  /*28890*/  @P1 STG.E.U16 desc[UR36][R10.64+0xb2], R191 ;  /* 0x0000b2bf0a001986 */ /* 0x0003e2000c101524 */
[----:B------:R-:W-:Y:S01]  /*288a0*/  ISETP.GT.AND P1, PT, R0, 0x8, P2 ;  /* 0x000000080000780c */ /* 0x000fe20001724270 */
[-C--:B------:R-:W-:Y:S01]  /*288b0*/  FMUL R176, R176, R2.reuse ;  /* 0x00000002b0b07220 */ /* 0x080fe20000400000 */
[-C--:B------:R-:W-:Y:S01]  /*288c0*/  FMUL R177, R177, R2.reuse ;  /* 0x00000002b1b17220 */ /* 0x080fe20000400000 */
[-C--:B------:R-:W-:Y:S01]  /*288d0*/  FMUL R179, R179, R2.reuse ;  /* 0x00000002b3b37220 */ /* 0x080fe20000400000 */
[----:B------:R-:W-:Y:S01]  /*288e0*/  ISETP.GT.AND P5, PT, R0, 0x8, P3 ;  /* 0x000000080000780c */ /* 0x000fe20001fa4270 */
[----:B------:R-:W-:Y:S01]  /*288f0*/  FMUL R178, R178, R2 ;  /* 0x00000002b2b27220 */ /* 0x000fe20000400000 */
[----:B------:R-:W-:Y:S02]  /*28900*/  F2FP.BF16.F32.PACK_AB R176, RZ, R176 ;  /* 0x000000b0ffb0723e */ /* 0x000fe400000010ff */
[----:B------:R-:W-:Y:S02]  /*28910*/  F2FP.BF16.F32.PACK_AB R177, RZ, R177 ;  /* 0x000000b1ffb1723e */ /* 0x000fe400000010ff */
[----:B------:R-:W-:Y:S01]  /*28920*/  F2FP.BF16.F32.PACK_AB R179, RZ, R179 ;  /* 0x000000b3ffb3723e */ /* 0x000fe200000010ff */
[----:B------:R1:W-:Y:S01]  /*28930*/  @P0 STG.E.U16 desc[UR36][R12.64+0xc0], R176 ;  /* 0x0000c0b00c000986 */ /* 0x0003e2000c101524 */
[----:B------:R-:W-:-:S03]  /*28940*/  F2FP.BF16.F32.PACK_AB R178, RZ, R178 ;  /* 0x000000b2ffb2723e */ /* 0x000fc600000010ff */
[----:B------:R1:W-:Y:S01]  /*28950*/  @P4 STG.E.U16 desc[UR36][R12.64+0xc2], R177 ;  /* 0x0000c2b10c004986 */ /* 0x0003e2000c101524 */
[----:B------:R-:W-:-:S03]  /*28960*/  ISETP.GT.AND P0, PT, R3, 0x68, PT ;  /* 0x000000680300780c */ /* 0x000fc60003f04270 */
[----:B------:R1:W-:Y:S01]  /*28970*/  @P1 STG.E.U16 desc[UR36][R20.64+0xc2], R179 ;  /* 0x0000c2b314001986 */ /* 0x0003e2000c101524 */
[----:B------:R-:W-:-:S03]  /*28980*/  ISETP.GT.AND P1, PT, R3, 0x69, PT ;  /* 0x000000690300780c */ /* 0x000fc60003f24270 */
[----:B------:R1:W-:Y:S01]  /*28990*/  @P5 STG.E.U16 desc[UR36][R20.64+0xc0], R178 ;  /* 0x0000c0b214005986 */ /* 0x0003e2000c101524 */
[C---:B------:R-:W-:Y:S02]  /*289a0*/  ISETP.GT.AND P5, PT, R0.reuse, RZ, P0 ;  /* 0x000000ff0000720c */ /* 0x040fe400007a4270 */
[----:B------:R-:W-:Y:S01]  /*289b0*/  ISETP.GT.AND P4, PT, R0, RZ, P1 ;  /* 0x000000ff0000720c */ /* 0x000fe20000f84270 */
        /* <DEDUP_REMOVED lines=227> */
[C---:B------:R-:W-:Y:S02]  /*297f0*/  ISETP.GT.AND P1, PT, R0.reuse, 0x188, P1 ;  /* 0x000001880000780c */ /* 0x040fe40000f24270 */
[----:B------:R-:W-:Y:S01]  /*29800*/  ISETP.GT.AND P0, PT, R0, 0x188, P0 ;  /* 0x000001880000780c */ /* 0x000fe20000704270 */
[-C--:B------:R-:W-:Y:S01]  /*29810*/  FMUL R124, R124, R2.reuse ;  /* 0x000000027c7c7220 */ /* 0x080fe20000400000 */
[-C--:B------:R-:W-:Y:S01]  /*29820*/  FMUL R126, R126, R2.reuse ;  /* 0x000000027e7e7220 */ /* 0x080fe20000400000 */
[----:B------:R-:W-:Y:S01]  /*29830*/  FMUL R127, R127, R2 ;  /* 0x000000027f7f7220 */ /* 0x000fe20000400000 */
[----:B------:R-:W-:-:S02]  /*29840*/  F2FP.BF16.F32.PACK_AB R123, RZ, R123 ;  /* 0x0000007bff7b723e */ /* 0x000fc400000010ff */
[----:B------:R-:W-:Y:S02]  /*29850*/  F2FP.BF16.F32.PACK_AB R125, RZ, R125 ;  /* 0x0000007dff7d723e */ /* 0x000fe400000010ff */
[----:B------:R-:W-:Y:S01]  /*29860*/  F2FP.BF16.F32.PACK_AB R124, RZ, R124 ;  /* 0x0000007cff7c723e */ /* 0x000fe200000010ff */
[----:B------:R1:W-:Y:S01]  /*29870*/  @P3 STG.E.U16 desc[UR36][R10.64+0xe2], R123 ;  /* 0x0000e27b0a003986 */ /* 0x0003e2000c101524 */
[----:B------:R-:W-:Y:S02]  /*29880*/  F2FP.BF16.F32.PACK_AB R126, RZ, R126 ;  /* 0x0000007eff7e723e */ /* 0x000fe400000010ff */
[----:B------:R-:W-:Y:S01]  /*29890*/  F2FP.BF16.F32.PACK_AB R127, RZ, R127 ;  /* 0x0000007fff7f723e */ /* 0x000fe200000010ff */
[----:B------:R1:W-:Y:S01]  /*298a0*/  @P2 STG.E.U16 desc[UR36][R6.64+0xf2], R125 ;  /* 0x0000f27d06002986 */ /* 0x0003e2000c101524 */
[C---:B------:R-:W-:Y:S02]  /*298b0*/  ISETP.GT.AND P3, PT, R3.reuse, 0x80, PT ;  /* 0x000000800300780c */ /* 0x040fe40003f64270 */
[----:B------:R-:W-:Y:S01]  /*298c0*/  ISETP.GT.AND P2, PT, R3, 0x81, PT ;  /* 0x000000810300780c */ /* 0x000fe20003f44270 */
[----:B------:R1:W-:Y:S04]  /*298d0*/  @P4 STG.E.U16 desc[UR36][R6.64+0xf0], R124 ;  /* 0x0000f07c06004986 */ /* 0x0003e8000c101524 */
[----:B------:R1:W-:Y:S01]  /*298e0*/  @P1 STG.E.U16 desc[UR36][R10.64+0xf0], R126 ;  /* 0x0000f07e0a001986 */ /* 0x0003e2000c101524 */
[----:B------:R-:W-:-:S03]  /*298f0*/  ISETP.GT.AND P1, PT, R0, RZ, P2 ;  /* 0x000000ff0000720c */ /* 0x000fc60001724270 */
[----:B------:R1:W-:Y:S01]  /*29900*/  @P0 STG.E.U16 desc[UR36][R10.64+0xf2], R127 ;  /* 0x0000f27f0a000986 */ /* 0x0003e2000c101524 */
[----:B------:R-:W-:Y:S01]  /*29910*/  ISETP.GT.AND P0, PT, R0, RZ, P3 ;  /* 0x000000ff0000720c */ /* 0x000fe20001f04270 */
[-C--:B------:R-:W-:Y:S01]  /*29920*/  FMUL R112, R112, R2.reuse ;  /* 0x0000000270707220 */ /* 0x080fe20000400000 */
[-C--:B------:R-:W-:Y:S01]  /*29930*/  FMUL R113, R113, R2.reuse ;  /* 0x0000000271717220 */ /* 0x080fe20000400000 */
[C---:B------:R-:W-:Y:S02]  /*29940*/  ISETP.GT.AND P5, PT, R0.reuse, 0x8, P3 ;  /* 0x000000080000780c */ /* 0x040fe40001fa4270 */
[----:B------:R-:W-:Y:S01]  /*29950*/  ISETP.GT.AND P4, PT, R0, 0x8, P2 ;  /* 0x000000080000780c */ /* 0x000fe20001784270 */
[-C--:B------:R-:W-:Y:S01]  /*29960*/  FMUL R114, R114, R2.reuse ;  /* 0x0000000272727220 */ /* 0x080fe20000400000 */
[----:B------:R-:W-:Y:S01]  /*29970*/  FMUL R115, R115, R2 ;  /* 0x0000000273737220 */ /* 0x000fe20000400000 */
[----:B------:R-:W-:Y:S02]  /*29980*/  F2FP.BF16.F32.PACK_AB R112, RZ, R112 ;  /* 0x00000070ff70723e */ /* 0x000fe400000010ff */
[----:B------:R-:W-:-:S02]  /*29990*/  F2FP.BF16.F32.PACK_AB R113, RZ, R113 ;  /* 0x00000071ff71723e */ /* 0x000fc400000010ff */
[----:B------:R-:W-:Y:S01]  /*299a0*/  F2FP.BF16.F32.PACK_AB R114, RZ, R114 ;  /* 0x00000072ff72723e */ /* 0x000fe200000010ff */
[----:B------:R1:W-:Y:S01]  /*299b0*/  @P0 STG.E.U16 desc[UR36][R12.64+0x100], R112 ;  /* 0x000100700c000986 */ /* 0x0003e2000c101524 */
[----:B------:R-:W-:Y:S02]  /*299c0*/  F2FP.BF16.F32.PACK_AB R115, RZ, R115 ;  /* 0x00000073ff73723e */ /* 0x000fe400000010ff */
[C---:B------:R-:W-:Y:S01]  /*299d0*/  ISETP.GT.AND P0, PT, R3.reuse, 0x88, PT ;  /* 0x000000880300780c */ /* 0x040fe20003f04270 */
[----:B------:R1:W-:Y:S01]  /*299e0*/  @P1 STG.E.U16 desc[UR36][R12.64+0x102], R113 ;  /* 0x000102710c001986 */ /* 0x0003e2000c101524 */
[----:B------:R-:W-:-:S03]  /*299f0*/  ISETP.GT.AND P1, PT, R3, 0x89, PT ;  /* 0x000000890300780c */ /* 0x000fc60003f24270 */
[----:B------:R1:W-:Y:S01]  /*29a00*/  @P5 STG.E.U16 desc[UR36][R20.64+0x100], R114 ;  /* 0x0001007214005986 */ /* 0x0003e2000c101524 */
[----:B------:R-:W-:-:S03]  /*29a10*/  ISETP.GT.AND P5, PT, R0, RZ, P0 ;  /* 0x000000ff0000720c */ /* 0x000fc600007a4270 */
[----:B------:R1:W-:Y:S01]  /*29a20*/  @P4 STG.E.U16 desc[UR36][R20.64+0x102], R115 ;  /* 0x0001027314004986 */ /* 0x0003e2000c101524 */
        /* <DEDUP_REMOVED lines=348> */
[----:B------:R-:W-:Y:S02]  /*2aff0*/  F2FP.BF16.F32.PACK_AB R25, RZ, R25 ;  /* 0x00000019ff19723e */ /* 0x000fe400000010ff */
[C---:B------:R-:W-:Y:S02]  /*2b000*/  ISETP.GT.AND P2, PT, R0.reuse, 0x188, P2 ;  /* 0x000001880000780c */ /* 0x040fe40001744270 */
[C---:B------:R-:W-:Y:S01]  /*2b010*/  ISETP.GT.AND P3, PT, R0.reuse, 0x188, P3 ;  /* 0x000001880000780c */ /* 0x040fe20001f64270 */
[----:B------:R1:W-:Y:S01]  /*2b020*/  @P4 STG.E.U16 desc[UR36][R6.64+0x140], R24 ;  /* 0x0001401806004986 */ /* 0x0003e2000c101524 */
[----:B------:R-:W-:-:S03]  /*2b030*/  ISETP.GT.AND P4, PT, R0, 0x180, P0 ;  /* 0x000001800000780c */ /* 0x000fc60000784270 */
[----:B------:R1:W-:Y:S01]  /*2b040*/  @P5 STG.E.U16 desc[UR36][R6.64+0x142], R25 ;  /* 0x0001421906005986 */ /* 0x0003e2000c101524 */
[----:B------:R-:W-:Y:S01]  /*2b050*/  ISETP.GT.AND P5, PT, R0, 0x180, P1 ;  /* 0x000001800000780c */ /* 0x000fe20000fa4270 */
[-C--:B------:R-:W-:Y:S01]  /*2b060*/  FMUL R26, R26, R2.reuse ;  /* 0x000000021a1a7220 */ /* 0x080fe20000400000 */
[C---:B------:R-:W-:Y:S01]  /*2b070*/  ISETP.GT.AND P1, PT, R0.reuse, 0x188, P1 ;  /* 0x000001880000780c */ /* 0x040fe20000f24270 */
[-C--:B------:R-:W-:Y:S01]  /*2b080*/  FMUL R27, R27, R2.reuse ;  /* 0x000000021b1b7220 */ /* 0x080fe20000400000 */
[----:B------:R-:W-:Y:S01]  /*2b090*/  ISETP.GT.AND P0, PT, R0, 0x188, P0 ;  /* 0x000001880000780c */ /* 0x000fe20000704270 */
        /* <DEDUP_REMOVED lines=8> */
[----:B------:R-:W-:Y:S02]  /*2b120*/  F2FP.BF16.F32.PACK_AB R30, RZ, R30 ;  /* 0x0000001eff1e723e */ /* 0x000fe400000010ff */
[----:B------:R-:W-:Y:S01]  /*2b130*/  F2FP.BF16.F32.PACK_AB R31, RZ, R31 ;  /* 0x0000001fff1f723e */ /* 0x000fe200000010ff */
[----:B------:R1:W-:Y:S04]  /*2b140*/  @P2 STG.E.U16 desc[UR36][R10.64+0x140], R26 ;  /* 0x0001401a0a002986 */ /* 0x0003e8000c101524 */
[----:B------:R1:W-:Y:S04]  /*2b150*/  @P3 STG.E.U16 desc[UR36][R10.64+0x142], R27 ;  /* 0x0001421b0a003986 */ /* 0x0003e8000c101524 */
[----:B------:R1:W-:Y:S04]  /*2b160*/  @P5 STG.E.U16 desc[UR36][R6.64+0x150], R28 ;  /* 0x0001501c06005986 */ /* 0x0003e8000c101524 */
[----:B------:R1:W-:Y:S04]  /*2b170*/  @P4 STG.E.U16 desc[UR36][R6.64+0x152], R29 ;  /* 0x0001521d06004986 */ /* 0x0003e8000c101524 */
[----:B------:R1:W-:Y:S04]  /*2b180*/  @P1 STG.E.U16 desc[UR36][R10.64+0x150], R30 ;  /* 0x0001501e0a001986 */ /* 0x0003e8000c101524 */
[----:B------:R1:W-:Y:S02]  /*2b190*/  @P0 STG.E.U16 desc[UR36][R10.64+0x152], R31 ;  /* 0x0001521f0a000986 */ /* 0x0003e4000c101524 */
.L_x_722:
[----:B------:R-:W-:Y:S05]  /*2b1a0*/  BSYNC B0 ;  /* 0x0000000000007941 */ /* 0x000fea0003800000 */
.L_x_32:
[----:B-1----:R-:W2:Y:S04]  /*2b1b0*/  LDL.LU R5, [R1+0x274] ;  /* 0x0002740001057983 */ /* 0x002ea80000300800 */
[----:B0-----:R-:W2:Y:S01]  /*2b1c0*/  LDL.LU R4, [R1+0x288] ;  /* 0x0002880001047983 */ /* 0x001ea20000300800 */
[----:B------:R-:W-:Y:S01]  /*2b1d0*/  ULDC UR4, c[0x0][0xc] ;  /* 0x0000030000047ab9 */ /* 0x000fe20000000800 */
[----:B------:R-:W-:Y:S01]  /*2b1e0*/  ULDC UR5, c[0x0][0x10] ;  /* 0x0000040000057ab9 */ /* 0x000fe20000000800 */
[----:B------:R-:W2:Y:S01]  /*2b1f0*/  LDC R3, c[0x0][0x14] ;  /* 0x00000500ff037b82 */ /* 0x000ea20000000800 */
[----:B------:R-:W-:Y:S01]  /*2b200*/  UIMAD.WIDE.U32 UR4, UR4, UR5, URZ ;  /* 0x00000005040472a5 */ /* 0x000fe2000f8e003f */
[----:B------:R-:W-:-:S05]  /*2b210*/  PRMT R0, RZ, 0x7610, R0 ;  /* 0x00007610ff007816 */ /* 0x000fca0000000000 */
[----:B--2---:R-:W-:-:S04]  /*2b220*/  IMAD.WIDE.U32 R4, R3, UR4, R4 ;  /* 0x0000000403047c25 */ /* 0x004fc8000f8e0004 */
[----:B------:R-:W-:Y:S01]  /*2b230*/  IMAD R3, R3, UR5, RZ ;  /* 0x0000000503037c24 */ /* 0x000fe2000f8e02ff */
[----:B------:R-:W-:Y:S01]  /*2b240*/  ULDC.64 UR4, c[0x0][0x650] ;  /* 0x0001940000047ab9 */ /* 0x000fe20000000a00 */
[----:B------:R-:W-:Y:S01]  /*2b250*/  IMAD.MOV.U32 R23, RZ, RZ, R4 ;  /* 0x000000ffff177224 */ /* 0x000fe200078e0004 */
[----:B------:R-:W-:Y:S01]  /*2b260*/  ISETP.GE.U32.AND P0, PT, R4, UR4, PT ;  /* 0x0000000404007c0c */ /* 0x000fe2000bf06070 */
[----:B------:R-:W-:Y:S01]  /*2b270*/  IMAD.IADD R26, R5, 0x1, R3 ;  /* 0x00000001051a7824 */ /* 0x000fe200078e0203 */
[----:B------:R-:W-:Y:S02]  /*2b280*/  UMOV UR4, 0xffffffff ;  /* 0xffffffff00047882 */ /* 0x000fe40000000000 */
[----:B------:R-:W-:Y:S02]  /*2b290*/  IMAD.U32 R3, RZ, RZ, UR4 ;  /* 0x00000004ff037e24 */ /* 0x000fe4000f8e00ff */
[----:B------:R0:W-:Y:S01]  /*2b2a0*/  STL [R1+0x274], R26 ;  /* 0x0002741a01007387 */ /* 0x0001e20000100800 */
[----:B------:R-:W-:Y:S01]  /*2b2b0*/  ISETP.GE.U32.AND.EX P0, PT, R26, UR5, PT, P0 ;  /* 0x000000051a007c0c */ /* 0x000fe2000bf06100 */
[----:B------:R-:W-:-:S02]  /*2b2c0*/  UMOV UR5, 0xffffffff ;  /* 0xffffffff00057882 */ /* 0x000fc40000000000 */
[----:B------:R0:W-:Y:S01]  /*2b2d0*/  STL [R1+0x288], R23 ;  /* 0x0002881701007387 */ /* 0x0001e20000100800 */
[----:B------:R-:W-:-:S03]  /*2b2e0*/  IMAD.U32 R18, RZ, RZ, UR5 ;  /* 0x00000005ff127e24 */ /* 0x000fc6000f8e00ff */
[----:B------:R0:W-:Y:S06]  /*2b2f0*/  STL [R1+0x268], R3 ;  /* 0x0002680301007387 */ /* 0x0001ec0000100800 */
[----:B------:R-:W-:Y:S05]  /*2b300*/  @P0 BRA `(.L_x_723) ;  /* 0x0000000400840947 */ /* 0x000fea0003800000 */
[----:B------:R-:W1:Y:S01]  /*2b310*/  S2R R18, SR_CTAID.X ;  /* 0x0000000000127919 */ /* 0x000e620000002500 */
[----:B------:R-:W2:Y:S01]  /*2b320*/  LDC.64 R10, c[0x0][0x628] ;  /* 0x00018a00ff0a7b82 */ /* 0x000ea20000000a00 */
[----:B------:R-:W-:Y:S01]  /*2b330*/  ULDC UR4, c[0x0][0x150] ;  /* 0x0000540000047ab9 */ /* 0x000fe20000000800 */
[----:B------:R-:W-:Y:S01]  /*2b340*/  IMAD.MOV.U32 R8, RZ, RZ, R23 ;  /* 0x000000ffff087224 */ /* 0x000fe200078e0017 */
[----:B----4-:R-:W4:Y:S01]  /*2b350*/  S2R R20, SR_CTAID.Y ;  /* 0x0000000000147919 */ /* 0x010f220000002600 */
[----:B------:R-:W-:-:S04]  /*2b360*/  IMAD.MOV.U32 R9, RZ, RZ, R26 ;  /* 0x000000ffff097224 */ /* 0x000fc800078e001a */
[----:B------:R-:W0:Y:S08]  /*2b370*/  LDC R21, c[0x0][0x144] ;  /* 0x00005100ff157b82 */ /* 0x000e300000000800 */
[----:B------:R-:W0:Y:S08]  /*2b380*/  LDC R12, c[0x0][0x630] ;  /* 0x00018c00ff0c7b82 */ /* 0x000e300000000800 */
[----:B------:R-:W0:Y:S01]  /*2b390*/  LDC.64 R14, c[0x0][0x620] ;  /* 0x00018800ff0e7b82 */ /* 0x000e220000000a00 */
[----:B--2---:R-:W-:-:S04]  /*2b3a0*/  ISETP.NE.U32.AND P0, PT, R10, RZ, PT ;  /* 0x000000ff0a00720c */ /* 0x004fc80003f05070 */
[----:B------:R-:W-:Y:S02]  /*2b3b0*/  ISETP.NE.AND.EX P0, PT, R11, RZ, PT, P0 ;  /* 0x000000ff0b00720c */ /* 0x000fe40003f05300 */
[----:B-1----:R-:W-:-:S05]  /*2b3c0*/  I2FP.F32.U32 R0, R18 ;  /* 0x0000001200007245 */ /* 0x002fca0000201000 */
[----:B------:R-:W-:-:S04]  /*2b3d0*/  FMUL R0, R0, UR4 ;  /* 0x0000000400007c20 */ /* 0x000fc80008400000 */
[----:B------:R1:W2:Y:S02]  /*2b3e0*/  F2I.U32.TRUNC.NTZ R19, R0 ;  /* 0x0000000000137305 */ /* 0x0002a4000020f000 */
[----:B----4-:R-:W-:Y:S05]  /*2b3f0*/  @!P0 BRA `(.L_x_724) ;  /* 0x0000000000288947 */ /* 0x010fea0003800000 */
[----:B-1----:R-:W0:Y:S02]  /*2b400*/  LDC R0, c[0x0][0x634] ;  /* 0x00018d00ff007b82 */ /* 0x002e240000000800 */
[----:B0-----:R-:W-:-:S05]  /*2b410*/  IADD3 R3, P0, R23, R0, RZ ;  /* 0x0000000017037210 */ /* 0x001fca0007f1e0ff */
[----:B------:R-:W-:-:S04]  /*2b420*/  IMAD.X R13, RZ, RZ, R26, P0 ;  /* 0x000000ffff0d7224 */ /* 0x000fc800000e061a */
[----:B------:R-:W-:-:S04]  /*2b430*/  IMAD.WIDE.U32 R4, R13, R10, RZ ;  /* 0x0000000a0d047225 */ /* 0x000fc800078e00ff */
[----:B------:R-:W-:-:S04]  /*2b440*/  IMAD.WIDE.U32 R6, P0, R3, R11, R4 ;  /* 0x0000000b03067225 */ /* 0x000fc80007800004 */
[----:B------:R-:W-:Y:S01]  /*2b450*/  IMAD.WIDE.U32 R4, R3, R10, RZ ;  /* 0x0000000a03047225 */ /* 0x000fe200078e00ff */
[----:B------:R-:W-:-:S03]  /*2b460*/  MOV R8, R7 ;  /* 0x0000000700087202 */ /* 0x000fc60000000f00 */
[----:B------:R-:W-:Y:S01]  /*2b470*/  IMAD.X R9, RZ, RZ, RZ, P0 ;  /* 0x000000ffff097224 */ /* 0x000fe200000e06ff */
[----:B------:R-:W-:-:S05]  /*2b480*/  IADD3 RZ, P0, R5, R6, RZ ;  /* 0x0000000605ff7210 */ /* 0x000fca0007f1e0ff */
[----:B------:R-:W-:-:S08]  /*2b490*/  IMAD.WIDE.U32.X R8, R13, R11, R8, P0 ;  /* 0x0000000b0d087225 */ /* 0x000fd000000e0408 */
.L_x_724:
[-CC-:B0-----:R-:W-:Y:S01]  /*2b4a0*/  SHF.R.U64 R28, R8, R12.reuse, R9.reuse ;  /* 0x0000000c081c7219 */ /* 0x181fe20000001209 */
[----:B------:R-:W0:Y:S01]  /*2b4b0*/  LDC.64 R24, c[0x0][0x640] ;  /* 0x00019000ff187b82 */ /* 0x000e220000000a00 */
[----:B-1----:R-:W-:Y:S01]  /*2b4c0*/  SHF.R.U32.HI R0, RZ, R12, R9 ;  /* 0x0000000cff007219 */ /* 0x002fe20000011609 */
[----:B------:R-:W-:Y:S01]  /*2b4d0*/  IMAD.MOV.U32 R4, RZ, RZ, R23 ;  /* 0x000000ffff047224 */ /* 0x000fe200078e0017 */
[----:B------:R-:W-:Y:S01]  /*2b4e0*/  IADD3 R3, P0, RZ, -R28, RZ ;  /* 0x8000001cff037210 */ /* 0x000fe20007f1e0ff */
[----:B--2---:R-:W-:Y:S01]  /*2b4f0*/  IMAD.MOV R19, RZ, RZ, -R19 ;  /* 0x000000ffff137224 */ /* 0x004fe200078e0a13 */
[----:B------:R-:W-:Y:S01]  /*2b500*/  ULDC UR4, c[0x0][0x154] ;  /* 0x0000550000047ab9 */ /* 0x000fe20000000800 */
[----:B------:R-:W-:Y:S02]  /*2b510*/  IMAD.MOV.U32 R7, RZ, RZ, 0x1 ;  /* 0x00000001ff077424 */ /* 0x000fe400078e00ff */
[----:B------:R-:W1:Y:S01]  /*2b520*/  LDC R6, c[0x0][0x618] ;  /* 0x00018600ff067b82 */ /* 0x000e620000000800 */
[----:B------:R-:W-:-:S02]  /*2b530*/  IMAD.X R5, RZ, RZ, ~R0, P0 ;  /* 0x000000ffff057224 */ /* 0x000fc400000e0e00 */
[----:B------:R-:W-:Y:S02]  /*2b540*/  IMAD R19, R21, R19, R18 ;  /* 0x0000001315137224 */ /* 0x000fe400078e0212 */
[-C--:B------:R-:W-:Y:S02]  /*2b550*/  IMAD R0, R5, R14.reuse, RZ ;  /* 0x0000000e05007224 */ /* 0x080fe400078e02ff */
[----:B------:R-:W-:Y:S01]  /*2b560*/  IMAD.MOV.U32 R5, RZ, RZ, R26 ;  /* 0x000000ffff057224 */ /* 0x000fe200078e001a */
[----:B------:R-:W2:Y:S01]  /*2b570*/  LDC R8, c[0x0][0x608] ;  /* 0x00018200ff087b82 */ /* 0x000ea20000000800 */
[----:B------:R-:W-:-:S04]  /*2b580*/  IMAD.WIDE.U32 R4, R3, R14, R4 ;  /* 0x0000000e03047225 */ /* 0x000fc800078e0004 */
[----:B------:R-:W-:-:S03]  /*2b590*/  IMAD R3, R3, R15, R0 ;  /* 0x0000000f03037224 */ /* 0x000fc600078e0200 */
[----:B------:R-:W4:Y:S01]  /*2b5a0*/  LDC R22, c[0x0][0x658] ;  /* 0x00019600ff167b82 */ /* 0x000f220000000800 */
[----:B------:R-:W-:Y:S01]  /*2b5b0*/  I2FP.F32.U32 R0, R20 ;  /* 0x0000001400007245 */ /* 0x000fe20000201000 */
[----:B------:R-:W-:Y:S01]  /*2b5c0*/  IMAD.IADD R3, R5, 0x1, R3 ;  /* 0x0000000105037824 */ /* 0x000fe200078e0203 */
[----:B0-----:R-:W-:Y:S01]  /*2b5d0*/  ISETP.NE.U32.AND P0, PT, R24, RZ, PT ;  /* 0x000000ff1800720c */ /* 0x001fe20003f05070 */
[----:B------:R-:W-:Y:S02]  /*2b5e0*/  IMAD.MOV.U32 R5, RZ, RZ, -0x1 ;  /* 0xffffffffff057424 */ /* 0x000fe400078e00ff */
[----:B------:R-:W-:Y:S02]  /*2b5f0*/  FMUL R0, R0, UR4 ;  /* 0x0000000400007c20 */ /* 0x000fe40008400000 */
[----:B------:R-:W0:Y:S01]  /*2b600*/  LDC R15, c[0x0][0x148] ;  /* 0x00005200ff0f7b82 */ /* 0x000e220000000800 */
[----:B-1----:R-:W-:Y:S01]  /*2b610*/  SHF.R.U64 R12, R4, R6, R3 ;  /* 0x00000006040c7219 */ /* 0x002fe20000001203 */
[----:B------:R1:W0:Y:S01]  /*2b620*/  F2I.U32.TRUNC.NTZ R13, R0 ;  /* 0x00000000000d7305 */ /* 0x000222000020f000 */
[----:B------:R-:W-:-:S02]  /*2b630*/  ISETP.NE.AND.EX P0, PT, R25, RZ, PT, P0 ;  /* 0x000000ff1900720c */ /* 0x000fc40003f05300 */
[----:B------:R-:W-:-:S03]  /*2b640*/  SHF.R.U32.HI R3, RZ, R6, R3 ;  /* 0x00000006ff037219 */ /* 0x000fc60000011603 */
[----:B------:R-:W0:Y:S01]  /*2b650*/  LDC R18, c[0x0][0x600] ;  /* 0x00018000ff127b82 */ /* 0x000e220000000800 */
[-CC-:B--2---:R-:W-:Y:S02]  /*2b660*/  SHF.R.U64 R10, R12, R8.reuse, R3.reuse ;  /* 0x000000080c0a7219 */ /* 0x184fe40000001203 */
[----:B------:R-:W-:-:S05]  /*2b670*/  SHF.R.U32.HI R3, RZ, R8, R3 ;  /* 0x00000008ff037219 */ /* 0x000fca0000011603 */
[----:B------:R-:W2:Y:S01]  /*2b680*/  LDC R23, c[0x0][0x648] ;  /* 0x00019200ff177b82 */ /* 0x000ea20000000800 */
[-C--:B----4-:R-:W-:Y:S02]  /*2b690*/  SHF.L.U32 R4, R5, R22.reuse, RZ ;  /* 0x0000001605047219 */ /* 0x090fe400000006ff */
[-CC-:B------:R-:W-:Y:S02]  /*2b6a0*/  SHF.R.U64 R14, R10, R22.reuse, R3.reuse ;  /* 0x000000160a0e7219 */ /* 0x180fe40000001203 */
[----:B------:R-:W-:Y:S02]  /*2b6b0*/  SHF.R.U32.HI R5, RZ, R22, R3 ;  /* 0x00000016ff057219 */ /* 0x000fe40000011603 */
[----:B------:R-:W-:Y:S01]  /*2b6c0*/  LOP3.LUT R21, RZ, R4, RZ, 0x33, !PT ;  /* 0x00000004ff157212 */ /* 0x000fe200078e33ff */
[----:B------:R-:W4:Y:S01]  /*2b6d0*/  LDC R26, c[0x0][0x638] ;  /* 0x00018e00ff1a7b82 */ /* 0x000f220000000800 */
[----:B------:R-:W-:Y:S01]  /*2b6e0*/  SHF.L.U32 R22, R7, R22, RZ ;  /* 0x0000001607167219 */ /* 0x000fe200000006ff */
[----:B------:R-:W-:-:S06]  /*2b6f0*/  IMAD.MOV.U32 R4, RZ, RZ, R14 ;  /* 0x000000ffff047224 */ /* 0x000fcc00078e000e */
[----:B------:R-:W0:Y:S01]  /*2b700*/  LDC R27, c[0x0][0x610] ;  /* 0x00018400ff1b7b82 */ /* 0x000e220000000800 */
[----:B-1----:R-:W-:Y:S05]  /*2b710*/  @!P0 BRA `(.L_x_725) ;  /* 0x0000000000288947 */ /* 0x002fea0003800000 */
[----:B------:R-:W1:Y:S02]  /*2b720*/  LDC R3, c[0x0][0x64c] ;  /* 0x00019300ff037b82 */ /* 0x000e640000000800 */
[----:B-1----:R-:W-:-:S05]  /*2b730*/  IADD3 R3, P0, R14, R3, RZ ;  /* 0x000000030e037210 */ /* 0x002fca0007f1e0ff */
        /* <DEDUP_REMOVED lines=8> */
.L_x_725:
[----:B------:R-:W1:Y:S01]  /*2b7c0*/  LDC R3, c[0x0][0x65c] ;  /* 0x00019700ff037b82 */ /* 0x000e620000000800 */
[----:B--2---:R-:W-:Y:S01]  /*2b7d0*/  SHF.R.U64 R0, R4, R23, R5 ;  /* 0x0000001704007219 */ /* 0x004fe20000001205 */
[----:B0-----:R-:W-:Y:S01]  /*2b7e0*/  VIADD R7, R18, 0xffffffff ;  /* 0xffffffff12077836 */ /* 0x001fe20000000000 */
[----:B------:R-:W-:Y:S02]  /*2b7f0*/  IADD3 R13, -R13, RZ, RZ ;  /* 0x000000ff0d0d7210 */ /* 0x000fe40007ffe1ff */
[----:B------:R-:W-:Y:S02]  /*2b800*/  LOP3.LUT R5, R10, R21, RZ, 0xc0, !PT ;  /* 0x000000150a057212 */ /* 0x000fe400078ec0ff */
[----:B------:R-:W-:Y:S02]  /*2b810*/  R2UR UR5, R28 ;  /* 0x000000001c0572ca */ /* 0x000fe400000e0000 */
[----:B------:R-:W-:Y:S02]  /*2b820*/  LOP3.LUT R12, R12, R7, RZ, 0xc0, !PT ;  /* 0x000000070c0c7212 */ /* 0x000fe400078ec0ff */
[----:B-1----:R-:W-:Y:S01]  /*2b830*/  ISETP.NE.AND P0, PT, R3, 0x1, PT ;  /* 0x000000010300780c */ /* 0x002fe20003f05270 */
[----:B------:R-:W-:-:S02]  /*2b840*/  IMAD.MOV R3, RZ, RZ, -R0 ;  /* 0x000000ffff037224 */ /* 0x000fc400078e0a00 */
[----:B------:R-:W-:Y:S02]  /*2b850*/  IMAD R0, R22, R0, R5 ;  /* 0x0000000016007224 */ /* 0x000fe400078e0205 */
[----:B----4-:R-:W-:-:S04]  /*2b860*/  IMAD R3, R3, R26, R14 ;  /* 0x0000001a03037224 */ /* 0x010fc800078e020e */
[----:B------:R-:W-:-:S04]  /*2b870*/  IMAD R3, R3, R18, R12 ;  /* 0x0000001203037224 */ /* 0x000fc800078e020c */
[----:B------:R-:W-:-:S04]  /*2b880*/  @P0 IMAD R19, R15, R13, R20 ;  /* 0x0000000d0f130224 */ /* 0x000fc800078e0214 */
[----:B------:R-:W-:-:S05]  /*2b890*/  IMAD R0, R0, R27, R19 ;  /* 0x0000001b00007224 */ /* 0x000fca00078e0213 */
[----:B------:R-:W-:Y:S02]  /*2b8a0*/  SEL R4, R3, R0, !P0 ;  /* 0x0000000003047207 */ /* 0x000fe40004000000 */
[----:B------:R-:W-:Y:S01]  /*2b8b0*/  SEL R0, R0, R3, !P0 ;  /* 0x0000000300007207 */ /* 0x000fe20004000000 */
[----:B------:R-:W-:Y:S01]  /*2b8c0*/  IMAD.U32 R3, RZ, RZ, UR5 ;  /* 0x00000005ff037e24 */ /* 0x000fe2000f8e00ff */
[----:B------:R-:W-:Y:S02]  /*2b8d0*/  R2UR UR4, R4 ;  /* 0x00000000040472ca */ /* 0x000fe400000e0000 */
[----:B------:R-:W-:Y:S01]  /*2b8e0*/  R2UR UR6, R0 ;  /* 0x00000000000672ca */ /* 0x000fe200000e0000 */
[----:B------:R-:W-:Y:S01]  /*2b8f0*/  IMAD.MOV.U32 R0, RZ, RZ, 0x1 ;  /* 0x00000001ff007424 */ /* 0x000fe200078e00ff */
[----:B------:R1:W-:Y:S09]  /*2b900*/  STL [R1+0x268], R3 ;  /* 0x0002680301007387 */ /* 0x0003f20000100800 */
[----:B------:R-:W-:-:S07]  /*2b910*/  IMAD.U32 R18, RZ, RZ, UR4 ;  /* 0x00000004ff127e24 */ /* 0x000fce000f8e00ff */
.L_x_723:
[----:B------:R-:W-:Y:S01]  /*2b920*/  LOP3.LUT P0, RZ, R0, 0xff, RZ, 0xc0, !PT ;  /* 0x000000ff00ff7812 */ /* 0x000fe2000780c0ff */
[----:B------:R-:W-:-:S12]  /*2b930*/  IMAD.U32 R19, RZ, RZ, UR6 ;  /* 0x00000006ff137e24 */ /* 0x000fd8000f8e00ff */
[----:B------:R-:W-:Y:S05]  /*2b940*/  @P0 BRA `(.L_x_726) ;  /* 0xfffffd5800940947 */ /* 0x000fea000383ffff */
[----:B------:R-:W-:Y:S05]  /*2b950*/  EXIT ;  /* 0x000000000000794d */ /* 0x000fea0003800000 */
.L_x_7:
[----:B------:R-:W2:Y:S01]  /*2b960*/  LDL R163, [R1+0x288] ;  /* 0x0002880001a37983 */ /* 0x000ea20000100800 */
[----:B------:R-:W-:-:S03]  /*2b970*/  ULDC.64 UR4, c[0x0][0x650] ;  /* 0x0001940000047ab9 */ /* 0x000fc60000000a00 */
[----:B------:R-:W3:Y:S01]  /*2b980*/  LDL R162, [R1+0x274] ;  /* 0x0002740001a27983 */ /* 0x000ee20000100800 */
[----:B------:R-:W-:Y:S01]  /*2b990*/  PRMT R6, RZ, 0x7610, R6 ;  /* 0x00007610ff067816 */ /* 0x000fe20000000006 */
[----:B------:R-:W-:Y:S02]  /*2b9a0*/  IMAD.MOV.U32 R4, RZ, RZ, -0x1 ;  /* 0xffffffffff047424 */ /* 0x000fe400078e00ff */
[----:B------:R-:W-:Y:S02]  /*2b9b0*/  IMAD.MOV.U32 R5, RZ, RZ, -0x1 ;  /* 0xffffffffff057424 */ /* 0x000fe400078e00ff */
[----:B------:R-:W-:Y:S01]  /*2b9c0*/  IMAD.MOV.U32 R10, RZ, RZ, -0x1 ;  /* 0xffffffffff0a7424 */ /* 0x000fe200078e00ff */
[----:B--2---:R-:W-:-:S04]  /*2b9d0*/  ISETP.GE.U32.AND P0, PT, R163, UR4, PT ;  /* 0x00000004a3007c0c */ /* 0x004fc8000bf06070 */
[----:B---3--:R-:W-:-:S13]  /*2b9e0*/  ISETP.GE.U32.AND.EX P0, PT, R162, UR5, PT, P0 ;  /* 0x00000005a2007c0c */ /* 0x008fda000bf06100 */
[----:B------:R-:W-:Y:S05]  /*2b9f0*/  @P0 BRA `(.L_x_727) ;  /* 0x0000000400340947 */ /* 0x000fea0003800000 */
[----:B------:R-:W1:Y:S01]  /*2ba00*/  LDC.64 R14, c[0x0][0x628] ;  /* 0x00018a00ff0e7b82 */ /* 0x000e620000000a00 */
[----:B------:R-:W-:Y:S02]  /*2ba10*/  IMAD.MOV.U32 R8, RZ, RZ, R163 ;  /* 0x000000ffff087224 */ /* 0x000fe400078e00a3 */
[----:B------:R-:W-:-:S05]  /*2ba20*/  IMAD.MOV.U32 R9, RZ, RZ, R162 ;  /* 0x000000ffff097224 */ /* 0x000fca00078e00a2 */
[----:B------:R-:W2:Y:S08]  /*2ba30*/  LDC R10, c[0x0][0x630] ;  /* 0x00018c00ff0a7b82 */ /* 0x000eb00000000800 */
[----:B------:R-:W3:Y:S01]  /*2ba40*/  LDC.64 R16, c[0x0][0x620] ;  /* 0x00018800ff107b82 */ /* 0x000ee20000000a00 */
[----:B-1----:R-:W-:-:S04]  /*2ba50*/  ISETP.NE.U32.AND P0, PT, R14, RZ, PT ;  /* 0x000000ff0e00720c */ /* 0x002fc80003f05070 */
[----:B------:R-:W-:-:S13]  /*2ba60*/  ISETP.NE.AND.EX P0, PT, R15, RZ, PT, P0 ;  /* 0x000000ff0f00720c */ /* 0x000fda0003f05300 */
[----:B--23--:R-:W-:Y:S05]  /*2ba70*/  @!P0 BRA `(.L_x_728) ;  /* 0x0000000000288947 */ /* 0x00cfea0003800000 */
[----:B------:R-:W1:Y:S02]  /*2ba80*/  LDC R4, c[0x0][0x634] ;  /* 0x00018d00ff047b82 */ /* 0x000e640000000800 */
[----:B-1----:R-:W-:-:S04]  /*2ba90*/  IADD3 R9, P0, R163, R4, RZ ;  /* 0x00000004a3097210 */ /* 0x002fc80007f1e0ff */
[----:B------:R-:W-:-:S05]  /*2baa0*/  IADD3.X R13, RZ, R162, RZ, P0, !PT ;  /* 0x000000a2ff0d7210 */ /* 0x000fca00007fe4ff */
[----:B------:R-:W-:-:S04]  /*2bab0*/  IMAD.WIDE.U32 R4, R13, R14, RZ ;  /* 0x0000000e0d047225 */ /* 0x000fc800078e00ff */
[----:B------:R-:W-:-:S04]  /*2bac0*/  IMAD.WIDE.U32 R6, P0, R9, R15, R4 ;  /* 0x0000000f09067225 */ /* 0x000fc80007800004 */
[----:B------:R-:W-:-:S04]  /*2bad0*/  IMAD.WIDE.U32 R4, R9, R14, RZ ;  /* 0x0000000e09047225 */ /* 0x000fc800078e00ff */
[----:B------:R-:W-:Y:S01]  /*2bae0*/  IMAD.X R9, RZ, RZ, RZ, P0 ;  /* 0x000000ffff097224 */ /* 0x000fe200000e06ff */
[----:B------:R-:W-:Y:S01]  /*2baf0*/  IADD3 RZ, P0, R5, R6, RZ ;  /* 0x0000000605ff7210 */ /* 0x000fe20007f1e0ff */
[----:B------:R-:W-:-:S04]  /*2bb00*/  IMAD.MOV.U32 R8, RZ, RZ, R7 ;  /* 0x000000ffff087224 */ /* 0x000fc800078e0007 */
[----:B------:R-:W-:-:S08]  /*2bb10*/  IMAD.WIDE.U32.X R8, R13, R15, R8, P0 ;  /* 0x0000000f0d087225 */ /* 0x000fd000000e0408 */
.L_x_728:
[----:B------:R-:W1:Y:S01]  /*2bb20*/  LDC.64 R20, c[0x0][0x640] ;  /* 0x00019000ff147b82 */ /* 0x000e620000000a00 */
[-CC-:B------:R-:W-:Y:S02]  /*2bb30*/  SHF.R.U64 R14, R8, R10.reuse, R9.reuse ;  /* 0x0000000a080e7219 */ /* 0x180fe40000001209 */
[----:B------:R-:W-:Y:S02]  /*2bb40*/  SHF.R.U32.HI R4, RZ, R10, R9 ;  /* 0x0000000aff047219 */ /* 0x000fe40000011609 */
[----:B------:R-:W-:-:S03]  /*2bb50*/  IADD3 R7, P0, RZ, -R14, RZ ;  /* 0x8000000eff077210 */ /* 0x000fc60007f1e0ff */
[----:B------:R-:W2:Y:S02]  /*2bb60*/  LDC R8, c[0x0][0x618] ;  /* 0x00018600ff087b82 */ /* 0x000ea40000000800 */
[----:B------:R-:W-:Y:S02]  /*2bb70*/  IMAD.X R5, RZ, RZ, ~R4, P0 ;  /* 0x000000ffff057224 */ /* 0x000fe400000e0e04 */
[----:B------:R-:W-:Y:S02]  /*2bb80*/  IMAD.MOV.U32 R4, RZ, RZ, R163 ;  /* 0x000000ffff047224 */ /* 0x000fe400078e00a3 */
[-C--:B------:R-:W-:Y:S02]  /*2bb90*/  IMAD R6, R5, R16.reuse, RZ ;  /* 0x0000001005067224 */ /* 0x080fe400078e02ff */
[----:B------:R-:W3:Y:S01]  /*2bba0*/  LDC R18, c[0x0][0x608] ;  /* 0x00018200ff127b82 */ /* 0x000ee20000000800 */
[----:B------:R-:W-:Y:S02]  /*2bbb0*/  IMAD.MOV.U32 R5, RZ, RZ, R162 ;  /* 0x000000ffff057224 */ /* 0x000fe400078e00a2 */
[----:B------:R-:W-:-:S05]  /*2bbc0*/  IMAD.WIDE.U32 R4, R7, R16, R4 ;  /* 0x0000001007047225 */ /* 0x000fca00078e0004 */
[----:B------:R-:W4:Y:S01]  /*2bbd0*/  LDC R19, c[0x0][0x658] ;  /* 0x00019600ff137b82 */ /* 0x000f220000000800 */
[----:B------:R-:W-:Y:S01]  /*2bbe0*/  IMAD R7, R7, R17, R6 ;  /* 0x0000001107077224 */ /* 0x000fe200078e0206 */
[----:B-1----:R-:W-:Y:S01]  /*2bbf0*/  ISETP.NE.U32.AND P0, PT, R20, RZ, PT ;  /* 0x000000ff1400720c */ /* 0x002fe20003f05070 */
[----:B------:R-:W-:Y:S02]  /*2bc00*/  IMAD.MOV.U32 R6, RZ, RZ, -0x1 ;  /* 0xffffffffff067424 */ /* 0x000fe400078e00ff */
[----:B------:R-:W-:Y:S01]  /*2bc10*/  IMAD.IADD R5, R5, 0x1, R7 ;  /* 0x0000000105057824 */ /* 0x000fe200078e0207 */
[----:B------:R-:W-:Y:S02]  /*2bc20*/  ISETP.NE.AND.EX P0, PT, R21, RZ, PT, P0 ;  /* 0x000000ff1500720c */ /* 0x000fe40003f05300 */
[----:B------:R-:W1:Y:S02]  /*2bc30*/  LDC R17, c[0x0][0x600] ;  /* 0x00018000ff117b82 */ /* 0x000e640000000800 */
[----:B--2---:R-:W-:-:S02]  /*2bc40*/  SHF.R.U64 R10, R4, R8, R5 ;  /* 0x00000008040a7219 */ /* 0x004fc40000001205 */
[----:B------:R-:W-:-:S04]  /*2bc50*/  SHF.R.U32.HI R5, RZ, R8, R5 ;  /* 0x00000008ff057219 */ /* 0x000fc80000011605 */
[----:B------:R-:W2:Y:S01]  /*2bc60*/  LDC R22, c[0x0][0x648] ;  /* 0x00019200ff167b82 */ /* 0x000ea20000000800 */
[-CC-:B---3--:R-:W-:Y:S02]  /*2bc70*/  SHF.R.U64 R15, R10, R18.reuse, R5.reuse ;  /* 0x000000120a0f7219 */ /* 0x188fe40000001205 */
[----:B------:R-:W-:Y:S01]  /*2bc80*/  SHF.R.U32.HI R4, RZ, R18, R5 ;  /* 0x00000012ff047219 */ /* 0x000fe20000011605 */
[----:B------:R-:W-:-:S04]  /*2bc90*/  IMAD.MOV.U32 R18, RZ, RZ, 0x1 ;  /* 0x00000001ff127424 */ /* 0x000fc800078e00ff */
[----:B0-----:R-:W0:Y:S01]  /*2bca0*/  LDC R23, c[0x0][0x638] ;  /* 0x00018e00ff177b82 */ /* 0x001e220000000800 */
[-CC-:B----4-:R-:W-:Y:S02]  /*2bcb0*/  SHF.R.U64 R16, R15, R19.reuse, R4.reuse ;  /* 0x000000130f107219 */ /* 0x190fe40000001204 */
[-C--:B------:R-:W-:Y:S02]  /*2bcc0*/  SHF.L.U32 R6, R6, R19.reuse, RZ ;  /* 0x0000001306067219 */ /* 0x080fe400000006ff */
[----:B------:R-:W-:Y:S01]  /*2bcd0*/  SHF.R.U32.HI R5, RZ, R19, R4 ;  /* 0x00000013ff057219 */ /* 0x000fe20000011604 */
[----:B------:R-:W-:Y:S01]  /*2bce0*/  IMAD.MOV.U32 R4, RZ, RZ, R16 ;  /* 0x000000ffff047224 */ /* 0x000fe200078e0010 */
[----:B------:R-:W-:Y:S01]  /*2bcf0*/  LOP3.LUT R24, RZ, R6, RZ, 0x33, !PT ;  /* 0x00000006ff187212 */ /* 0x000fe200078e33ff */
[----:B------:R-:W3:Y:S01]  /*2bd00*/  LDC R25, c[0x0][0x610] ;  /* 0x00018400ff197b82 */ /* 0x000ee20000000800 */
[----:B------:R-:W-:Y:S05]  /*2bd10*/  @!P0 BRA `(.L_x_729) ;  /* 0x0000000000288947 */ /* 0x000fea0003800000 */
[----:B------:R-:W4:Y:S02]  /*2bd20*/  LDC R9, c[0x0][0x64c] ;  /* 0x00019300ff097b82 */ /* 0x000f240000000800 */
[----:B----4-:R-:W-:-:S05]  /*2bd30*/  IADD3 R9, P0, R16, R9, RZ ;  /* 0x0000000910097210 */ /* 0x010fca0007f1e0ff */
        /* <DEDUP_REMOVED lines=8> */
.L_x_729:
[----:B------:R-:W4:Y:S01]  /*2bdc0*/  LDC R6, c[0x0][0x65c] ;  /* 0x00019700ff067b82 */ /* 0x000f220000000800 */
[----:B--2---:R-:W-:Y:S01]  /*2bdd0*/  SHF.R.U64 R4, R4, R22, R5 ;  /* 0x0000001604047219 */ /* 0x004fe20000001205 */
[----:B-1----:R-:W-:Y:S01]  /*2bde0*/  VIADD R7, R17, 0xffffffff ;  /* 0xffffffff11077836 */ /* 0x002fe20000000000 */
[----:B------:R-:W-:Y:S02]  /*2bdf0*/  SHF.L.U32 R18, R18, R19, RZ ;  /* 0x0000001312127219 */ /* 0x000fe400000006ff */
[----:B------:R-:W-:Y:S01]  /*2be00*/  LOP3.LUT R3, R15, R24, RZ, 0xc0, !PT ;  /* 0x000000180f037212 */ /* 0x000fe200078ec0ff */
[----:B------:R-:W-:Y:S01]  /*2be10*/  IMAD.MOV R5, RZ, RZ, -R4 ;  /* 0x000000ffff057224 */ /* 0x000fe200078e0a04 */
[----:B------:R-:W-:Y:S01]  /*2be20*/  LOP3.LUT R7, R10, R7, RZ, 0xc0, !PT ;  /* 0x000000070a077212 */ /* 0x000fe200078ec0ff */
[----:B------:R-:W-:Y:S02]  /*2be30*/  IMAD.MOV.U32 R10, RZ, RZ, R14 ;  /* 0x000000ffff0a7224 */ /* 0x000fe400078e000e */
[----:B------:R-:W-:Y:S01]  /*2be40*/  IMAD R3, R18, R4, R3 ;  /* 0x0000000412037224 */ /* 0x000fe200078e0203 */
[----:B----4-:R-:W-:Y:S01]  /*2be50*/  ISETP.NE.AND P0, PT, R6, 0x1, PT ;  /* 0x000000010600780c */ /* 0x010fe20003f05270 */
[----:B------:R-:W-:-:S12]  /*2be60*/  IMAD.MOV.U32 R6, RZ, RZ, 0x1 ;  /* 0x00000001ff067424 */ /* 0x000fd800078e00ff */
[----:B------:R-:W-:Y:S02]  /*2be70*/  @P0 IMAD R0, R11, R12, R2 ;  /* 0x0000000c0b000224 */ /* 0x000fe400078e0202 */
[----:B0-----:R-:W-:Y:S02]  /*2be80*/  IMAD R2, R5, R23, R16 ;  /* 0x0000001705027224 */ /* 0x001fe400078e0210 */
[----:B---3--:R-:W-:Y:S02]  /*2be90*/  IMAD R0, R3, R25, R0 ;  /* 0x0000001903007224 */ /* 0x008fe400078e0200 */
[----:B------:R-:W-:-:S05]  /*2bea0*/  IMAD R3, R2, R17, R7 ;  /* 0x0000001102037224 */ /* 0x000fca00078e0207 */
[----:B------:R-:W-:Y:S02]  /*2beb0*/  SEL R5, R3, R0, !P0 ;  /* 0x0000000003057207 */ /* 0x000fe40004000000 */
[----:B------:R-:W-:-:S07]  /*2bec0*/  SEL R4, R0, R3, !P0 ;  /* 0x0000000300047207 */ /* 0x000fce0004000000 */
.L_x_727:
[----:B------:R-:W-:-:S08]  /*2bed0*/  NOP ;  /* 0x0000000000007918 */ /* 0x000fd00000000000 */
[----:B0-----:R-:W0:-:S00]  /*2bee0*/  USETMAXREG.DEALLOC.CTAPOOL 0x18 ;  /* 0x00000018000079c8 */ /* 0x001e0000080e0500 */
[----:B------:R-:W-:-:S13]  /*2bef0*/  ISETP.NE.AND P0, PT, RZ, UR8, PT ;  /* 0x00000008ff007c0c */ /* 0x000fda000bf05270 */
[----:B------:R-:W-:Y:S05]  /*2bf00*/  @P0 EXIT ;  /* 0x000000000000094d */ /* 0x000fea0003800000 */
[----:B0-----:R-:W-:Y:S01]  /*2bf10*/  LOP3.LUT P0, RZ, R6, 0xff, RZ, 0xc0, !PT ;  /* 0x000000ff06ff7812 */ /* 0x001fe2000780c0ff */
[----:B------:R-:W-:Y:S02]  /*2bf20*/  IMAD.MOV.U32 R0, RZ, RZ, 0x1 ;  /* 0x00000001ff007424 */ /* 0x000fe400078e00ff */
[----:B------:R-:W-:-:S10]  /*2bf30*/  IMAD.MOV.U32 R6, RZ, RZ, RZ ;  /* 0x000000ffff067224 */ /* 0x000fd400078e00ff */
[----:B------:R-:W-:Y:S05]  /*2bf40*/  @!P0 BRA `(.L_x_730) ;  /* 0x0000000c00608947 */ /* 0x000fea0003800000 */
[----:B------:R-:W2:Y:S01]  /*2bf50*/  LDL R2, [R1+0x264] ;  /* 0x0002640001027983 */ /* 0x000ea20000100800 */
[----:B------:R-:W0:Y:S01]  /*2bf60*/  LDC R0, c[0x0][0x28c] ;  /* 0x0000a300ff007b82 */ /* 0x000e220000000800 */
[----:B------:R-:W-:Y:S01]  /*2bf70*/  ULDC UR5, c[0x0][0x658] ;  /* 0x0001960000057ab9 */ /* 0x000fe20000000800 */
[----:B------:R-:W-:Y:S01]  /*2bf80*/  UMOV UR7, 0xffffffff ;  /* 0xffffffff00077882 */ /* 0x000fe20000000000 */
[----:B------:R-:W1:Y:S01]  /*2bf90*/  S2R R16, SR_CgaCtaId ;  /* 0x0000000000107919 */ /* 0x000e620000008800 */
[----:B------:R-:W-:Y:S01]  /*2bfa0*/  ULDC UR6, c[0x0][0xc] ;  /* 0x0000030000067ab9 */ /* 0x000fe20000000800 */
[----:B------:R-:W-:Y:S01]  /*2bfb0*/  UMOV UR9, 0x1 ;  /* 0x0000000100097882 */ /* 0x000fe20000000000 */
[----:B------:R-:W-:Y:S01]  /*2bfc0*/  BSSY B0, `(.L_x_730) ;  /* 0x00000d0000007945 */ /* 0x000fe20003800000 */
[----:B------:R-:W-:Y:S01]  /*2bfd0*/  USHF.L.U32 UR18, UR9, UR5, URZ ;  /* 0x0000000509127299 */ /* 0x000fe2000800063f */
[----:B------:R-:W-:Y:S01]  /*2bfe0*/  IMAD.MOV.U32 R9, RZ, RZ, 0x1 ;  /* 0x00000001ff097424 */ /* 0x000fe200078e00ff */
[----:B------:R-:W-:Y:S01]  /*2bff0*/  ULDC UR4, c[0x0][0x600] ;  /* 0x0001800000047ab9 */ /* 0x000fe20000000800 */
[----:B------:R-:W-:Y:S01]  /*2c000*/  IMAD.MOV.U32 R6, RZ, RZ, RZ ;  /* 0x000000ffff067224 */ /* 0x000fe200078e00ff */
[----:B------:R-:W-:Y:S01]  /*2c010*/  UIADD3 UR4, UR4, -0x1, URZ ;  /* 0xffffffff04047890 */ /* 0x000fe2000fffe03f */
[----:B------:R-:W-:Y:S01]  /*2c020*/  ULDC.64 UR22, c[0x0][0x198] ;  /* 0x0000660000167ab9 */ /* 0x000fe20000000a00 */
[----:B0-----:R-:W-:-:S05]  /*2c030*/  VIADD R0, R0, 0x1f ;  /* 0x0000001f00007836 */ /* 0x001fca0000000000 */
[----:B------:R-:W-:-:S04]  /*2c040*/  SHF.R.S32.HI R3, RZ, 0x1f, R0 ;  /* 0x0000001fff037819 */ /* 0x000fc80000011400 */
[----:B------:R-:W-:Y:S01]  /*2c050*/  LEA.HI R3, R3, R0, RZ, 0x5 ;  /* 0x0000000003037211 */ /* 0x000fe200078f28ff */
[----:B------:R-:W-:Y:S01]  /*2c060*/  IMAD.MOV.U32 R0, RZ, RZ, 0x1 ;  /* 0x00000001ff007424 */ /* 0x000fe200078e00ff */
[----:B-1----:R-:W-:Y:S02]  /*2c070*/  LOP3.LUT R16, R16, 0x1, RZ, 0xc0, !PT ;  /* 0x0000000110107812 */ /* 0x002fe400078ec0ff */
[----:B------:R-:W-:-:S05]  /*2c080*/  SHF.R.S32.HI R7, RZ, 0x5, R3 ;  /* 0x00000005ff077819 */ /* 0x000fca0000011403 */
[----:B------:R-:W-:Y:S01]  /*2c090*/  VIADD R17, R7, 0x1 ;  /* 0x0000000107117836 */ /* 0x000fe20000000000 */
[----:B--2---:R-:W-:-:S13]  /*2c0a0*/  R2UR UR8, R2 ;  /* 0x00000000020872ca */ /* 0x004fda00000e0000 */
[----:B------:R-:W-:Y:S02]  /*2c0b0*/  ULOP3.LUT UR24, UR8, 0x2, URZ, 0xfc, !UPT ;  /* 0x0000000208187892 */ /* 0x000fe4000f8efc3f */
[----:B------:R-:W-:-:S03]  /*2c0c0*/  USHF.L.U32 UR8, UR7, UR5, URZ ;  /* 0x0000000507087299 */ /* 0x000fc6000800063f */
[----:B------:R-:W-:Y:S01]  /*2c0d0*/  ULDC UR7, c[0x0][0x10] ;  /* 0x0000040000077ab9 */ /* 0x000fe20000000800 */
[----:B------:R-:W-:Y:S01]  /*2c0e0*/  ULDC UR5, c[0x0][0x14] ;  /* 0x0000050000057ab9 */ /* 0x000fe20000000800 */
[----:B------:R-:W-:Y:S02]  /*2c0f0*/  UIMAD.WIDE.U32 UR6, UR6, UR7, URZ ;  /* 0x00000007060672a5 */ /* 0x000fe4000f8e003f */
[----:B------:R-:W-:Y:S02]  /*2c100*/  ULOP3.LUT UR17, URZ, UR8, URZ, 0x33, !UPT ;  /* 0x000000083f117292 */ /* 0x000fe4000f8e333f */
[----:B------:R-:W-:Y:S02]  /*2c110*/  UIMAD.WIDE.U32 UR20, UR6, UR5, URZ ;  /* 0x00000005061472a5 */ /* 0x000fe4000f8e003f */
[----:B------:R-:W-:-:S04]  /*2c120*/  UIMAD UR13, UR7, UR5, URZ ;  /* 0x00000005070d72a4 */ /* 0x000fc8000f8e023f */
[----:B------:R-:W-:-:S12]  /*2c130*/  UIADD3 UR13, UR21, UR13, URZ ;  /* 0x0000000d150d7290 */ /* 0x000fd8000fffe03f */
.L_x_741:
[----:B------:R-:W-:-:S03]  /*2c140*/  UMOV UR5, 0xffffffff ;  /* 0xffffffff00057882 */ /* 0x000fc60000000000 */
[----:B------:R-:W-:Y:S05]  /*2c150*/  BRA.DIV UR5, `(.L_x_731) ;  /* 0x0000000e05f87947 */ /* 0x000fea000b800000 */
[----:B------:R-:W-:-:S13]  /*2c160*/  ELECT P6, URZ, PT ;  /* 0x00000000003f782f */ /* 0x000fda00038c0000 */
.L_x_753:
[----:B------:R-:W0:Y:S01]  /*2c170*/  LDC R2, c[0x0][0x28c] ;  /* 0x0000a300ff027b82 */ /* 0x000e220000000800 */
[----:B------:R-:W-:Y:S01]  /*2c180*/  BSSY B1, `(.L_x_732) ;  /* 0x000003c000017945 */ /* 0x000fe20003800000 */
[----:B0-----:R-:W-:-:S13]  /*2c190*/  ISETP.LT.OR P6, PT, R2, 0x1, !P6 ;  /* 0x000000010200780c */ /* 0x001fda00077c1670 */
[----:B------:R-:W-:Y:S05]  /*2c1a0*/  @P6 BRA `(.L_x_733) ;  /* 0x0000000000e46947 */ /* 0x000fea0003800000 */
[----:B------:R-:W-:Y:S01]  /*2c1b0*/  LEA R5, R5, R16, 0x1 ;  /* 0x0000001005057211 */ /* 0x000fe200078e08ff */
[----:B------:R-:W-:Y:S02]  /*2c1c0*/  IMAD.SHL.U32 R4, R4, 0x200, RZ ;  /* 0x0000020004047824 */ /* 0x000fe400078e00ff */
[----:B------:R-:W-:Y:S02]  /*2c1d0*/  IMAD.MOV.U32 R14, RZ, RZ, RZ ;  /* 0x000000ffff0e7224 */ /* 0x000fe400078e00ff */
[----:B------:R-:W-:Y:S02]  /*2c1e0*/  IMAD R5, R5, 0x58, RZ ;  /* 0x0000005805057824 */ /* 0x000fe400078e02ff */
[----:B------:R-:W-:Y:S02]  /*2c1f0*/  IMAD.MOV.U32 R3, RZ, RZ, R17 ;  /* 0x000000ffff037224 */ /* 0x000fe400078e0011 */
[----:B------:R-:W-:Y:S02]  /*2c200*/  IMAD.MOV.U32 R2, RZ, RZ, R0 ;  /* 0x000000ffff027224 */ /* 0x000fe400078e0000 */
[----:B------:R-:W-:-:S07]  /*2c210*/  IMAD.MOV.U32 R11, RZ, RZ, R6 ;  /* 0x000000ffff0b7224 */ /* 0x000fce00078e0006 */
.L_x_736:
[----:B------:R-:W0:Y:S01]  /*2c220*/  S2R R13, SR_CgaCtaId ;  /* 0x00000000000d7919 */ /* 0x000e220000008800 */
[----:B------:R-:W-:-:S04]  /*2c230*/  MOV R8, 0x400 ;  /* 0x0000040000087802 */ /* 0x000fc80000000f00 */
[----:B0-----:R-:W-:Y:S02]  /*2c240*/  LEA R8, R13, R8, 0x18 ;  /* 0x000000080d087211 */ /* 0x001fe400078ec0ff */
[----:B------:R-:W-:-:S03]  /*2c250*/  SHF.L.U32 R13, R2, 0x1f, RZ ;  /* 0x0000001f020d7819 */ /* 0x000fc600000006ff */
[----:B------:R-:W-:-:S04]  /*2c260*/  IMAD R12, R11, 0x8, R8 ;  /* 0x000000080b0c7824 */ /* 0x000fc800078e0208 */
[----:B------:R-:W0:Y:S02]  /*2c270*/  SYNCS.PHASECHK.TRANS64.TRYWAIT P0, [R12+URZ+0x28], R13 ;  /* 0x0000280d0c0075a7 */ /* 0x000e24000800017f */
[----:B0-----:R-:W-:Y:S05]  /*2c280*/  @!P0 BRA `(.L_x_734) ;  /* 0x0000000c00cc8947 */ /* 0x001fea0003800000 */
.L_x_754:
[----:B------:R-:W1:Y:S01]  /*2c290*/  S2R R15, SR_TID.X ;  /* 0x00000000000f7919 */ /* 0x000e620000002100 */
[----:B------:R-:W-:-:S04]  /*2c2a0*/  UPRMT UR5, UR24, 0x9910, URZ ;  /* 0x0000991018057896 */ /* 0x000fc8000800003f */
[----:B------:R-:W-:Y:S01]  /*2c2b0*/  UISETP.NE.AND UP0, UPT, UR5, 0x2, UPT ;  /* 0x000000020500788c */ /* 0x000fe2000bf05270 */
[----:B-1----:R-:W-:-:S13]  /*2c2c0*/  LOP3.LUT P0, RZ, R15, 0x7f, RZ, 0xc0, !PT ;  /* 0x0000007f0fff7812 */ /* 0x002fda000780c0ff */
[----:B0-----:R-:W0:Y:S02]  /*2c2d0*/  @!P0 LDC R13, c[0x0][0x500] ;  /* 0x00014000ff0d8b82 */ /* 0x001e240000000800 */
[----:B0-----:R0:W-:Y:S01]  /*2c2e0*/  @!P0 SYNCS.ARRIVE.TRANS64 RZ, [R12+URZ], R13 ;  /* 0x0000000d0cff89a7 */ /* 0x0011e2000800003f */
[----:B------:R-:W-:-:S13]  /*2c2f0*/  PLOP3.LUT P0, PT, PT, PT, UP0, 0x80, 0x0 ;  /* 0x000000000000781c */ /* 0x000fda0003f0f008 */
[----:B0-----:R-:W-:Y:S05]  /*2c300*/  @P0 BRA `(.L_x_735) ;  /* 0x0000000000040947 */ /* 0x001fea0003800000 */
[----:B------:R-:W-:Y:S01]  /*2c310*/  BPT.TRAP 0x1 ;  /* 0x000000040000795c */ /* 0x000fe20000300000 */
.L_x_735:
[C---:B------:R-:W-:Y:S01]  /*2c320*/  IMAD R13, R11.reuse, 0x2, R16 ;  /* 0x000000020b0d7824 */ /* 0x040fe200078e0210 */
[----:B------:R-:W-:Y:S01]  /*2c330*/  R2UR UR9, R12 ;  /* 0x000000000c0972ca */ /* 0x000fe200000e0000 */
[--C-:B------:R-:W-:Y:S01]  /*2c340*/  IMAD R12, R11, 0x8000, R8.reuse ;  /* 0x000080000b0c7824 */ /* 0x100fe200078e0208 */
[----:B------:R-:W-:Y:S01]  /*2c350*/  UIADD3 UR6, UP0, UR22, 0xf0, URZ ;  /* 0x000000f016067890 */ /* 0x000fe2000ff1e03f */
[----:B------:R-:W-:Y:S01]  /*2c360*/  IMAD R13, R13, 0xb00, RZ ;  /* 0x00000b000d0d7824 */ /* 0x000fe200078e02ff */
[----:B------:R-:W-:Y:S01]  /*2c370*/  R2UR UR11, R4 ;  /* 0x00000000040b72ca */ /* 0x000fe200000e0000 */
[----:B------:R-:W-:Y:S01]  /*2c380*/  VIADD R3, R3, 0xffffffff ;  /* 0xffffffff03037836 */ /* 0x000fe20000000000 */
[----:B------:R-:W-:Y:S01]  /*2c390*/  R2UR UR5, R12 ;  /* 0x000000000c0572ca */ /* 0x000fe200000e0000 */
[----:B------:R-:W-:Y:S01]  /*2c3a0*/  IMAD R13, R13, 0x2, R8 ;  /* 0x000000020d0d7824 */ /* 0x000fe200078e0208 */
[----:B------:R-:W-:Y:S01]  /*2c3b0*/  R2UR UR10, R14 ;  /* 0x000000000e0a72ca */ /* 0x000fe200000e0000 */
[----:B------:R-:W-:Y:S01]  /*2c3c0*/  UIADD3 UR26, UP1, UR22, 0x1f0, URZ ;  /* 0x000001f0161a7890 */ /* 0x000fe2000ff3e03f */
[----:B------:R-:W-:Y:S01]  /*2c3d0*/  R2UR UR12, R10 ;  /* 0x000000000a0c72ca */ /* 0x000fe200000e0000 */
[----:B------:R-:W-:Y:S01]  /*2c3e0*/  UIADD3.X UR7, URZ, UR23, URZ, UP0, !UPT ;  /* 0x000000173f077290 */ /* 0x000fe200087fe43f */
[----:B------:R-:W-:Y:S01]  /*2c3f0*/  R2UR UR8, R13 ;  /* 0x000000000d0872ca */ /* 0x000fe200000e0000 */
[----:B------:R-:W-:Y:S01]  /*2c400*/  VIADD R11, R11, 0x1 ;  /* 0x000000010b0b7836 */ /* 0x000fe20000000000 */
[----:B------:R-:W-:Y:S01]  /*2c410*/  R2UR UR19, R5 ;  /* 0x00000000051372ca */ /* 0x000fe200000e0000 */
[----:B------:R-:W-:Y:S01]  /*2c420*/  UIADD3.X UR27, URZ, UR23, URZ, UP1, !UPT ;  /* 0x000000173f1b7290 */ /* 0x000fe20008ffe43f */
[----:B------:R-:W-:Y:S01]  /*2c430*/  ISETP.GT.AND P1, PT, R3, 0x1, PT ;  /* 0x000000010300780c */ /* 0x000fe20003f24270 */
[----:B------:R-:W-:Y:S01]  /*2c440*/  UMOV UR14, 0x0 ;  /* 0x00000000000e7882 */ /* 0x000fe20000000000 */
[----:B------:R-:W-:Y:S01]  /*2c450*/  UMOV UR15, 0x10000000 ;  /* 0x10000000000f7882 */ /* 0x000fe20000000000 */
[----:B------:R-:W-:Y:S01]  /*2c460*/  UIADD3 UR5, UR5, 0x100, URZ ;  /* 0x0000010005057890 */ /* 0x000fe2000fffe03f */
[----:B------:R-:W-:Y:S01]  /*2c470*/  ISETP.NE.AND P0, PT, R11, 0x5, PT ;  /* 0x000000050b00780c */ /* 0x000fe20003f05270 */
[----:B------:R-:W-:Y:S01]  /*2c480*/  UMOV UR25, 0x30000 ;  /* 0x0003000000197882 */ /* 0x000fe20000000000 */
[----:B------:R-:W-:-:S02]  /*2c490*/  IADD3 R14, R14, 0x20, RZ ;  /* 0x000000200e0e7810 */ /* 0x000fc40007ffe0ff */
[----:B------:R-:W-:Y:S01]  /*2c4a0*/  SEL R13, RZ, 0x1, P0 ;  /* 0x00000001ff0d7807 */ /* 0x000fe20000000000 */
[----:B------:R-:W-:Y:S01]  /*2c4b0*/  UIADD3 UR16, UR8, 0x28100, URZ ;  /* 0x0002810008107890 */ /* 0x000fe2000fffe03f */
[----:B------:R-:W-:Y:S02]  /*2c4c0*/  SEL R11, R11, RZ, P0 ;  /* 0x000000ff0b0b7207 */ /* 0x000fe40000000000 */
[----:B------:R-:W-:Y:S01]  /*2c4d0*/  UMOV UR8, UR5 ;  /* 0x0000000500087c82 */ /* 0x000fe20008000000 */
[----:B------:R-:W-:Y:S01]  /*2c4e0*/  LOP3.LUT R2, R2, R13, RZ, 0x3c, !PT ;  /* 0x0000000d02027212 */ /* 0x000fe200078e3cff */
[----:B------:R0:W-:Y:S02]  /*2c4f0*/  UTMALDG.3D [UR8], [UR6], desc[UR14] ;  /* 0x00000e08060075b4 */ /* 0x0001e40008011000 */
[----:B0-----:R-:W-:Y:S01]  /*2c500*/  UMOV UR8, UR16 ;  /* 0x0000001000087c82 */ /* 0x001fe20008000000 */
[----:B------:R-:W-:Y:S02]  /*2c510*/  UMOV UR11, UR19 ;  /* 0x00000013000b7c82 */ /* 0x000fe40008000000 */
[----:B------:R0:W-:Y:S02]  /*2c520*/  UTMALDG.3D.MULTICAST [UR8], [UR26], UR25, desc[UR14] ;  /* 0x00000e081a0073b4 */ /* 0x0001e40008011819 */
[----:B0-----:R-:W-:Y:S05]  /*2c530*/  @P1 BRA `(.L_x_736) ;  /* 0xfffffffc00381947 */ /* 0x001fea000383ffff */
.L_x_733:
[----:B------:R-:W-:Y:S05]  /*2c540*/  BSYNC B1 ;  /* 0x0000000000017941 */ /* 0x000fea0003800000 */
.L_x_732:
[----:B------:R-:W2:Y:S01]  /*2c550*/  LDL.LU R13, [R1+0x274] ;  /* 0x00027400010d7983 */ /* 0x000ea20000300800 */
[----:B------:R-:W-:Y:S01]  /*2c560*/  LOP3.LUT P0, RZ, R9, 0xff, RZ, 0xc0, !PT ;  /* 0x000000ff09ff7812 */ /* 0x000fe2000780c0ff */
[C---:B------:R-:W-:Y:S01]  /*2c570*/  IMAD.IADD R6, R7.reuse, 0x1, R6 ;  /* 0x0000000107067824 */ /* 0x040fe200078e0206 */
[----:B------:R-:W-:Y:S01]  /*2c580*/  ULDC.64 UR6, c[0x0][0x650] ;  /* 0x0001940000067ab9 */ /* 0x000fe20000000a00 */
[----:B------:R-:W3:Y:S01]  /*2c590*/  LDL.LU R12, [R1+0x288] ;  /* 0x00028800010c7983 */ /* 0x000ee20000300800 */
[----:B------:R-:W-:Y:S01]  /*2c5a0*/  ISETP.GE.U32.AND P1, PT, R7, 0x5, PT ;  /* 0x000000050700780c */ /* 0x000fe20003f26070 */
[----:B------:R-:W-:Y:S01]  /*2c5b0*/  BSSY B1, `(.L_x_737) ;  /* 0x000006e000017945 */ /* 0x000fe20003800000 */
[----:B------:R-:W-:Y:S01]  /*2c5c0*/  IMAD.MOV.U32 R4, RZ, RZ, -0x1 ;  /* 0xffffffffff047424 */ /* 0x000fe200078e00ff */
[----:B------:R-:W-:Y:S01]  /*2c5d0*/  PRMT R9, RZ, 0x7610, R9 ;  /* 0x00007610ff097816 */ /* 0x000fe20000000009 */
[----:B------:R-:W-:-:S05]  /*2c5e0*/  IMAD.MOV.U32 R10, RZ, RZ, -0x1 ;  /* 0xffffffffff0a7424 */ /* 0x000fca00078e00ff */
[----:B------:R-:W0:Y:S01]  /*2c5f0*/  @P0 S2R R3, SR_CgaCtaId ;  /* 0x0000000000030919 */ /* 0x000e220000008800 */
[----:B------:R-:W-:-:S04]  /*2c600*/  @P0 MOV R2, 0x400 ;  /* 0x0000040000020802 */ /* 0x000fc80000000f00 */
[----:B0-----:R-:W-:-:S04]  /*2c610*/  @P0 LEA R2, R3, R2, 0x18 ;  /* 0x0000000203020211 */ /* 0x001fc800078ec0ff */
[----:B------:R0:W-:Y:S01]  /*2c620*/  @P0 SYNCS.ARRIVE.TRANS64.A1T0 RZ, [R2+URZ+0x68], RZ ;  /* 0x000068ff02ff09a7 */ /* 0x0001e2000810003f */
[----:B------:R-:W-:-:S04]  /*2c630*/  ISETP.GT.U32.AND P0, PT, R6, 0x4, PT ;  /* 0x000000040600780c */ /* 0x000fc80003f04070 */
[----:B------:R-:W-:Y:S01]  /*2c640*/  ISETP.LT.U32.AND P0, PT, R7, 0x5, P0 ;  /* 0x000000050700780c */ /* 0x000fe20000701070 */
[----:B0-----:R-:W-:-:S05]  /*2c650*/  IMAD.WIDE.U32 R2, R6, -0x33333333, RZ ;  /* 0xcccccccd06027825 */ /* 0x001fca00078e00ff */
[----:B------:R-:W-:Y:S02]  /*2c660*/  SHF.R.U32.HI R5, RZ, 0x2, R3 ;  /* 0x00000002ff057819 */ /* 0x000fe40000011603 */
[----:B------:R-:W-:Y:S02]  /*2c670*/  SEL R3, RZ, 0x1, !P0 ;  /* 0x00000001ff037807 */ /* 0x000fe40004000000 */
[----:B------:R-:W-:Y:S01]  /*2c680*/  PRMT R2, RZ, 0x7610, R2 ;  /* 0x00007610ff027816 */ /* 0x000fe20000000002 */
[----:B------:R-:W-:Y:S01]  /*2c690*/  IMAD R6, R5, -0x5, R6 ;  /* 0xfffffffb05067824 */ /* 0x000fe200078e0206 */
[----:B------:R-:W-:-:S04]  /*2c6a0*/  LOP3.LUT R0, R0, R3, RZ, 0x3c, !PT ;  /* 0x0000000300007212 */ /* 0x000fc800078e3cff */
[----:B------:R-:W-:Y:S01]  /*2c6b0*/  @P1 LOP3.LUT R0, R0, 0x1, R5, 0x78, !PT ;  /* 0x0000000100001812 */ /* 0x000fe200078e7805 */
[----:B------:R-:W-:Y:S01]  /*2c6c0*/  IMAD.MOV.U32 R5, RZ, RZ, -0x1 ;  /* 0xffffffffff057424 */ /* 0x000fe200078e00ff */
[----:B---3--:R-:W-:-:S04]  /*2c6d0*/  IADD3 R12, P0, R12, UR20, RZ ;  /* 0x000000140c0c7c10 */ /* 0x008fc8000ff1e0ff */
[----:B--2---:R-:W-:Y:S01]  /*2c6e0*/  IADD3.X R13, R13, UR13, RZ, P0, !PT ;  /* 0x0000000d0d0d7c10 */ /* 0x004fe200087fe4ff */
[----:B------:R0:W-:Y:S01]  /*2c6f0*/  STL [R1+0x288], R12 ;  /* 0x0002880c01007387 */ /* 0x0001e20000100800 */
[----:B------:R-:W-:-:S03]  /*2c700*/  ISETP.GE.U32.AND P0, PT, R12, UR6, PT ;  /* 0x000000060c007c0c */ /* 0x000fc6000bf06070 */
[----:B------:R0:W-:Y:S01]  /*2c710*/  STL [R1+0x274], R13 ;  /* 0x0002740d01007387 */ /* 0x0001e20000100800 */
[----:B------:R-:W-:-:S13]  /*2c720*/  ISETP.GE.U32.AND.EX P0, PT, R13, UR7, PT, P0 ;  /* 0x000000070d007c0c */ /* 0x000fda000bf06100 */
[----:B0-----:R-:W-:Y:S05]  /*2c730*/  @P0 BRA `(.L_x_738) ;  /* 0x0000000400540947 */ /* 0x001fea0003800000 */
[----:B------:R-:W0:Y:S01]  /*2c740*/  S2R R8, SR_CTAID.X ;  /* 0x0000000000087919 */ /* 0x000e220000002500 */
[----:B------:R-:W1:Y:S01]  /*2c750*/  LDC R15, c[0x0][0x65c] ;  /* 0x00019700ff0f7b82 */ /* 0x000e620000000800 */
[----:B------:R-:W-:Y:S01]  /*2c760*/  ULDC UR5, c[0x0][0x150] ;  /* 0x0000540000057ab9 */ /* 0x000fe20000000800 */
[----:B------:R-:W-:Y:S01]  /*2c770*/  ULDC.64 UR6, c[0x0][0x628] ;  /* 0x00018a0000067ab9 */ /* 0x000fe20000000a00 */
[----:B------:R-:W2:Y:S01]  /*2c780*/  S2R R2, SR_CTAID.Y ;  /* 0x0000000000027919 */ /* 0x000ea20000002600 */
[----:B------:R-:W-:Y:S01]  /*2c790*/  ISETP.NE.U32.AND P0, PT, RZ, UR6, PT ;  /* 0x00000006ff007c0c */ /* 0x000fe2000bf05070 */
[----:B------:R-:W-:-:S03]  /*2c7a0*/  ULDC UR8, c[0x0][0x630] ;  /* 0x00018c0000087ab9 */ /* 0x000fc60000000800 */
[----:B------:R-:W3:Y:S01]  /*2c7b0*/  LDC R5, c[0x0][0x144] ;  /* 0x00005100ff057b82 */ /* 0x000ee20000000800 */
[----:B------:R-:W-:-:S07]  /*2c7c0*/  ISETP.NE.AND.EX P0, PT, RZ, UR7, PT, P0 ;  /* 0x00000007ff007c0c */ /* 0x000fce000bf05300 */
[----:B------:R-:W4:Y:S01]  /*2c7d0*/  LDC R11, c[0x0][0x148] ;  /* 0x00005200ff0b7b82 */ /* 0x000f220000000800 */
[----:B-1----:R-:W-:Y:S02]  /*2c7e0*/  ISETP.NE.AND P2, PT, R15, 0x1, PT ;  /* 0x000000010f00780c */ /* 0x002fe40003f45270 */
[----:B0-----:R-:W-:Y:S02]  /*2c7f0*/  I2FP.F32.U32 R3, R8 ;  /* 0x0000000800037245 */ /* 0x001fe40000201000 */
[----:B--2---:R-:W-:-:S03]  /*2c800*/  I2FP.F32.U32 R4, R2 ;  /* 0x0000000200047245 */ /* 0x004fc60000201000 */
[----:B------:R-:W-:Y:S01]  /*2c810*/  FMUL R3, R3, UR5 ;  /* 0x0000000503037c20 */ /* 0x000fe20008400000 */
[----:B------:R-:W-:Y:S02]  /*2c820*/  ULDC UR5, c[0x0][0x154] ;  /* 0x0000550000057ab9 */ /* 0x000fe40000000800 */
[----:B------:R-:W-:-:S03]  /*2c830*/  FMUL R10, R4, UR5 ;  /* 0x00000005040a7c20 */ /* 0x000fc60008400000 */
[----:B------:R-:W0:Y:S08]  /*2c840*/  F2I.U32.TRUNC.NTZ R3, R3 ;  /* 0x0000000300037305 */ /* 0x000e30000020f000 */
[----:B------:R-:W1:Y:S01]  /*2c850*/  F2I.U32.TRUNC.NTZ R10, R10 ;  /* 0x0000000a000a7305 */ /* 0x000e62000020f000 */
[----:B0-----:R-:W-:Y:S02]  /*2c860*/  IMAD.MOV R4, RZ, RZ, -R3 ;  /* 0x000000ffff047224 */ /* 0x001fe400078e0a03 */
[----:B------:R-:W-:-:S02]  /*2c870*/  IMAD.MOV.U32 R3, RZ, RZ, R13 ;  /* 0x000000ffff037224 */ /* 0x000fc400078e000d */
[----:B---3--:R-:W-:Y:S02]  /*2c880*/  IMAD R8, R5, R4, R8 ;  /* 0x0000000405087224 */ /* 0x008fe400078e0208 */
[----:B-1----:R-:W-:-:S04]  /*2c890*/  IMAD.MOV R4, RZ, RZ, -R10 ;  /* 0x000000ffff047224 */ /* 0x002fc800078e0a0a */
[----:B----4-:R-:W-:Y:S02]  /*2c8a0*/  @P2 IMAD R8, R11, R4, R2 ;  /* 0x000000040b082224 */ /* 0x010fe400078e0202 */
[----:B------:R-:W-:Y:S01]  /*2c8b0*/  IMAD.MOV.U32 R2, RZ, RZ, R12 ;  /* 0x000000ffff027224 */ /* 0x000fe200078e000c */
[----:B------:R-:W-:Y:S06]  /*2c8c0*/  @!P0 BRA `(.L_x_739) ;  /* 0x0000000000288947 */ /* 0x000fec0003800000 */
[----:B------:R-:W-:Y:S02]  /*2c8d0*/  ULDC UR5, c[0x0][0x634] ;  /* 0x00018d0000057ab9 */ /* 0x000fe40000000800 */
[----:B------:R-:W-:-:S05]  /*2c8e0*/  IADD3 R3, P0, R12, UR5, RZ ;  /* 0x000000050c037c10 */ /* 0x000fca000ff1e0ff */
[----:B------:R-:W-:-:S04]  /*2c8f0*/  IMAD.X R11, RZ, RZ, R13, P0 ;  /* 0x000000ffff0b7224 */ /* 0x000fc800000e060d */
[----:B------:R-:W-:-:S04]  /*2c900*/  IMAD.WIDE.U32 R4, R11, UR6, RZ ;  /* 0x000000060b047c25 */ /* 0x000fc8000f8e00ff */
[----:B------:R-:W-:-:S04]  /*2c910*/  IMAD.WIDE.U32 R4, P0, R3, UR7, R4 ;  /* 0x0000000703047c25 */ /* 0x000fc8000f800004 */
[----:B------:R-:W-:-:S04]  /*2c920*/  IMAD.WIDE.U32 R2, R3, UR6, RZ ;  /* 0x0000000603027c25 */ /* 0x000fc8000f8e00ff */
[----:B------:R-:W-:Y:S01]  /*2c930*/  IMAD.MOV.U32 R2, RZ, RZ, R5 ;  /* 0x000000ffff027224 */ /* 0x000fe200078e0005 */
[----:B------:R-:W-:Y:S01]  /*2c940*/  IADD3 RZ, P1, R3, R4, RZ ;  /* 0x0000000403ff7210 */ /* 0x000fe20007f3e0ff */
[----:B------:R-:W-:-:S04]  /*2c950*/  IMAD.X R3, RZ, RZ, RZ, P0 ;  /* 0x000000ffff037224 */ /* 0x000fc800000e06ff */
[----:B------:R-:W-:-:S08]  /*2c960*/  IMAD.WIDE.U32.X R2, R11, UR7, R2, P1 ;  /* 0x000000070b027c25 */ /* 0x000fd000088e0402 */
.L_x_739:
[--C-:B------:R-:W-:Y:S01]  /*2c970*/  SHF.R.U64 R10, R2, UR8, R3.reuse ;  /* 0x00000008020a7c19 */ /* 0x100fe20008001203 */
[----:B------:R-:W-:Y:S01]  /*2c980*/  ULDC.64 UR6, c[0x0][0x620] ;  /* 0x0001880000067ab9 */ /* 0x000fe20000000a00 */
[----:B------:R-:W-:Y:S01]  /*2c990*/  SHF.R.U32.HI R2, RZ, UR8, R3 ;  /* 0x00000008ff027c19 */ /* 0x000fe20008011603 */
[----:B------:R-:W-:Y:S01]  /*2c9a0*/  IMAD.MOV.U32 R3, RZ, RZ, R13 ;  /* 0x000000ffff037224 */ /* 0x000fe200078e000d */
[----:B------:R-:W-:Y:S01]  /*2c9b0*/  IADD3 R11, P0, RZ, -R10, RZ ;  /* 0x8000000aff0b7210 */ /* 0x000fe20007f1e0ff */
[----:B------:R-:W-:-:S03]  /*2c9c0*/  ULDC UR5, c[0x0][0x618] ;  /* 0x0001860000057ab9 */ /* 0x000fc60000000800 */
[----:B------:R-:W-:-:S05]  /*2c9d0*/  IADD3.X R2, RZ, ~R2, RZ, P0, !PT ;  /* 0x80000002ff027210 */ /* 0x000fca00007fe4ff */
[----:B------:R-:W-:-:S04]  /*2c9e0*/  IMAD R2, R2, UR6, RZ ;  /* 0x0000000602027c24 */ /* 0x000fc8000f8e02ff */
[----:B------:R-:W-:Y:S02]  /*2c9f0*/  IMAD R5, R11, UR7, R2 ;  /* 0x000000070b057c24 */ /* 0x000fe4000f8e0202 */
[----:B------:R-:W-:-:S04]  /*2ca00*/  IMAD.MOV.U32 R2, RZ, RZ, R12 ;  /* 0x000000ffff027224 */ /* 0x000fc800078e000c */
[----:B------:R-:W-:Y:S01]  /*2ca10*/  IMAD.WIDE.U32 R2, R11, UR6, R2 ;  /* 0x000000060b027c25 */ /* 0x000fe2000f8e0002 */
[----:B------:R-:W-:Y:S02]  /*2ca20*/  ULDC.64 UR6, c[0x0][0x640] ;  /* 0x0001900000067ab9 */ /* 0x000fe40000000a00 */
[----:B------:R-:W-:Y:S01]  /*2ca30*/  ISETP.NE.U32.AND P0, PT, RZ, UR6, PT ;  /* 0x00000006ff007c0c */ /* 0x000fe2000bf05070 */
[----:B------:R-:W-:-:S03]  /*2ca40*/  IMAD.IADD R3, R3, 0x1, R5 ;  /* 0x0000000103037824 */ /* 0x000fc600078e0205 */
[----:B------:R-:W-:Y:S02]  /*2ca50*/  ISETP.NE.AND.EX P0, PT, RZ, UR7, PT, P0 ;  /* 0x00000007ff007c0c */ /* 0x000fe4000bf05300 */
[--C-:B------:R-:W-:Y:S02]  /*2ca60*/  SHF.R.U64 R11, R2, UR5, R3.reuse ;  /* 0x00000005020b7c19 */ /* 0x100fe40008001203 */
[----:B------:R-:W-:Y:S01]  /*2ca70*/  SHF.R.U32.HI R2, RZ, UR5, R3 ;  /* 0x00000005ff027c19 */ /* 0x000fe20008011603 */
[----:B------:R-:W-:-:S03]  /*2ca80*/  ULDC UR5, c[0x0][0x608] ;  /* 0x0001820000057ab9 */ /* 0x000fc60000000800 */
[--C-:B------:R-:W-:Y:S02]  /*2ca90*/  SHF.R.U64 R12, R11, UR5, R2.reuse ;  /* 0x000000050b0c7c19 */ /* 0x100fe40008001202 */
[----:B------:R-:W-:Y:S01]  /*2caa0*/  SHF.R.U32.HI R3, RZ, UR5, R2 ;  /* 0x00000005ff037c19 */ /* 0x000fe20008011602 */
[----:B------:R-:W-:-:S03]  /*2cab0*/  ULDC UR5, c[0x0][0x658] ;  /* 0x0001960000057ab9 */ /* 0x000fc60000000800 */
[--C-:B------:R-:W-:Y:S02]  /*2cac0*/  SHF.R.U64 R13, R12, UR5, R3.reuse ;  /* 0x000000050c0d7c19 */ /* 0x100fe40008001203 */
[----:B------:R-:W-:-:S03]  /*2cad0*/  SHF.R.U32.HI R3, RZ, UR5, R3 ;  /* 0x00000005ff037c19 */ /* 0x000fc60008011603 */
        /* <DEDUP_REMOVED lines=12> */
.L_x_740:
[----:B------:R-:W-:Y:S01]  /*2cba0*/  ULDC UR5, c[0x0][0x648] ;  /* 0x0001920000057ab9 */ /* 0x000fe20000000800 */
[----:B------:R-:W-:Y:S02]  /*2cbb0*/  LOP3.LUT R12, R12, UR17, RZ, 0xc0, !PT ;  /* 0x000000110c0c7c12 */ /* 0x000fe4000f8ec0ff */
[----:B------:R-:W-:Y:S01]  /*2cbc0*/  SHF.R.U64 R3, R2, UR5, R3 ;  /* 0x0000000502037c19 */ /* 0x000fe20008001203 */
[----:B------:R-:W-:-:S04]  /*2cbd0*/  ULDC UR5, c[0x0][0x638] ;  /* 0x00018e0000057ab9 */ /* 0x000fc80000000800 */
[----:B------:R-:W-:Y:S02]  /*2cbe0*/  IMAD.MOV R2, RZ, RZ, -R3 ;  /* 0x000000ffff027224 */ /* 0x000fe400078e0a03 */
[----:B------:R-:W-:Y:S02]  /*2cbf0*/  IMAD R5, R3, UR18, R12 ;  /* 0x0000001203057c24 */ /* 0x000fe4000f8e020c */
[----:B------:R-:W-:Y:S01]  /*2cc00*/  IMAD R13, R2, UR5, R13 ;  /* 0x00000005020d7c24 */ /* 0x000fe2000f8e020d */
[----:B------:R-:W-:Y:S01]  /*2cc10*/  ULDC UR5, c[0x0][0x610] ;  /* 0x0001840000057ab9 */ /* 0x000fe20000000800 */
[----:B------:R-:W-:Y:S01]  /*2cc20*/  LOP3.LUT R2, R11, UR4, RZ, 0xc0, !PT ;  /* 0x000000040b027c12 */ /* 0x000fe2000f8ec0ff */
[----:B------:R-:W-:Y:S01]  /*2cc30*/  IMAD R8, R5, UR5, R8 ;  /* 0x0000000505087c24 */ /* 0x000fe2000f8e0208 */
[----:B------:R-:W-:-:S03]  /*2cc40*/  ULDC UR5, c[0x0][0x600] ;  /* 0x0001800000057ab9 */ /* 0x000fc60000000800 */
[----:B------:R-:W-:Y:S02]  /*2cc50*/  IMAD R13, R13, UR5, R2 ;  /* 0x000000050d0d7c24 */ /* 0x000fe4000f8e0202 */
[----:B------:R-:W-:-:S03]  /*2cc60*/  IMAD.MOV.U32 R2, RZ, RZ, 0x1 ;  /* 0x00000001ff027424 */ /* 0x000fc600078e00ff */
[----:B------:R-:W-:Y:S02]  /*2cc70*/  SEL R5, R13, R8, !P2 ;  /* 0x000000080d057207 */ /* 0x000fe40005000000 */
[----:B------:R-:W-:-:S07]  /*2cc80*/  SEL R4, R8, R13, !P2 ;  /* 0x0000000d08047207 */ /* 0x000fce0005000000 */
.L_x_738:
[----:B------:R-:W-:Y:S05]  /*2cc90*/  BSYNC B1 ;  /* 0x0000000000017941 */ /* 0x000fea0003800000 */
.L_x_737:
[----:B------:R-:W-:-:S13]  /*2cca0*/  LOP3.LUT P0, RZ, R2, 0xff, RZ, 0xc0, !PT ;  /* 0x000000ff02ff7812 */ /* 0x000fda000780c0ff */
[----:B------:R-:W-:Y:S05]  /*2ccb0*/  @P0 BRA `(.L_x_741) ;  /* 0xfffffff400200947 */ /* 0x000fea000383ffff */
[----:B------:R-:W-:Y:S05]  /*2ccc0*/  BSYNC B0 ;  /* 0x0000000000007941 */ /* 0x000fea0003800000 */
.L_x_730:
[----:B------:R-:W-:-:S03]  /*2ccd0*/  UMOV UR5, 0xffffffff ;  /* 0xffffffff00057882 */ /* 0x000fc60000000000 */
[----:B------:R-:W-:Y:S05]  /*2cce0*/  BRA.DIV UR5, `(.L_x_742) ;  /* 0x0000000605487947 */ /* 0x000fea000b800000 */
[----:B------:R-:W-:-:S13]  /*2ccf0*/  ELECT P6, URZ, PT ;  /* 0x00000000003f782f */ /* 0x000fda00038c0000 */
.L_x_757:
[----:B------:R-:W-:Y:S04]  /*2cd00*/  BSSY B0, `(.L_x_743) ;  /* 0x0000037000007945 */ /* 0x000fe80003800000 */
[----:B------:R-:W-:Y:S05]  /*2cd10*/  @!P6 BRA `(.L_x_744) ;  /* 0x0000000000d4e947 */ /* 0x000fea0003800000 */
[----:B------:R-:W2:Y:S02]  /*2cd20*/  LDL R2, [R1+0x264] ;  /* 0x0002640001027983 */ /* 0x000ea40000100800 */
[----:B--2---:R-:W-:-:S13]  /*2cd30*/  R2UR UR5, R2 ;  /* 0x00000000020572ca */ /* 0x004fda00000e0000 */
[----:B------:R-:W-:-:S04]  /*2cd40*/  ULOP3.LUT UR5, UR5, 0x2, URZ, 0xfc, !UPT ;  /* 0x0000000205057892 */ /* 0x000fc8000f8efc3f */
[----:B------:R-:W-:-:S06]  /*2cd50*/  UISETP.NE.AND UP0, UPT, UR5, 0x3, UPT ;  /* 0x000000030500788c */ /* 0x000fcc000bf05270 */
[----:B------:R-:W-:-:S13]  /*2cd60*/  PLOP3.LUT P0, PT, PT, PT, UP0, 0x80, 0x0 ;  /* 0x000000000000781c */ /* 0x000fda0003f0f008 */
[----:B------:R-:W-:Y:S05]  /*2cd70*/  @!P0 BRA `(.L_x_745) ;  /* 0x0000000000048947 */ /* 0x000fea0003800000 */
[----:B------:R-:W-:Y:S01]  /*2cd80*/  BPT.TRAP 0x1 ;  /* 0x000000040000795c */ /* 0x000fe20000300000 */
.L_x_745:
[----:B------:R-:W0:Y:S01]  /*2cd90*/  S2R R3, SR_CgaCtaId ;  /* 0x0000000000037919 */ /* 0x000e220000008800 */
[----:B------:R-:W-:-:S04]  /*2cda0*/  MOV R2, 0x400 ;  /* 0x0000040000027802 */ /* 0x000fc80000000f00 */
[----:B0-----:R-:W-:Y:S02]  /*2cdb0*/  LEA R3, R3, R2, 0x18 ;  /* 0x0000000203037211 */ /* 0x001fe400078ec0ff */
[----:B------:R-:W-:-:S03]  /*2cdc0*/  SHF.L.U32 R2, R0, 0x1f, RZ ;  /* 0x0000001f00027819 */ /* 0x000fc600000006ff */
[----:B------:R-:W-:-:S04]  /*2cdd0*/  VIADD R3, R3, 0x28 ;  /* 0x0000002803037836 */ /* 0x000fc80000000000 */
[----:B------:R-:W-:-:S04]  /*2cde0*/  IMAD R5, R6, 0x8, R3 ;  /* 0x0000000806057824 */ /* 0x000fc800078e0203 */
[----:B------:R-:W0:Y:S02]  /*2cdf0*/  SYNCS.PHASECHK.TRANS64.TRYWAIT P0, [R5+URZ], R2 ;  /* 0x00000002050075a7 */ /* 0x000e24000800017f */
[----:B0-----:R-:W-:Y:S05]  /*2ce00*/  @!P0 BRA `(.L_x_746) ;  /* 0x0000000400208947 */ /* 0x001fea0003800000 */
.L_x_758:
[----:B------:R-:W-:-:S04]  /*2ce10*/  IADD3 R6, R6, 0x1, RZ ;  /* 0x0000000106067810 */ /* 0x000fc80007ffe0ff */
[----:B------:R-:W-:-:S04]  /*2ce20*/  ISETP.NE.AND P0, PT, R6, 0x5, PT ;  /* 0x000000050600780c */ /* 0x000fc80003f05270 */
[----:B0-----:R-:W-:Y:S02]  /*2ce30*/  SEL R5, RZ, 0x1, P0 ;  /* 0x00000001ff057807 */ /* 0x001fe40000000000 */
[----:B------:R-:W-:Y:S02]  /*2ce40*/  SEL R6, R6, RZ, P0 ;  /* 0x000000ff06067207 */ /* 0x000fe40000000000 */
[----:B------:R-:W-:-:S03]  /*2ce50*/  LOP3.LUT R5, R0, R5, RZ, 0x3c, !PT ;  /* 0x0000000500057212 */ /* 0x000fc600078e3cff */
[----:B------:R-:W-:Y:S01]  /*2ce60*/  IMAD R7, R6, 0x8, R3 ;  /* 0x0000000806077824 */ /* 0x000fe200078e0203 */
[----:B------:R-:W-:-:S04]  /*2ce70*/  SHF.L.U32 R0, R5, 0x1f, RZ ;  /* 0x0000001f05007819 */ /* 0x000fc800000006ff */
[----:B------:R-:W0:Y:S02]  /*2ce80*/  SYNCS.PHASECHK.TRANS64.TRYWAIT P0, [R7+URZ], R0 ;  /* 0x00000000070075a7 */ /* 0x000e24000800017f */
[----:B0-----:R-:W-:Y:S05]  /*2ce90*/  @!P0 BRA `(.L_x_747) ;  /* 0x0000000400108947 */ /* 0x001fea0003800000 */
.L_x_759:
[----:B0-----:R-:W-:-:S05]  /*2cea0*/  VIADD R0, R6, 0x1 ;  /* 0x0000000106007836 */ /* 0x001fca0000000000 */
[----:B------:R-:W-:-:S04]  /*2ceb0*/  ISETP.NE.AND P0, PT, R0, 0x5, PT ;  /* 0x000000050000780c */ /* 0x000fc80003f05270 */
[----:B------:R-:W-:Y:S02]  /*2cec0*/  SEL R2, RZ, 0x1, P0 ;  /* 0x00000001ff027807 */ /* 0x000fe40000000000 */
[----:B------:R-:W-:Y:S02]  /*2ced0*/  SEL R4, R0, RZ, P0 ;  /* 0x000000ff00047207 */ /* 0x000fe40000000000 */
[----:B------:R-:W-:-:S03]  /*2cee0*/  LOP3.LUT R5, R5, R2, RZ, 0x3c, !PT ;  /* 0x0000000205057212 */ /* 0x000fc600078e3cff */
[----:B------:R-:W-:Y:S01]  /*2cef0*/  IMAD R7, R4, 0x8, R3 ;  /* 0x0000000804077824 */ /* 0x000fe200078e0203 */
[----:B------:R-:W-:-:S04]  /*2cf00*/  SHF.L.U32 R0, R5, 0x1f, RZ ;  /* 0x0000001f05007819 */ /* 0x000fc800000006ff */
[----:B------:R-:W0:Y:S02]  /*2cf10*/  SYNCS.PHASECHK.TRANS64.TRYWAIT P0, [R7+URZ], R0 ;  /* 0x00000000070075a7 */ /* 0x000e24000800017f */
[----:B0-----:R-:W-:Y:S05]  /*2cf20*/  @!P0 BRA `(.L_x_748) ;  /* 0x0000000400008947 */ /* 0x001fea0003800000 */
.L_x_760:
        /* <DEDUP_REMOVED lines=9> */
.L_x_761:
[----:B0-----:R-:W-:-:S05]  /*2cfc0*/  VIADD R0, R4, 0x1 ;  /* 0x0000000104007836 */ /* 0x001fca0000000000 */
[----:B------:R-:W-:-:S04]  /*2cfd0*/  ISETP.NE.AND P0, PT, R0, 0x5, PT ;  /* 0x000000050000780c */ /* 0x000fc80003f05270 */
[----:B------:R-:W-:Y:S02]  /*2cfe0*/  SEL R2, RZ, 0x1, P0 ;  /* 0x00000001ff027807 */ /* 0x000fe40000000000 */
[----:B------:R-:W-:Y:S02]  /*2cff0*/  SEL R0, R0, RZ, P0 ;  /* 0x000000ff00007207 */ /* 0x000fe40000000000 */
[----:B------:R-:W-:-:S03]  /*2d000*/  LOP3.LUT R2, R5, R2, RZ, 0x3c, !PT ;  /* 0x0000000205027212 */ /* 0x000fc600078e3cff */
[----:B------:R-:W-:Y:S01]  /*2d010*/  IMAD R3, R0, 0x8, R3 ;  /* 0x0000000800037824 */ /* 0x000fe200078e0203 */
[----:B------:R-:W-:-:S07]  /*2d020*/  SHF.L.U32 R0, R2, 0x1f, RZ ;  /* 0x0000001f02007819 */ /* 0x000fce00000006ff */
.L_x_750:
[----:B0-----:R0:W1:Y:S02]  /*2d030*/  SYNCS.PHASECHK.TRANS64.TRYWAIT P0, [R3+URZ], R0 ;  /* 0x00000000030075a7 */ /* 0x001064000800017f */
[----:B-1----:R-:W-:Y:S05]  /*2d040*/  @!P0 NANOSLEEP.SYNCS 0x989680 ;  /* 0x009896800000895d */ /* 0x002fea0003900000 */
[----:B------:R-:W1:Y:S02]  /*2d050*/  @!P0 SYNCS.PHASECHK.TRANS64 P0, [R3+URZ], R0 ;  /* 0x00000000030085a7 */ /* 0x000e64000800007f */
[----:B-1----:R-:W-:Y:S05]  /*2d060*/  @!P0 BRA `(.L_x_750) ;  /* 0xfffffffc00f08947 */ /* 0x002fea000383ffff */
.L_x_744:
[----:B------:R-:W-:Y:S05]  /*2d070*/  BSYNC B0 ;  /* 0x0000000000007941 */ /* 0x000fea0003800000 */
.L_x_743:
[----:B------:R-:W-:Y:S05]  /*2d080*/  EXIT ;  /* 0x000000000000794d */ /* 0x000fea0003800000 */
.L_x_21:
[----:B--2---:R2:W3:Y:S02]  /*2d090*/  SYNCS.PHASECHK.TRANS64.TRYWAIT P1, [R3+URZ], R0 ;  /* 0x00000000030075a7 */ /* 0x0044e4000802017f */
[----:B---3--:R-:W-:Y:S05]  /*2d0a0*/  @!P1 NANOSLEEP.SYNCS 0x989680 ;  /* 0x009896800000995d */ /* 0x008fea0003900000 */
[----:B------:R-:W3:Y:S02]  /*2d0b0*/  @!P1 SYNCS.PHASECHK.TRANS64 P1, [R3+URZ], R0 ;  /* 0x00000000030095a7 */ /* 0x000ee4000802007f */
[----:B---3--:R-:W-:Y:S05]  /*2d0c0*/  @!P1 BRA `(.L_x_21) ;  /* 0xfffffffc00f09947 */ /* 0x008fea000383ffff */
[----:B------:R-:W-:Y:S05]  /*2d0d0*/  BRA `(.L_x_20) ;  /* 0xfffffd44008c7947 */ /* 0x000fea000383ffff */
.L_x_26:
[----:B--2---:R-:W-:-:S04]  /*2d0e0*/  IMAD.U32 R6, RZ, RZ, UR5 ;  /* 0x00000005ff067e24 */ /* 0x004fc8000f8e00ff */
[----:B------:R2:W3:Y:S03]  /*2d0f0*/  SYNCS.PHASECHK.TRANS64.TRYWAIT P1, [R6+URZ], R4 ;  /* 0x00000004060075a7 */ /* 0x0004e6000802017f */
[----:B---3--:R-:W-:Y:S05]  /*2d100*/  @!P1 NANOSLEEP.SYNCS 0x989680 ;  /* 0x009896800000995d */ /* 0x008fea0003900000 */
[----:B------:R-:W3:Y:S02]  /*2d110*/  @!P1 SYNCS.PHASECHK.TRANS64 P1, [R6+URZ], R4 ;  /* 0x00000004060095a7 */ /* 0x000ee4000802007f */
[----:B---3--:R-:W-:Y:S05]  /*2d120*/  @!P1 BRA `(.L_x_26) ;  /* 0xfffffffc00ec9947 */ /* 0x008fea000383ffff */
[----:B------:R-:W-:Y:S05]  /*2d130*/  BRA `(.L_x_25) ;  /* 0xfffffd9c000c7947 */ /* 0x000fea000383ffff */
.L_x_731:
[----:B------:R-:W-:Y:S01]  /*2d140*/  BSSY B1, `(.L_x_751) ;  /* 0x0000006000017945 */ /* 0x000fe20003800000 */
[----:B------:R-:W-:-:S07]  /*2d150*/  IMAD.MOV.U32 R15, RZ, RZ, -0x1 ;  /* 0xffffffffff0f7424 */ /* 0x000fce00078e00ff */
[----:B------:R-:W-:Y:S05]  /*2d160*/  WARPSYNC.COLLECTIVE R15, `(.L_x_752) ;  /* 0x000000000f0c7348 */ /* 0x000fea0003c00000 */
[----:B------:R-:W-:Y:S02]  /*2d170*/  ELECT P6, UR62, PT ;  /* 0x00000000003e782f */ /* 0x000fe400038c0000 */
[----:B------:R-:W-:Y:S01]  /*2d180*/  MOV R14, UR62 ;  /* 0x0000003e000e7c02 */ /* 0x000fe20008000f00 */
[----:B------:R-:W-:Y:S10]  /*2d190*/  ENDCOLLECTIVE ;  /* 0x000000000000791b */ /* 0x000ff40003800000 */
.L_x_752:
[----:B------:R-:W-:Y:S05]  /*2d1a0*/  BSYNC B1 ;  /* 0x0000000000017941 */ /* 0x000fea0003800000 */
.L_x_751:
[----:B------:R-:W-:Y:S05]  /*2d1b0*/  BRA `(.L_x_753) ;  /* 0xffffffec00ec7947 */ /* 0x000fea000383ffff */
.L_x_734:
[----:B0-----:R0:W1:Y:S02]  /*2d1c0*/  SYNCS.PHASECHK.TRANS64.TRYWAIT P0, [R12+URZ+0x28], R13 ;  /* 0x0000280d0c0075a7 */ /* 0x001064000800017f */
[----:B-1----:R-:W-:Y:S05]  /*2d1d0*/  @!P0 NANOSLEEP.SYNCS 0x989680 ;  /* 0x009896800000895d */ /* 0x002fea0003900000 */
[----:B------:R-:W1:Y:S02]  /*2d1e0*/  @!P0 SYNCS.PHASECHK.TRANS64 P0, [R12+URZ+0x28], R13 ;  /* 0x0000280d0c0085a7 */ /* 0x000e64000800007f */
[----:B-1----:R-:W-:Y:S05]  /*2d1f0*/  @!P0 BRA `(.L_x_734) ;  /* 0xfffffffc00f08947 */ /* 0x002fea000383ffff */
[----:B------:R-:W-:Y:S05]  /*2d200*/  BRA `(.L_x_754) ;  /* 0xfffffff000207947 */ /* 0x000fea000383ffff */
.L_x_742:
[----:B------:R-:W-:Y:S01]  /*2d210*/  BSSY B0, `(.L_x_755) ;  /* 0x0000006000007945 */ /* 0x000fe20003800000 */
[----:B------:R-:W-:-:S07]  /*2d220*/  IMAD.MOV.U32 R15, RZ, RZ, -0x1 ;  /* 0xffffffffff0f7424 */ /* 0x000fce00078e00ff */
[----:B------:R-:W-:Y:S05]  /*2d230*/  WARPSYNC.COLLECTIVE R15, `(.L_x_756) ;  /* 0x000000000f0c7348 */ /* 0x000fea0003c00000 */
[----:B------:R-:W-:Y:S02]  /*2d240*/  ELECT P6, UR62, PT ;  /* 0x00000000003e782f */ /* 0x000fe400038c0000 */
[----:B------:R-:W-:Y:S01]  /*2d250*/  MOV R14, UR62 ;  /* 0x0000003e000e7c02 */ /* 0x000fe20008000f00 */
[----:B------:R-:W-:Y:S10]  /*2d260*/  ENDCOLLECTIVE ;  /* 0x000000000000791b */ /* 0x000ff40003800000 */
.L_x_756:
[----:B------:R-:W-:Y:S05]  /*2d270*/  BSYNC B0 ;  /* 0x0000000000007941 */ /* 0x000fea0003800000 */
.L_x_755:
[----:B------:R-:W-:Y:S05]  /*2d280*/  BRA `(.L_x_757) ;  /* 0xfffffff8009c7947 */ /* 0x000fea000383ffff */
.L_x_746:
[----:B0-----:R0:W1:Y:S02]  /*2d290*/  SYNCS.PHASECHK.TRANS64.TRYWAIT P0, [R5+URZ], R2 ;  /* 0x00000002050075a7 */ /* 0x001064000800017f */
[----:B-1----:R-:W-:Y:S05]  /*2d2a0*/  @!P0 NANOSLEEP.SYNCS 0x989680 ;  /* 0x009896800000895d */ /* 0x002fea0003900000 */
[----:B------:R-:W1:Y:S02]  /*2d2b0*/  @!P0 SYNCS.PHASECHK.TRANS64 P0, [R5+URZ], R2 ;  /* 0x00000002050085a7 */ /* 0x000e64000800007f */
[----:B-1----:R-:W-:Y:S05]  /*2d2c0*/  @!P0 BRA `(.L_x_746) ;  /* 0xfffffffc00f08947 */ /* 0x002fea000383ffff */
[----:B------:R-:W-:Y:S05]  /*2d2d0*/  BRA `(.L_x_758) ;  /* 0xfffffff800cc7947 */ /* 0x000fea000383ffff */
.L_x_747:
[----:B0-----:R0:W1:Y:S02]  /*2d2e0*/  SYNCS.PHASECHK.TRANS64.TRYWAIT P0, [R7+URZ], R0 ;  /* 0x00000000070075a7 */ /* 0x001064000800017f */
[----:B-1----:R-:W-:Y:S05]  /*2d2f0*/  @!P0 NANOSLEEP.SYNCS 0x989680 ;  /* 0x009896800000895d */ /* 0x002fea0003900000 */
[----:B------:R-:W1:Y:S02]  /*2d300*/  @!P0 SYNCS.PHASECHK.TRANS64 P0, [R7+URZ], R0 ;  /* 0x00000000070085a7 */ /* 0x000e64000800007f */
[----:B-1----:R-:W-:Y:S05]  /*2d310*/  @!P0 BRA `(.L_x_747) ;  /* 0xfffffffc00f08947 */ /* 0x002fea000383ffff */
[----:B------:R-:W-:Y:S05]  /*2d320*/  BRA `(.L_x_759) ;  /* 0xfffffff800dc7947 */ /* 0x000fea000383ffff */
.L_x_748:
[----:B0-----:R0:W1:Y:S02]  /*2d330*/  SYNCS.PHASECHK.TRANS64.TRYWAIT P0, [R7+URZ], R0 ;  /* 0x00000000070075a7 */ /* 0x001064000800017f */
[----:B-1----:R-:W-:Y:S05]  /*2d340*/  @!P0 NANOSLEEP.SYNCS 0x989680 ;  /* 0x009896800000895d */ /* 0x002fea0003900000 */
[----:B------:R-:W1:Y:S02]  /*2d350*/  @!P0 SYNCS.PHASECHK.TRANS64 P0, [R7+URZ], R0 ;  /* 0x00000000070085a7 */ /* 0x000e64000800007f */
[----:B-1----:R-:W-:Y:S05]  /*2d360*/  @!P0 BRA `(.L_x_748) ;  /* 0xfffffffc00f08947 */ /* 0x002fea000383ffff */
[----:B------:R-:W-:Y:S05]  /*2d370*/  BRA `(.L_x_760) ;  /* 0xfffffff800ec7947 */ /* 0x000fea000383ffff */
.L_x_749:
[----:B0-----:R0:W1:Y:S02]  /*2d380*/  SYNCS.PHASECHK.TRANS64.TRYWAIT P0, [R7+URZ], R0 ;  /* 0x00000000070075a7 */ /* 0x001064000800017f */
[----:B-1----:R-:W-:Y:S05]  /*2d390*/  @!P0 NANOSLEEP.SYNCS 0x989680 ;  /* 0x009896800000895d */ /* 0x002fea0003900000 */
[----:B------:R-:W1:Y:S02]  /*2d3a0*/  @!P0 SYNCS.PHASECHK.TRANS64 P0, [R7+URZ], R0 ;  /* 0x00000000070085a7 */ /* 0x000e64000800007f */
[----:B-1----:R-:W-:Y:S05]  /*2d3b0*/  @!P0 BRA `(.L_x_749) ;  /* 0xfffffffc00f08947 */ /* 0x002fea000383ffff */
[----:B------:R-:W-:Y:S05]  /*2d3c0*/  BRA `(.L_x_761) ;  /* 0xfffffff800fc7947 */ /* 0x000fea000383ffff */
.L_x_762:
[----:B------:R-:W-:-:S00]  /*2d3d0*/  BRA `(.L_x_762) ;  /* 0xfffffffc00fc7947 */ /* 0x000fc0000383ffff */
[----:B------:R-:W-:-:S00]  /*2d3e0*/  NOP ;  /* 0x0000000000007918 */ /* 0x000fc00000000000 */
        /* <DEDUP_REMOVED lines=9> */
.L_x_763:


//--------------------- .nv.global.init           --------------------------
	.section	.nv.global.init,"aw",@progbits
.nv.global.init:
	.type		$str$22,@object
	.size		$str$22,($str$23 - $str$22)
$str$22:
        /*0000*/ 	.byte	0x6b, 0x5f, 0x74, 0x69, 0x6c, 0x65, 0x5f, 0x63, 0x6f, 0x75, 0x6e, 0x74, 0x20, 0x3e, 0x3d, 0x20
        /*0010*/ 	.byte	0x31, 0x00
	.type		$str$23,@object
	.size		$str$23,(__unnamed_1 - $str$23)
$str$23:
        /*0012*/ 	.byte	0x2f, 0x74, 0x6d, 0x70, 0x2f, 0x63, 0x75, 0x74, 0x6c, 0x61, 0x73, 0x73, 0x5f, 0x73, 0x77, 0x65
        /*0022*/ 	.byte	0x65, 0x70, 0x5f, 0x73, 0x72, 0x63, 0x2f, 0x69, 0x6e, 0x63, 0x6c, 0x75, 0x64, 0x65, 0x2f, 0x63
        /*0032*/ 	.byte	0x75, 0x74, 0x6c, 0x61, 0x73, 0x73, 0x2f, 0x67, 0x65, 0x6d, 0x6d, 0x2f, 0x63, 0x6f, 0x6c, 0x6c
        /*0042*/ 	.byte	0x65, 0x63, 0x74, 0x69, 0x76, 0x65, 0x2f, 0x73, 0x6d, 0x39, 0x30, 0x5f, 0x6d, 0x6d, 0x61, 0x5f
        /*0052*/ 	.byte	0x74, 0x6d, 0x61, 0x5f, 0x67, 0x6d, 0x6d, 0x61, 0x5f, 0x73, 0x73, 0x5f, 0x77, 0x61, 0x72, 0x70
        /*0062*/ 	.byte	0x73, 0x70, 0x65, 0x63, 0x69, 0x61, 0x6c, 0x69, 0x7a, 0x65, 0x64, 0x2e, 0x68, 0x70, 0x70, 0x00
	.type		__unnamed_1,@object
	.size		__unnamed_1,(.L_0 - __unnamed_1)
__unnamed_1:
        /* <DEDUP_REMOVED lines=182> */
.L_0:


//--------------------- .nv.shared._ZN7cutlass13device_kernelINS_4gemm6kernel13GemmUniversalIN4cute5tupleIJiiiiEEENS1_10collective13CollectiveMmaINS1_34MainloopSm90TmaGmmaWarpSpecializedILi5ENS5_IJNS4_1CILi2EEENSA_ILi1EEESC_EEENS1_35KernelTmaWarpSpecializedCooperativeEEENS5_IJNSA_ILi512EEENSA_ILi176EEENSA_ILi32EEEEEENS_10bfloat16_tENS5_IJlSC_lEEESK_SL_NS4_8TiledMMAINS4_8MMA_AtomIJNS4_4SM904GMMA27MMA_64x16x16_F32BF16BF16_SSILNSP_5MajorE0ELSR_0ELNSP_7ScaleInE1ELSS_1EEEEEENS4_6LayoutISD_NS5_IJSC_NSA_ILi0EEESW_EEEEENS5_IJNS4_10UnderscoreESZ_SZ_EEEEENS4_13SM90_TMA_LOADENS4_14ComposedLayoutINS4_7SwizzleILi2ELi4ELi3EEENS4_18smem_ptr_flag_bitsILi16EEENSV_INS5_IJNSA_ILi8EEESI_EEENS5_IJSI_SC_EEEEEEEvNS4_8identityENS4_23SM90_TMA_LOAD_MULTICASTES1C_vS1D_EENS_8epilogue10collective6detail29Sm90TmaWarpSpecializedAdapterINS1H_15DefaultEpilogueISK_SL_SL_NS1G_6thread17LinearCombinationISK_Li1EffLNS1L_9ScaleType4KindE0ELNS_15FloatRoundStyleE2ESK_EENS1_15EpilogueDefaultEEEEEvvEEEEvNT_6ParamsE --------------------------
	.section	.nv.shared._ZN7cutlass13device_kernelINS_4gemm6kernel13GemmUniversalIN4cute5tupleIJiiiiEEENS1_10collective13CollectiveMmaINS1_34MainloopSm90TmaGmmaWarpSpecializedILi5ENS5_IJNS4_1CILi2EEENSA_ILi1EEESC_EEENS1_35KernelTmaWarpSpecializedCooperativeEEENS5_IJNSA_ILi512EEENSA_ILi176EEENSA_ILi32EEEEEENS_10bfloat16_tENS5_IJlSC_lEEESK_SL_NS4_8TiledMMAINS4_8MMA_AtomIJNS4_4SM904GMMA27MMA_64x16x16_F32BF16BF16_SSILNSP_5MajorE0ELSR_0ELNSP_7ScaleInE1ELSS_1EEEEEENS4_6LayoutISD_NS5_IJSC_NSA_ILi0EEESW_EEEEENS5_IJNS4_10UnderscoreESZ_SZ_EEEEENS4_13SM90_TMA_LOADENS4_14ComposedLayoutINS4_7SwizzleILi2ELi4ELi3EEENS4_18smem_ptr_flag_bitsILi16EEENSV_INS5_IJNSA_ILi8EEESI_EEENS5_IJSI_SC_EEEEEEEvNS4_8identityENS4_23SM90_TMA_LOAD_MULTICASTES1C_vS1D_EENS_8epilogue10collective6detail29Sm90TmaWarpSpecializedAdapterINS1H_15DefaultEpilogueISK_SL_SL_NS1G_6thread17LinearCombinationISK_Li1EffLNS1L_9ScaleType4KindE0ELNS_15FloatRoundStyleE2ESK_EENS1_15EpilogueDefaultEEEEEvvEEEEvNT_6ParamsE,"aw",@nobits
	.sectionflags	@""
	.align	16
	.zero		1024


//--------------------- .nv.shared.reserved.0     --------------------------
	.section	.nv.shared.reserved.0,"aw",@nobits
	.weak		__nv_reservedSMEM_offset_0_alias
	.size		__nv_reservedSMEM_offset_0_alias, 0, 0
	.other		__nv_reservedSMEM_offset_0_alias,@"STO_CUDA_RESERVED_SHARED STV_DEFAULT"
__nv_reservedSMEM_offset_0_alias:
	.zero		0


//--------------------- .nv.global                --------------------------
	.section	.nv.global,"aw",@nobits
.nv.global:
	.type		_ZN39_INTERNAL_3168f3cc_4_k_cu_c8c3b92e_80564cute1_E,@object
	.size		_ZN39_INTERNAL_3168f3cc_4_k_cu_c8c3b92e_80564cute1_E,(_ZN39_INTERNAL_3168f3cc_4_k_cu_c8c3b92e_80564cuda3std3__45__cpo6cbeginE - _ZN39_INTERNAL_3168f3cc_4_k_cu_c8c3b92e_80564cute1_E)
_ZN39_INTERNAL_3168f3cc_4_k_cu_c8c3b92e_80564cute1_E:
	.zero		1
	.type		_ZN39_INTERNAL_3168f3cc_4_k_cu_c8c3b92e_80564cuda3std3__45__cpo6cbeginE,@object
	.size		_ZN39_INTERNAL_3168f3cc_4_k_cu_c8c3b92e_80564cuda3std3__45__cpo6cbeginE,(_ZN39_INTERNAL_3168f3cc_4_k_cu_c8c3b92e_80564cuda3std3__48in_placeE - _ZN39_INTERNAL_3168f3cc_4_k_cu_c8c3b92e_80564cuda3std3__45__cpo6cbeginE)
_ZN39_INTERNAL_3168f3cc_4_k_cu_c8c3b92e_80564cuda3std3__45__cpo6cbeginE:
	.zero		1
	.type		_ZN39_INTERNAL_3168f3cc_4_k_cu_c8c3b92e_80564cuda3std3__48in_placeE,@object
	.size		_ZN39_INTERNAL_3168f3cc_4_k_cu_c8c3b92e_80564cuda3std3__48in_placeE,(_ZN39_INTERNAL_3168f3cc_4_k_cu_c8c3b92e_80564cuda3std6ranges3__45__cpo9iter_moveE - _ZN39_INTERNAL_3168f3cc_4_k_cu_c8c3b92e_80564cuda3std3__48in_placeE)
_ZN39_INTERNAL_3168f3cc_4_k_cu_c8c3b92e_80564cuda3std3__48in_placeE:
	.zero		1
	.type		_ZN39_INTERNAL_3168f3cc_4_k_cu_c8c3b92e_80564cuda3std6ranges3__45__cpo9iter_moveE,@object
	.size		_ZN39_INTERNAL_3168f3cc_4_k_cu_c8c3b92e_80564cuda3std6ranges3__45__cpo9iter_moveE,(_ZN39_INTERNAL_3168f3cc_4_k_cu_c8c3b92e_80564cuda3std3__45__cpo5beginE - _ZN39_INTERNAL_3168f3cc_4_k_cu_c8c3b92e_80564cuda3std6ranges3__45__cpo9iter_moveE)
_ZN39_INTERNAL_3168f3cc_4_k_cu_c8c3b92e_80564cuda3std6ranges3__45__cpo9iter_moveE:
	.zero		1
	.type		_ZN39_INTERNAL_3168f3cc_4_k_cu_c8c3b92e_80564cuda3std3__45__cpo5beginE,@object
	.size		_ZN39_INTERNAL_3168f3cc_4_k_cu_c8c3b92e_80564cuda3std3__45__cpo5beginE,(_ZN39_INTERNAL_3168f3cc_4_k_cu_c8c3b92e_80564cuda3std3__441_GLOBAL__N__3168f3cc_4_k_cu_c8c3b92e_80566ignoreE - _ZN39_INTERNAL_3168f3cc_4_k_cu_c8c3b92e_80564cuda3std3__45__cpo5beginE)
_ZN39_INTERNAL_3168f3cc_4_k_cu_c8c3b92e_80564cuda3std3__45__cpo5beginE:
	.zero		1
	.type		_ZN39_INTERNAL_3168f3cc_4_k_cu_c8c3b92e_80564cuda3std3__441_GLOBAL__N__3168f3cc_4_k_cu_c8c3b92e_80566ignoreE,@object
	.size		_ZN39_INTERNAL_3168f3cc_4_k_cu_c8c3b92e_80564cuda3std3__441_GLOBAL__N__3168f3cc_4_k_cu_c8c3b92e_80566ignoreE,(_ZN39_INTERNAL_3168f3cc_4_k_cu_c8c3b92e_80564cute7productE - _ZN39_INTERNAL_3168f3cc_4_k_cu_c8c3b92e_80564cuda3std3__441_GLOBAL__N__3168f3cc_4_k_cu_c8c3b92e_80566ignoreE)
_ZN39_INTERNAL_3168f3cc_4_k_cu_c8c3b92e_80564cuda3std3__441_GLOBAL__N__3168f3cc_4_k_cu_c8c3b92e_80566ignoreE:
	.zero		1
	.type		_ZN39_INTERNAL_3168f3cc_4_k_cu_c8c3b92e_80564cute7productE,@object
	.size		_ZN39_INTERNAL_3168f3cc_4_k_cu_c8c3b92e_80564cute7productE,(_ZN39_INTERNAL_3168f3cc_4_k_cu_c8c3b92e_80564cuda3std3__45__cpo3endE - _ZN39_INTERNAL_3168f3cc_4_k_cu_c8c3b92e_80564cute7productE)
_ZN39_INTERNAL_3168f3cc_4_k_cu_c8c3b92e_80564cute7productE:
	.zero		1
	.type		_ZN39_INTERNAL_3168f3cc_4_k_cu_c8c3b92e_80564cuda3std3__45__cpo3endE,@object
	.size		_ZN39_INTERNAL_3168f3cc_4_k_cu_c8c3b92e_80564cuda3std3__45__cpo3endE,(_ZN39_INTERNAL_3168f3cc_4_k_cu_c8c3b92e_80564cuda3std3__419piecewise_constructE - _ZN39_INTERNAL_3168f3cc_4_k_cu_c8c3b92e_80564cuda3std3__45__cpo3endE)
_ZN39_INTERNAL_3168f3cc_4_k_cu_c8c3b92e_80564cuda3std3__45__cpo3endE:
	.zero		1
	.type		_ZN39_INTERNAL_3168f3cc_4_k_cu_c8c3b92e_80564cuda3std3__419piecewise_constructE,@object
	.size		_ZN39_INTERNAL_3168f3cc_4_k_cu_c8c3b92e_80564cuda3std3__419piecewise_constructE,(_ZN39_INTERNAL_3168f3cc_4_k_cu_c8c3b92e_80564cuda3std3__45__cpo4cendE - _ZN39_INTERNAL_3168f3cc_4_k_cu_c8c3b92e_80564cuda3std3__419piecewise_constructE)
_ZN39_INTERNAL_3168f3cc_4_k_cu_c8c3b92e_80564cuda3std3__419piecewise_constructE:
	.zero		1
	.type		_ZN39_INTERNAL_3168f3cc_4_k_cu_c8c3b92e_80564cuda3std3__45__cpo4cendE,@object
	.size		_ZN39_INTERNAL_3168f3cc_4_k_cu_c8c3b92e_80564cuda3std3__45__cpo4cendE,(_ZN39_INTERNAL_3168f3cc_4_k_cu_c8c3b92e_80564cuda3std6ranges3__45__cpo4swapE - _ZN39_INTERNAL_3168f3cc_4_k_cu_c8c3b92e_80564cuda3std3__45__cpo4cendE)
_ZN39_INTERNAL_3168f3cc_4_k_cu_c8c3b92e_80564cuda3std3__45__cpo4cendE:
	.zero		1
	.type		_ZN39_INTERNAL_3168f3cc_4_k_cu_c8c3b92e_80564cuda3std6ranges3__45__cpo4swapE,@object
	.size		_ZN39_INTERNAL_3168f3cc_4_k_cu_c8c3b92e_80564cuda3std6ranges3__45__cpo4swapE,(.L_8 - _ZN39_INTERNAL_3168f3cc_4_k_cu_c8c3b92e_80564cuda3std6ranges3__45__cpo4swapE)
_ZN39_INTERNAL_3168f3cc_4_k_cu_c8c3b92e_80564cuda3std6ranges3__45__cpo4swapE:
	.zero		1
.L_8:


//--------------------- .nv.constant0._ZN7cutlass13device_kernelINS_4gemm6kernel13GemmUniversalIN4cute5tupleIJiiiiEEENS1_10collective13CollectiveMmaINS1_34MainloopSm90TmaGmmaWarpSpecializedILi5ENS5_IJNS4_1CILi2EEENSA_ILi1EEESC_EEENS1_35KernelTmaWarpSpecializedCooperativeEEENS5_IJNSA_ILi512EEENSA_ILi176EEENSA_ILi32EEEEEENS_10bfloat16_tENS5_IJlSC_lEEESK_SL_NS4_8TiledMMAINS4_8MMA_AtomIJNS4_4SM904GMMA27MMA_64x16x16_F32BF16BF16_SSILNSP_5MajorE0ELSR_0ELNSP_7ScaleInE1ELSS_1EEEEEENS4_6LayoutISD_NS5_IJSC_NSA_ILi0EEESW_EEEEENS5_IJNS4_10UnderscoreESZ_SZ_EEEEENS4_13SM90_TMA_LOADENS4_14ComposedLayoutINS4_7SwizzleILi2ELi4ELi3EEENS4_18smem_ptr_flag_bitsILi16EEENSV_INS5_IJNSA_ILi8EEESI_EEENS5_IJSI_SC_EEEEEEEvNS4_8identityENS4_23SM90_TMA_LOAD_MULTICASTES1C_vS1D_EENS_8epilogue10collective6detail29Sm90TmaWarpSpecializedAdapterINS1H_15DefaultEpilogueISK_SL_SL_NS1G_6thread17LinearCombinationISK_Li1EffLNS1L_9ScaleType4KindE0ELNS_15FloatRoundStyleE2ESK_EENS1_15EpilogueDefaultEEEEEvvEEEEvNT_6ParamsE --------------------------
	.section	.nv.constant0._ZN7cutlass13device_kernelINS_4gemm6kernel13GemmUniversalIN4cute5tupleIJiiiiEEENS1_10collective13CollectiveMmaINS1_34MainloopSm90TmaGmmaWarpSpecializedILi5ENS5_IJNS4_1CILi2EEENSA_ILi1EEESC_EEENS1_35KernelTmaWarpSpecializedCooperativeEEENS5_IJNSA_ILi512EEENSA_ILi176EEENSA_ILi32EEEEEENS_10bfloat16_tENS5_IJlSC_lEEESK_SL_NS4_8TiledMMAINS4_8MMA_AtomIJNS4_4SM904GMMA27MMA_64x16x16_F32BF16BF16_SSILNSP_5MajorE0ELSR_0ELNSP_7ScaleInE1ELSS_1EEEEEENS4_6LayoutISD_NS5_IJSC_NSA_ILi0EEESW_EEEEENS5_IJNS4_10UnderscoreESZ_SZ_EEEEENS4_13SM90_TMA_LOADENS4_14ComposedLayoutINS4_7SwizzleILi2ELi4ELi3EEENS4_18smem_ptr_flag_bitsILi16EEENSV_INS5_IJNSA_ILi8EEESI_EEENS5_IJSI_SC_EEEEEEEvNS4_8identityENS4_23SM90_TMA_LOAD_MULTICASTES1C_vS1D_EENS_8epilogue10collective6detail29Sm90TmaWarpSpecializedAdapterINS1H_15DefaultEpilogueISK_SL_SL_NS1G_6thread17LinearCombinationISK_Li1EffLNS1L_9ScaleType4KindE0ELNS_15FloatRoundStyleE2ESK_EENS1_15EpilogueDefaultEEEEEvvEEEEvNT_6ParamsE,"a",@progbits
	.sectionflags	@""
	.align	4
.nv.constant0._ZN7cutlass13device_kernelINS_4gemm6kernel13GemmUniversalIN4cute5tupleIJiiiiEEENS1_10collective13CollectiveMmaINS1_34MainloopSm90TmaGmmaWarpSpecializedILi5ENS5_IJNS4_1CILi2EEENSA_ILi1EEESC_EEENS1_35KernelTmaWarpSpecializedCooperativeEEENS5_IJNSA_ILi512EEENSA_ILi176EEENSA_ILi32EEEEEENS_10bfloat16_tENS5_IJlSC_lEEESK_SL_NS4_8TiledMMAINS4_8MMA_AtomIJNS4_4SM904GMMA27MMA_64x16x16_F32BF16BF16_SSILNSP_5MajorE0ELSR_0ELNSP_7ScaleInE1ELSS_1EEEEEENS4_6LayoutISD_NS5_IJSC_NSA_ILi0EEESW_EEEEENS5_IJNS4_10UnderscoreESZ_SZ_EEEEENS4_13SM90_TMA_LOADENS4_14ComposedLayoutINS4_7SwizzleILi2ELi4ELi3EEENS4_18smem_ptr_flag_bitsILi16EEENSV_INS5_IJNSA_ILi8EEESI_EEENS5_IJSI_SC_EEEEEEEvNS4_8identityENS4_23SM90_TMA_LOAD_MULTICASTES1C_vS1D_EENS_8epilogue10collective6detail29Sm90TmaWarpSpecializedAdapterINS1H_15DefaultEpilogueISK_SL_SL_NS1G_6thread17LinearCombinationISK_Li1EffLNS1L_9ScaleType4KindE0ELNS_15FloatRoundStyleE2ESK_EENS1_15EpilogueDefaultEEEEEvvEEEEvNT_6ParamsE:
	.zero		1664


//--------------------- SYMBOLS --------------------------

	.type		.nv.reservedSmem.offset0,@object
	.size		.nv.reservedSmem.offset0,0x4
	.type		__assertfail,@function
